	.target	sm_90a

	.elftype	@"ET_EXEC"


//--------------------- .note.nv.tkinfo           --------------------------
	.section	.note.nv.tkinfo,"",@"SHT_NOTE"
	.sectionflags	@"SHF_NOTE_NV_TKINFO"
	.tkinfo
        /*0018*/ 	.word	0x00000002
        /*0030*/ 	.string	""
        /*0030*/ 	.string	"ptxas"
        /*0030*/ 	.string	"Cuda compilation tools, release 13.0, V13.0.88"
        /*0030*/ 	.string	"Build cuda_13.0.r13.0/compiler.36424714_0"
        /*0030*/ 	.string	"-arch sm_90a -m 64 "



//--------------------- .note.nv.cuinfo           --------------------------
	.section	.note.nv.cuinfo,"",@"SHT_NOTE"
	.sectionflags	@"SHF_NOTE_NV_CUINFO"
        /*0018*/ 	.short	0x0002
        /*001a*/ 	.short	0x005a
        /*001c*/ 	.short	0x0082
	.zero		2


//--------------------- .nv.info                  --------------------------
	.section	.nv.info,"",@"SHT_CUDA_INFO"
	.align	4


	//----- nvinfo : EIATTR_REGCOUNT
	.align		4
        /*0000*/ 	.byte	0x04, 0x2f
        /*0002*/ 	.short	(.L_12 - .L_11)
	.align		4
.L_11:
        /*0004*/ 	.word	index@(_ZN5flash25flash_bwd_dot_do_o_kernelILb1E23Flash_bwd_kernel_traitsILi96ELi64ELi128ELi8ELi2ELi4ELi4ELb0ELb0EN7cutlass10bfloat16_tE19Flash_kernel_traitsILi96ELi64ELi128ELi8ES3_EEEEvNS_16Flash_bwd_paramsE)
        /*0008*/ 	.word	0x0000002d


	//----- nvinfo : EIATTR_FRAME_SIZE
	.align		4
.L_12:
        /*000c*/ 	.byte	0x04, 0x11
        /*000e*/ 	.short	(.L_14 - .L_13)
	.align		4
.L_13:
        /*0010*/ 	.word	index@(_ZN5flash25flash_bwd_dot_do_o_kernelILb1E23Flash_bwd_kernel_traitsILi96ELi64ELi128ELi8ELi2ELi4ELi4ELb0ELb0EN7cutlass10bfloat16_tE19Flash_kernel_traitsILi96ELi64ELi128ELi8ES3_EEEEvNS_16Flash_bwd_paramsE)
        /*0014*/ 	.word	0x00000000


	//----- nvinfo : EIATTR_REGCOUNT
	.align		4
.L_14:
        /*0018*/ 	.byte	0x04, 0x2f
        /*001a*/ 	.short	(.L_16 - .L_15)
	.align		4
.L_15:
        /*001c*/ 	.word	index@(_ZN5flash25flash_bwd_dot_do_o_kernelILb0E23Flash_bwd_kernel_traitsILi96ELi64ELi128ELi8ELi2ELi4ELi4ELb0ELb0EN7cutlass10bfloat16_tE19Flash_kernel_traitsILi96ELi64ELi128ELi8ES3_EEEEvNS_16Flash_bwd_paramsE)
        /*0020*/ 	.word	0x0000002b


	//----- nvinfo : EIATTR_FRAME_SIZE
	.align		4
.L_16:
        /*0024*/ 	.byte	0x04, 0x11
        /*0026*/ 	.short	(.L_18 - .L_17)
	.align		4
.L_17:
        /*0028*/ 	.word	index@(_ZN5flash25flash_bwd_dot_do_o_kernelILb0E23Flash_bwd_kernel_traitsILi96ELi64ELi128ELi8ELi2ELi4ELi4ELb0ELb0EN7cutlass10bfloat16_tE19Flash_kernel_traitsILi96ELi64ELi128ELi8ES3_EEEEvNS_16Flash_bwd_paramsE)
        /*002c*/ 	.word	0x00000000


	//----- nvinfo : EIATTR_REGCOUNT
	.align		4
.L_18:
        /*0030*/ 	.byte	0x04, 0x2f
        /*0032*/ 	.short	(.L_20 - .L_19)
	.align		4
.L_19:
        /*0034*/ 	.word	index@(_ZN5flash44flash_bwd_dq_dk_dv_loop_seqk_parallel_kernelI23Flash_bwd_kernel_traitsILi96ELi64ELi128ELi8ELi2ELi4ELi4ELb0ELb0EN7cutlass10bfloat16_tE19Flash_kernel_traitsILi96ELi64ELi128ELi8ES3_EELb0ELb1ELb0ELb1ELb0ELb0ELb1EEEvNS_16Flash_bwd_paramsE)
        /*0038*/ 	.word	0x000000ff


	//----- nvinfo : EIATTR_FRAME_SIZE
	.align		4
.L_20:
        /*003c*/ 	.byte	0x04, 0x11
        /*003e*/ 	.short	(.L_22 - .L_21)
	.align		4
.L_21:
        /*0040*/ 	.word	index@(_ZN5flash44flash_bwd_dq_dk_dv_loop_seqk_parallel_kernelI23Flash_bwd_kernel_traitsILi96ELi64ELi128ELi8ELi2ELi4ELi4ELb0ELb0EN7cutlass10bfloat16_tE19Flash_kernel_traitsILi96ELi64ELi128ELi8ES3_EELb0ELb1ELb0ELb1ELb0ELb0ELb1EEEvNS_16Flash_bwd_paramsE)
        /*0044*/ 	.word	0x00000028


	//----- nvinfo : EIATTR_REGCOUNT
	.align		4
.L_22:
        /*0048*/ 	.byte	0x04, 0x2f
        /*004a*/ 	.short	(.L_24 - .L_23)
	.align		4
.L_23:
        /*004c*/ 	.word	index@(_ZN5flash44flash_bwd_dq_dk_dv_loop_seqk_parallel_kernelI23Flash_bwd_kernel_traitsILi96ELi64ELi128ELi8ELi2ELi4ELi4ELb0ELb0EN7cutlass10bfloat16_tE19Flash_kernel_traitsILi96ELi64ELi128ELi8ES3_EELb1ELb1ELb0ELb1ELb0ELb0ELb0EEEvNS_16Flash_bwd_paramsE)
        /*0050*/ 	.word	0x000000ff


	//----- nvinfo : EIATTR_FRAME_SIZE
	.align		4
.L_24:
        /*0054*/ 	.byte	0x04, 0x11
        /*0056*/ 	.short	(.L_26 - .L_25)
	.align		4
.L_25:
        /*0058*/ 	.word	index@(_ZN5flash44flash_bwd_dq_dk_dv_loop_seqk_parallel_kernelI23Flash_bwd_kernel_traitsILi96ELi64ELi128ELi8ELi2ELi4ELi4ELb0ELb0EN7cutlass10bfloat16_tE19Flash_kernel_traitsILi96ELi64ELi128ELi8ES3_EELb1ELb1ELb0ELb1ELb0ELb0ELb0EEEvNS_16Flash_bwd_paramsE)
        /*005c*/ 	.word	0x00000000


	//----- nvinfo : EIATTR_REGCOUNT
	.align		4
.L_26:
        /*0060*/ 	.byte	0x04, 0x2f
        /*0062*/ 	.short	(.L_28 - .L_27)
	.align		4
.L_27:
        /*0064*/ 	.word	index@(_ZN5flash44flash_bwd_dq_dk_dv_loop_seqk_parallel_kernelI23Flash_bwd_kernel_traitsILi96ELi64ELi128ELi8ELi2ELi4ELi4ELb0ELb0EN7cutlass10bfloat16_tE19Flash_kernel_traitsILi96ELi64ELi128ELi8ES3_EELb0ELb1ELb0ELb0ELb0ELb1ELb1EEEvNS_16Flash_bwd_paramsE)
        /*0068*/ 	.word	0x000000ff


	//----- nvinfo : EIATTR_FRAME_SIZE
	.align		4
.L_28:
        /*006c*/ 	.byte	0x04, 0x11
        /*006e*/ 	.short	(.L_30 - .L_29)
	.align		4
.L_29:
        /*0070*/ 	.word	index@(_ZN5flash44flash_bwd_dq_dk_dv_loop_seqk_parallel_kernelI23Flash_bwd_kernel_traitsILi96ELi64ELi128ELi8ELi2ELi4ELi4ELb0ELb0EN7cutlass10bfloat16_tE19Flash_kernel_traitsILi96ELi64ELi128ELi8ES3_EELb0ELb1ELb0ELb0ELb0ELb1ELb1EEEvNS_16Flash_bwd_paramsE)
        /*0074*/ 	.word	0x00000008


	//----- nvinfo : EIATTR_REGCOUNT
	.align		4
.L_30:
        /*0078*/ 	.byte	0x04, 0x2f
        /*007a*/ 	.short	(.L_32 - .L_31)
	.align		4
.L_31:
        /*007c*/ 	.word	index@(_ZN5flash44flash_bwd_dq_dk_dv_loop_seqk_parallel_kernelI23Flash_bwd_kernel_traitsILi96ELi64ELi128ELi8ELi2ELi4ELi4ELb0ELb0EN7cutlass10bfloat16_tE19Flash_kernel_traitsILi96ELi64ELi128ELi8ES3_EELb1ELb1ELb0ELb0ELb0ELb1ELb0EEEvNS_16Flash_bwd_paramsE)
        /*0080*/ 	.word	0x000000ff


	//----- nvinfo : EIATTR_FRAME_SIZE
	.align		4
.L_32:
        /*0084*/ 	.byte	0x04, 0x11
        /*0086*/ 	.short	(.L_34 - .L_33)
	.align		4
.L_33:
        /*0088*/ 	.word	index@(_ZN5flash44flash_bwd_dq_dk_dv_loop_seqk_parallel_kernelI23Flash_bwd_kernel_traitsILi96ELi64ELi128ELi8ELi2ELi4ELi4ELb0ELb0EN7cutlass10bfloat16_tE19Flash_kernel_traitsILi96ELi64ELi128ELi8ES3_EELb1ELb1ELb0ELb0ELb0ELb1ELb0EEEvNS_16Flash_bwd_paramsE)
        /*008c*/ 	.word	0x00000000


	//----- nvinfo : EIATTR_REGCOUNT
	.align		4
.L_34:
        /*0090*/ 	.byte	0x04, 0x2f
        /*0092*/ 	.short	(.L_36 - .L_35)
	.align		4
.L_35:
        /*0094*/ 	.word	index@(_ZN5flash44flash_bwd_dq_dk_dv_loop_seqk_parallel_kernelI23Flash_bwd_kernel_traitsILi96ELi64ELi128ELi8ELi2ELi4ELi4ELb0ELb0EN7cutlass10bfloat16_tE19Flash_kernel_traitsILi96ELi64ELi128ELi8ES3_EELb0ELb1ELb0ELb0ELb1ELb1ELb1EEEvNS_16Flash_bwd_paramsE)
        /*0098*/ 	.word	0x000000ff


	//----- nvinfo : EIATTR_FRAME_SIZE
	.align		4
.L_36:
        /*009c*/ 	.byte	0x04, 0x11
        /*009e*/ 	.short	(.L_38 - .L_37)
	.align		4
.L_37:
        /*00a0*/ 	.word	index@(_ZN5flash44flash_bwd_dq_dk_dv_loop_seqk_parallel_kernelI23Flash_bwd_kernel_traitsILi96ELi64ELi128ELi8ELi2ELi4ELi4ELb0ELb0EN7cutlass10bfloat16_tE19Flash_kernel_traitsILi96ELi64ELi128ELi8ES3_EELb0ELb1ELb0ELb0ELb1ELb1ELb1EEEvNS_16Flash_bwd_paramsE)
        /*00a4*/ 	.word	0x00000000


	//----- nvinfo : EIATTR_REGCOUNT
	.align		4
.L_38:
        /*00a8*/ 	.byte	0x04, 0x2f
        /*00aa*/ 	.short	(.L_40 - .L_39)
	.align		4
.L_39:
        /*00ac*/ 	.word	index@(_ZN5flash44flash_bwd_dq_dk_dv_loop_seqk_parallel_kernelI23Flash_bwd_kernel_traitsILi96ELi64ELi128ELi8ELi2ELi4ELi4ELb0ELb0EN7cutlass10bfloat16_tE19Flash_kernel_traitsILi96ELi64ELi128ELi8ES3_EELb1ELb1ELb0ELb0ELb1ELb1ELb0EEEvNS_16Flash_bwd_paramsE)
        /*00b0*/ 	.word	0x000000ff


	//----- nvinfo : EIATTR_FRAME_SIZE
	.align		4
.L_40:
        /*00b4*/ 	.byte	0x04, 0x11
        /*00b6*/ 	.short	(.L_42 - .L_41)
	.align		4
.L_41:
        /*00b8*/ 	.word	index@(_ZN5flash44flash_bwd_dq_dk_dv_loop_seqk_parallel_kernelI23Flash_bwd_kernel_traitsILi96ELi64ELi128ELi8ELi2ELi4ELi4ELb0ELb0EN7cutlass10bfloat16_tE19Flash_kernel_traitsILi96ELi64ELi128ELi8ES3_EELb1ELb1ELb0ELb0ELb1ELb1ELb0EEEvNS_16Flash_bwd_paramsE)
        /*00bc*/ 	.word	0x00000000


	//----- nvinfo : EIATTR_REGCOUNT
	.align		4
.L_42:
        /*00c0*/ 	.byte	0x04, 0x2f
        /*00c2*/ 	.short	(.L_44 - .L_43)
	.align		4
.L_43:
        /*00c4*/ 	.word	index@(_ZN5flash44flash_bwd_dq_dk_dv_loop_seqk_parallel_kernelI23Flash_bwd_kernel_traitsILi96ELi64ELi128ELi8ELi2ELi4ELi4ELb0ELb0EN7cutlass10bfloat16_tE19Flash_kernel_traitsILi96ELi64ELi128ELi8ES3_EELb0ELb1ELb0ELb0ELb0ELb0ELb1EEEvNS_16Flash_bwd_paramsE)
        /*00c8*/ 	.word	0x000000ff


	//----- nvinfo : EIATTR_FRAME_SIZE
	.align		4
.L_44:
        /*00cc*/ 	.byte	0x04, 0x11
        /*00ce*/ 	.short	(.L_46 - .L_45)
	.align		4
.L_45:
        /*00d0*/ 	.word	index@(_ZN5flash44flash_bwd_dq_dk_dv_loop_seqk_parallel_kernelI23Flash_bwd_kernel_traitsILi96ELi64ELi128ELi8ELi2ELi4ELi4ELb0ELb0EN7cutlass10bfloat16_tE19Flash_kernel_traitsILi96ELi64ELi128ELi8ES3_EELb0ELb1ELb0ELb0ELb0ELb0ELb1EEEvNS_16Flash_bwd_paramsE)
        /*00d4*/ 	.word	0x00000008


	//----- nvinfo : EIATTR_REGCOUNT
	.align		4
.L_46:
        /*00d8*/ 	.byte	0x04, 0x2f
        /*00da*/ 	.short	(.L_48 - .L_47)
	.align		4
.L_47:
        /*00dc*/ 	.word	index@(_ZN5flash44flash_bwd_dq_dk_dv_loop_seqk_parallel_kernelI23Flash_bwd_kernel_traitsILi96ELi64ELi128ELi8ELi2ELi4ELi4ELb0ELb0EN7cutlass10bfloat16_tE19Flash_kernel_traitsILi96ELi64ELi128ELi8ES3_EELb1ELb1ELb0ELb0ELb0ELb0ELb0EEEvNS_16Flash_bwd_paramsE)
        /*00e0*/ 	.word	0x000000ff


	//----- nvinfo : EIATTR_FRAME_SIZE
	.align		4
.L_48:
        /*00e4*/ 	.byte	0x04, 0x11
        /*00e6*/ 	.short	(.L_50 - .L_49)
	.align		4
.L_49:
        /*00e8*/ 	.word	index@(_ZN5flash44flash_bwd_dq_dk_dv_loop_seqk_parallel_kernelI23Flash_bwd_kernel_traitsILi96ELi64ELi128ELi8ELi2ELi4ELi4ELb0ELb0EN7cutlass10bfloat16_tE19Flash_kernel_traitsILi96ELi64ELi128ELi8ES3_EELb1ELb1ELb0ELb0ELb0ELb0ELb0EEEvNS_16Flash_bwd_paramsE)
        /*00ec*/ 	.word	0x00000000


	//----- nvinfo : EIATTR_REGCOUNT
	.align		4
.L_50:
        /*00f0*/ 	.byte	0x04, 0x2f
        /*00f2*/ 	.short	(.L_52 - .L_51)
	.align		4
.L_51:
        /*00f4*/ 	.word	index@(_ZN5flash27flash_bwd_convert_dq_kernelI23Flash_bwd_kernel_traitsILi96ELi64ELi128ELi8ELi2ELi4ELi4ELb0ELb0EN7cutlass10bfloat16_tE19Flash_kernel_traitsILi96ELi64ELi128ELi8ES3_EEEEvNS_16Flash_bwd_paramsEi)
        /*00f8*/ 	.word	0x00000038


	//----- nvinfo : EIATTR_FRAME_SIZE
	.align		4
.L_52:
        /*00fc*/ 	.byte	0x04, 0x11
        /*00fe*/ 	.short	(.L_54 - .L_53)
	.align		4
.L_53:
        /*0100*/ 	.word	index@(_ZN5flash27flash_bwd_convert_dq_kernelI23Flash_bwd_kernel_traitsILi96ELi64ELi128ELi8ELi2ELi4ELi4ELb0ELb0EN7cutlass10bfloat16_tE19Flash_kernel_traitsILi96ELi64ELi128ELi8ES3_EEEEvNS_16Flash_bwd_paramsEi)
        /*0104*/ 	.word	0x00000000


	//----- nvinfo : EIATTR_REGCOUNT
	.align		4
.L_54:
        /*0108*/ 	.byte	0x04, 0x2f
        /*010a*/ 	.short	(.L_56 - .L_55)
	.align		4
.L_55:
        /*010c*/ 	.word	index@(_ZN5flash25flash_bwd_dot_do_o_kernelILb1E23Flash_bwd_kernel_traitsILi96ELi64ELi128ELi8ELi2ELi4ELi4ELb1ELb0EN7cutlass10bfloat16_tE19Flash_kernel_traitsILi96ELi64ELi128ELi8ES3_EEEEvNS_16Flash_bwd_paramsE)
        /*0110*/ 	.word	0x0000002d


	//----- nvinfo : EIATTR_FRAME_SIZE
	.align		4
.L_56:
        /*0114*/ 	.byte	0x04, 0x11
        /*0116*/ 	.short	(.L_58 - .L_57)
	.align		4
.L_57:
        /*0118*/ 	.word	index@(_ZN5flash25flash_bwd_dot_do_o_kernelILb1E23Flash_bwd_kernel_traitsILi96ELi64ELi128ELi8ELi2ELi4ELi4ELb1ELb0EN7cutlass10bfloat16_tE19Flash_kernel_traitsILi96ELi64ELi128ELi8ES3_EEEEvNS_16Flash_bwd_paramsE)
        /*011c*/ 	.word	0x00000000


	//----- nvinfo : EIATTR_REGCOUNT
	.align		4
.L_58:
        /*0120*/ 	.byte	0x04, 0x2f
        /*0122*/ 	.short	(.L_60 - .L_59)
	.align		4
.L_59:
        /*0124*/ 	.word	index@(_ZN5flash25flash_bwd_dot_do_o_kernelILb0E23Flash_bwd_kernel_traitsILi96ELi64ELi128ELi8ELi2ELi4ELi4ELb1ELb0EN7cutlass10bfloat16_tE19Flash_kernel_traitsILi96ELi64ELi128ELi8ES3_EEEEvNS_16Flash_bwd_paramsE)
        /*0128*/ 	.word	0x0000002b


	//----- nvinfo : EIATTR_FRAME_SIZE
	.align		4
.L_60:
        /*012c*/ 	.byte	0x04, 0x11
        /*012e*/ 	.short	(.L_62 - .L_61)
	.align		4
.L_61:
        /*0130*/ 	.word	index@(_ZN5flash25flash_bwd_dot_do_o_kernelILb0E23Flash_bwd_kernel_traitsILi96ELi64ELi128ELi8ELi2ELi4ELi4ELb1ELb0EN7cutlass10bfloat16_tE19Flash_kernel_traitsILi96ELi64ELi128ELi8ES3_EEEEvNS_16Flash_bwd_paramsE)
        /*0134*/ 	.word	0x00000000


	//----- nvinfo : EIATTR_REGCOUNT
	.align		4
.L_62:
        /*0138*/ 	.byte	0x04, 0x2f
        /*013a*/ 	.short	(.L_64 - .L_63)
	.align		4
.L_63:
        /*013c*/ 	.word	index@(_ZN5flash44flash_bwd_dq_dk_dv_loop_seqk_parallel_kernelI23Flash_bwd_kernel_traitsILi96ELi64ELi128ELi8ELi2ELi4ELi4ELb1ELb0EN7cutlass10bfloat16_tE19Flash_kernel_traitsILi96ELi64ELi128ELi8ES3_EELb0ELb1ELb0ELb1ELb0ELb0ELb1EEEvNS_16Flash_bwd_paramsE)
        /*0140*/ 	.word	0x000000ff


	//----- nvinfo : EIATTR_FRAME_SIZE
	.align		4
.L_64:
        /*0144*/ 	.byte	0x04, 0x11
        /*0146*/ 	.short	(.L_66 - .L_65)
	.align		4
.L_65:
        /*0148*/ 	.word	index@(_ZN5flash44flash_bwd_dq_dk_dv_loop_seqk_parallel_kernelI23Flash_bwd_kernel_traitsILi96ELi64ELi128ELi8ELi2ELi4ELi4ELb1ELb0EN7cutlass10bfloat16_tE19Flash_kernel_traitsILi96ELi64ELi128ELi8ES3_EELb0ELb1ELb0ELb1ELb0ELb0ELb1EEEvNS_16Flash_bwd_paramsE)
        /*014c*/ 	.word	0x000000e8


	//----- nvinfo : EIATTR_REGCOUNT
	.align		4
.L_66:
        /*0150*/ 	.byte	0x04, 0x2f
        /*0152*/ 	.short	(.L_68 - .L_67)
	.align		4
.L_67:
        /*0154*/ 	.word	index@(_ZN5flash44flash_bwd_dq_dk_dv_loop_seqk_parallel_kernelI23Flash_bwd_kernel_traitsILi96ELi64ELi128ELi8ELi2ELi4ELi4ELb1ELb0EN7cutlass10bfloat16_tE19Flash_kernel_traitsILi96ELi64ELi128ELi8ES3_EELb1ELb1ELb0ELb1ELb0ELb0ELb0EEEvNS_16Flash_bwd_paramsE)
        /*0158*/ 	.word	0x000000ff


	//----- nvinfo : EIATTR_FRAME_SIZE
	.align		4
.L_68:
        /*015c*/ 	.byte	0x04, 0x11
        /*015e*/ 	.short	(.L_70 - .L_69)
	.align		4
.L_69:
        /*0160*/ 	.word	index@(_ZN5flash44flash_bwd_dq_dk_dv_loop_seqk_parallel_kernelI23Flash_bwd_kernel_traitsILi96ELi64ELi128ELi8ELi2ELi4ELi4ELb1ELb0EN7cutlass10bfloat16_tE19Flash_kernel_traitsILi96ELi64ELi128ELi8ES3_EELb1ELb1ELb0ELb1ELb0ELb0ELb0EEEvNS_16Flash_bwd_paramsE)
        /*0164*/ 	.word	0x00000070


	//----- nvinfo : EIATTR_REGCOUNT
	.align		4
.L_70:
        /*0168*/ 	.byte	0x04, 0x2f
        /*016a*/ 	.short	(.L_72 - .L_71)
	.align		4
.L_71:
        /*016c*/ 	.word	index@(_ZN5flash44flash_bwd_dq_dk_dv_loop_seqk_parallel_kernelI23Flash_bwd_kernel_traitsILi96ELi64ELi128ELi8ELi2ELi4ELi4ELb1ELb0EN7cutlass10bfloat16_tE19Flash_kernel_traitsILi96ELi64ELi128ELi8ES3_EELb0ELb1ELb0ELb0ELb0ELb1ELb1EEEvNS_16Flash_bwd_paramsE)
        /*0170*/ 	.word	0x000000ff


	//----- nvinfo : EIATTR_FRAME_SIZE
	.align		4
.L_72:
        /*0174*/ 	.byte	0x04, 0x11
        /*0176*/ 	.short	(.L_74 - .L_73)
	.align		4
.L_73:
        /*0178*/ 	.word	index@(_ZN5flash44flash_bwd_dq_dk_dv_loop_seqk_parallel_kernelI23Flash_bwd_kernel_traitsILi96ELi64ELi128ELi8ELi2ELi4ELi4ELb1ELb0EN7cutlass10bfloat16_tE19Flash_kernel_traitsILi96ELi64ELi128ELi8ES3_EELb0ELb1ELb0ELb0ELb0ELb1ELb1EEEvNS_16Flash_bwd_paramsE)
        /*017c*/ 	.word	0x000000c0


	//----- nvinfo : EIATTR_REGCOUNT
	.align		4
.L_74:
        /*0180*/ 	.byte	0x04, 0x2f
        /*0182*/ 	.short	(.L_76 - .L_75)
	.align		4
.L_75:
        /*0184*/ 	.word	index@(_ZN5flash44flash_bwd_dq_dk_dv_loop_seqk_parallel_kernelI23Flash_bwd_kernel_traitsILi96ELi64ELi128ELi8ELi2ELi4ELi4ELb1ELb0EN7cutlass10bfloat16_tE19Flash_kernel_traitsILi96ELi64ELi128ELi8ES3_EELb1ELb1ELb0ELb0ELb0ELb1ELb0EEEvNS_16Flash_bwd_paramsE)
        /*0188*/ 	.word	0x000000ff


	//----- nvinfo : EIATTR_FRAME_SIZE
	.align		4
.L_76:
        /*018c*/ 	.byte	0x04, 0x11
        /*018e*/ 	.short	(.L_78 - .L_77)
	.align		4
.L_77:
        /*0190*/ 	.word	index@(_ZN5flash44flash_bwd_dq_dk_dv_loop_seqk_parallel_kernelI23Flash_bwd_kernel_traitsILi96ELi64ELi128ELi8ELi2ELi4ELi4ELb1ELb0EN7cutlass10bfloat16_tE19Flash_kernel_traitsILi96ELi64ELi128ELi8ES3_EELb1ELb1ELb0ELb0ELb0ELb1ELb0EEEvNS_16Flash_bwd_paramsE)
        /*0194*/ 	.word	0x00000030


	//----- nvinfo : EIATTR_REGCOUNT
	.align		4
.L_78:
        /*0198*/ 	.byte	0x04, 0x2f
        /*019a*/ 	.short	(.L_80 - .L_79)
	.align		4
.L_79:
        /*019c*/ 	.word	index@(_ZN5flash44flash_bwd_dq_dk_dv_loop_seqk_parallel_kernelI23Flash_bwd_kernel_traitsILi96ELi64ELi128ELi8ELi2ELi4ELi4ELb1ELb0EN7cutlass10bfloat16_tE19Flash_kernel_traitsILi96ELi64ELi128ELi8ES3_EELb0ELb1ELb0ELb0ELb1ELb1ELb1EEEvNS_16Flash_bwd_paramsE)
        /*01a0*/ 	.word	0x000000ff


	//----- nvinfo : EIATTR_FRAME_SIZE
	.align		4
.L_80:
        /*01a4*/ 	.byte	0x04, 0x11
        /*01a6*/ 	.short	(.L_82 - .L_81)
	.align		4
.L_81:
        /*01a8*/ 	.word	index@(_ZN5flash44flash_bwd_dq_dk_dv_loop_seqk_parallel_kernelI23Flash_bwd_kernel_traitsILi96ELi64ELi128ELi8ELi2ELi4ELi4ELb1ELb0EN7cutlass10bfloat16_tE19Flash_kernel_traitsILi96ELi64ELi128ELi8ES3_EELb0ELb1ELb0ELb0ELb1ELb1ELb1EEEvNS_16Flash_bwd_paramsE)
        /*01ac*/ 	.word	0x000000b0


	//----- nvinfo : EIATTR_REGCOUNT
	.align		4
.L_82:
        /*01b0*/ 	.byte	0x04, 0x2f
        /*01b2*/ 	.short	(.L_84 - .L_83)
	.align		4
.L_83:
        /*01b4*/ 	.word	index@(_ZN5flash44flash_bwd_dq_dk_dv_loop_seqk_parallel_kernelI23Flash_bwd_kernel_traitsILi96ELi64ELi128ELi8ELi2ELi4ELi4ELb1ELb0EN7cutlass10bfloat16_tE19Flash_kernel_traitsILi96ELi64ELi128ELi8ES3_EELb1ELb1ELb0ELb0ELb1ELb1ELb0EEEvNS_16Flash_bwd_paramsE)
        /*01b8*/ 	.word	0x000000ff


	//----- nvinfo : EIATTR_FRAME_SIZE
	.align		4
.L_84:
        /*01bc*/ 	.byte	0x04, 0x11
        /*01be*/ 	.short	(.L_86 - .L_85)
	.align		4
.L_85:
        /*01c0*/ 	.word	index@(_ZN5flash44flash_bwd_dq_dk_dv_loop_seqk_parallel_kernelI23Flash_bwd_kernel_traitsILi96ELi64ELi128ELi8ELi2ELi4ELi4ELb1ELb0EN7cutlass10bfloat16_tE19Flash_kernel_traitsILi96ELi64ELi128ELi8ES3_EELb1ELb1ELb0ELb0ELb1ELb1ELb0EEEvNS_16Flash_bwd_paramsE)
        /*01c4*/ 	.word	0x00000028


	//----- nvinfo : EIATTR_REGCOUNT
	.align		4
.L_86:
        /*01c8*/ 	.byte	0x04, 0x2f
        /*01ca*/ 	.short	(.L_88 - .L_87)
	.align		4
.L_87:
        /*01cc*/ 	.word	index@(_ZN5flash44flash_bwd_dq_dk_dv_loop_seqk_parallel_kernelI23Flash_bwd_kernel_traitsILi96ELi64ELi128ELi8ELi2ELi4ELi4ELb1ELb0EN7cutlass10bfloat16_tE19Flash_kernel_traitsILi96ELi64ELi128ELi8ES3_EELb0ELb1ELb0ELb0ELb0ELb0ELb1EEEvNS_16Flash_bwd_paramsE)
        /*01d0*/ 	.word	0x000000ff


	//----- nvinfo : EIATTR_FRAME_SIZE
	.align		4
.L_88:
        /*01d4*/ 	.byte	0x04, 0x11
        /*01d6*/ 	.short	(.L_90 - .L_89)
	.align		4
.L_89:
        /*01d8*/ 	.word	index@(_ZN5flash44flash_bwd_dq_dk_dv_loop_seqk_parallel_kernelI23Flash_bwd_kernel_traitsILi96ELi64ELi128ELi8ELi2ELi4ELi4ELb1ELb0EN7cutlass10bfloat16_tE19Flash_kernel_traitsILi96ELi64ELi128ELi8ES3_EELb0ELb1ELb0ELb0ELb0ELb0ELb1EEEvNS_16Flash_bwd_paramsE)
        /*01dc*/ 	.word	0x000000c0


	//----- nvinfo : EIATTR_REGCOUNT
	.align		4
.L_90:
        /*01e0*/ 	.byte	0x04, 0x2f
        /*01e2*/ 	.short	(.L_92 - .L_91)
	.align		4
.L_91:
        /*01e4*/ 	.word	index@(_ZN5flash44flash_bwd_dq_dk_dv_loop_seqk_parallel_kernelI23Flash_bwd_kernel_traitsILi96ELi64ELi128ELi8ELi2ELi4ELi4ELb1ELb0EN7cutlass10bfloat16_tE19Flash_kernel_traitsILi96ELi64ELi128ELi8ES3_EELb1ELb1ELb0ELb0ELb0ELb0ELb0EEEvNS_16Flash_bwd_paramsE)
        /*01e8*/ 	.word	0x000000ff


	//----- nvinfo : EIATTR_FRAME_SIZE
	.align		4
.L_92:
        /*01ec*/ 	.byte	0x04, 0x11
        /*01ee*/ 	.short	(.L_94 - .L_93)
	.align		4
.L_93:
        /*01f0*/ 	.word	index@(_ZN5flash44flash_bwd_dq_dk_dv_loop_seqk_parallel_kernelI23Flash_bwd_kernel_traitsILi96ELi64ELi128ELi8ELi2ELi4ELi4ELb1ELb0EN7cutlass10bfloat16_tE19Flash_kernel_traitsILi96ELi64ELi128ELi8ES3_EELb1ELb1ELb0ELb0ELb0ELb0ELb0EEEvNS_16Flash_bwd_paramsE)
        /*01f4*/ 	.word	0x00000040


	//----- nvinfo : EIATTR_REGCOUNT
	.align		4
.L_94:
        /*01f8*/ 	.byte	0x04, 0x2f
        /*01fa*/ 	.short	(.L_96 - .L_95)
	.align		4
.L_95:
        /*01fc*/ 	.word	index@(_ZN5flash27flash_bwd_convert_dq_kernelI23Flash_bwd_kernel_traitsILi96ELi64ELi128ELi8ELi2ELi4ELi4ELb1ELb0EN7cutlass10bfloat16_tE19Flash_kernel_traitsILi96ELi64ELi128ELi8ES3_EEEEvNS_16Flash_bwd_paramsEi)
        /*0200*/ 	.word	0x00000038


	//----- nvinfo : EIATTR_FRAME_SIZE
	.align		4
.L_96:
        /*0204*/ 	.byte	0x04, 0x11
        /*0206*/ 	.short	(.L_98 - .L_97)
	.align		4
.L_97:
        /*0208*/ 	.word	index@(_ZN5flash27flash_bwd_convert_dq_kernelI23Flash_bwd_kernel_traitsILi96ELi64ELi128ELi8ELi2ELi4ELi4ELb1ELb0EN7cutlass10bfloat16_tE19Flash_kernel_traitsILi96ELi64ELi128ELi8ES3_EEEEvNS_16Flash_bwd_paramsEi)
        /*020c*/ 	.word	0x00000000


	//----- nvinfo : EIATTR_REGCOUNT
	.align		4
.L_98:
        /*0210*/ 	.byte	0x04, 0x2f
        /*0212*/ 	.short	(.L_100 - .L_99)
	.align		4
.L_99:
        /*0214*/ 	.word	index@(_ZN5flash44flash_bwd_dq_dk_dv_loop_seqk_parallel_kernelI23Flash_bwd_kernel_traitsILi96ELi64ELi128ELi8ELi2ELi4ELi4ELb1ELb0EN7cutlass10bfloat16_tE19Flash_kernel_traitsILi96ELi64ELi128ELi8ES3_EELb0ELb1ELb0ELb1ELb0ELb0ELb0EEEvNS_16Flash_bwd_paramsE)
        /*0218*/ 	.word	0x000000ff


	//----- nvinfo : EIATTR_FRAME_SIZE
	.align		4
.L_100:
        /*021c*/ 	.byte	0x04, 0x11
        /*021e*/ 	.short	(.L_102 - .L_101)
	.align		4
.L_101:
        /*0220*/ 	.word	index@(_ZN5flash44flash_bwd_dq_dk_dv_loop_seqk_parallel_kernelI23Flash_bwd_kernel_traitsILi96ELi64ELi128ELi8ELi2ELi4ELi4ELb1ELb0EN7cutlass10bfloat16_tE19Flash_kernel_traitsILi96ELi64ELi128ELi8ES3_EELb0ELb1ELb0ELb1ELb0ELb0ELb0EEEvNS_16Flash_bwd_paramsE)
        /*0224*/ 	.word	0x00000060


	//----- nvinfo : EIATTR_REGCOUNT
	.align		4
.L_102:
        /*0228*/ 	.byte	0x04, 0x2f
        /*022a*/ 	.short	(.L_104 - .L_103)
	.align		4
.L_103:
        /*022c*/ 	.word	index@(_ZN5flash44flash_bwd_dq_dk_dv_loop_seqk_parallel_kernelI23Flash_bwd_kernel_traitsILi96ELi64ELi128ELi8ELi2ELi4ELi4ELb1ELb0EN7cutlass10bfloat16_tE19Flash_kernel_traitsILi96ELi64ELi128ELi8ES3_EELb0ELb1ELb0ELb0ELb0ELb1ELb0EEEvNS_16Flash_bwd_paramsE)
        /*0230*/ 	.word	0x000000ff


	//----- nvinfo : EIATTR_FRAME_SIZE
	.align		4
.L_104:
        /*0234*/ 	.byte	0x04, 0x11
        /*0236*/ 	.short	(.L_106 - .L_105)
	.align		4
.L_105:
        /*0238*/ 	.word	index@(_ZN5flash44flash_bwd_dq_dk_dv_loop_seqk_parallel_kernelI23Flash_bwd_kernel_traitsILi96ELi64ELi128ELi8ELi2ELi4ELi4ELb1ELb0EN7cutlass10bfloat16_tE19Flash_kernel_traitsILi96ELi64ELi128ELi8ES3_EELb0ELb1ELb0ELb0ELb0ELb1ELb0EEEvNS_16Flash_bwd_paramsE)
        /*023c*/ 	.word	0x00000040


	//----- nvinfo : EIATTR_REGCOUNT
	.align		4
.L_106:
        /*0240*/ 	.byte	0x04, 0x2f
        /*0242*/ 	.short	(.L_108 - .L_107)
	.align		4
.L_107:
        /*0244*/ 	.word	index@(_ZN5flash44flash_bwd_dq_dk_dv_loop_seqk_parallel_kernelI23Flash_bwd_kernel_traitsILi96ELi64ELi128ELi8ELi2ELi4ELi4ELb1ELb0EN7cutlass10bfloat16_tE19Flash_kernel_traitsILi96ELi64ELi128ELi8ES3_EELb0ELb1ELb0ELb0ELb1ELb1ELb0EEEvNS_16Flash_bwd_paramsE)
        /*0248*/ 	.word	0x000000ff


	//----- nvinfo : EIATTR_FRAME_SIZE
	.align		4
.L_108:
        /*024c*/ 	.byte	0x04, 0x11
        /*024e*/ 	.short	(.L_110 - .L_109)
	.align		4
.L_109:
        /*0250*/ 	.word	index@(_ZN5flash44flash_bwd_dq_dk_dv_loop_seqk_parallel_kernelI23Flash_bwd_kernel_traitsILi96ELi64ELi128ELi8ELi2ELi4ELi4ELb1ELb0EN7cutlass10bfloat16_tE19Flash_kernel_traitsILi96ELi64ELi128ELi8ES3_EELb0ELb1ELb0ELb0ELb1ELb1ELb0EEEvNS_16Flash_bwd_paramsE)
        /*0254*/ 	.word	0x00000030


	//----- nvinfo : EIATTR_REGCOUNT
	.align		4
.L_110:
        /*0258*/ 	.byte	0x04, 0x2f
        /*025a*/ 	.short	(.L_112 - .L_111)
	.align		4
.L_111:
        /*025c*/ 	.word	index@(_ZN5flash44flash_bwd_dq_dk_dv_loop_seqk_parallel_kernelI23Flash_bwd_kernel_traitsILi96ELi64ELi128ELi8ELi2ELi4ELi4ELb1ELb0EN7cutlass10bfloat16_tE19Flash_kernel_traitsILi96ELi64ELi128ELi8ES3_EELb0ELb1ELb0ELb0ELb0ELb0ELb0EEEvNS_16Flash_bwd_paramsE)
        /*0260*/ 	.word	0x000000ff


	//----- nvinfo : EIATTR_FRAME_SIZE
	.align		4
.L_112:
        /*0264*/ 	.byte	0x04, 0x11
        /*0266*/ 	.short	(.L_114 - .L_113)
	.align		4
.L_113:
        /*0268*/ 	.word	index@(_ZN5flash44flash_bwd_dq_dk_dv_loop_seqk_parallel_kernelI23Flash_bwd_kernel_traitsILi96ELi64ELi128ELi8ELi2ELi4ELi4ELb1ELb0EN7cutlass10bfloat16_tE19Flash_kernel_traitsILi96ELi64ELi128ELi8ES3_EELb0ELb1ELb0ELb0ELb0ELb0ELb0EEEvNS_16Flash_bwd_paramsE)
        /*026c*/ 	.word	0x00000048


	//----- nvinfo : EIATTR_MIN_STACK_SIZE
	.align		4
.L_114:
        /*0270*/ 	.byte	0x04, 0x12
        /*0272*/ 	.short	(.L_116 - .L_115)
	.align		4
.L_115:
        /*0274*/ 	.word	index@(_ZN5flash44flash_bwd_dq_dk_dv_loop_seqk_parallel_kernelI23Flash_bwd_kernel_traitsILi96ELi64ELi128ELi8ELi2ELi4ELi4ELb1ELb0EN7cutlass10bfloat16_tE19Flash_kernel_traitsILi96ELi64ELi128ELi8ES3_EELb0ELb1ELb0ELb0ELb0ELb0ELb0EEEvNS_16Flash_bwd_paramsE)
        /*0278*/ 	.word	0x00000048


	//----- nvinfo : EIATTR_MIN_STACK_SIZE
	.align		4
.L_116:
        /*027c*/ 	.byte	0x04, 0x12
        /*027e*/ 	.short	(.L_118 - .L_117)
	.align		4
.L_117:
        /*0280*/ 	.word	index@(_ZN5flash44flash_bwd_dq_dk_dv_loop_seqk_parallel_kernelI23Flash_bwd_kernel_traitsILi96ELi64ELi128ELi8ELi2ELi4ELi4ELb1ELb0EN7cutlass10bfloat16_tE19Flash_kernel_traitsILi96ELi64ELi128ELi8ES3_EELb0ELb1ELb0ELb0ELb1ELb1ELb0EEEvNS_16Flash_bwd_paramsE)
        /*0284*/ 	.word	0x00000030


	//----- nvinfo : EIATTR_MIN_STACK_SIZE
	.align		4
.L_118:
        /*0288*/ 	.byte	0x04, 0x12
        /*028a*/ 	.short	(.L_120 - .L_119)
	.align		4
.L_119:
        /*028c*/ 	.word	index@(_ZN5flash44flash_bwd_dq_dk_dv_loop_seqk_parallel_kernelI23Flash_bwd_kernel_traitsILi96ELi64ELi128ELi8ELi2ELi4ELi4ELb1ELb0EN7cutlass10bfloat16_tE19Flash_kernel_traitsILi96ELi64ELi128ELi8ES3_EELb0ELb1ELb0ELb0ELb0ELb1ELb0EEEvNS_16Flash_bwd_paramsE)
        /*0290*/ 	.word	0x00000040


	//----- nvinfo : EIATTR_MIN_STACK_SIZE
	.align		4
.L_120:
        /*0294*/ 	.byte	0x04, 0x12
        /*0296*/ 	.short	(.L_122 - .L_121)
	.align		4
.L_121:
        /*0298*/ 	.word	index@(_ZN5flash44flash_bwd_dq_dk_dv_loop_seqk_parallel_kernelI23Flash_bwd_kernel_traitsILi96ELi64ELi128ELi8ELi2ELi4ELi4ELb1ELb0EN7cutlass10bfloat16_tE19Flash_kernel_traitsILi96ELi64ELi128ELi8ES3_EELb0ELb1ELb0ELb1ELb0ELb0ELb0EEEvNS_16Flash_bwd_paramsE)
        /*029c*/ 	.word	0x00000060


	//----- nvinfo : EIATTR_MIN_STACK_SIZE
	.align		4
.L_122:
        /*02a0*/ 	.byte	0x04, 0x12
        /*02a2*/ 	.short	(.L_124 - .L_123)
	.align		4
.L_123:
        /*02a4*/ 	.word	index@(_ZN5flash27flash_bwd_convert_dq_kernelI23Flash_bwd_kernel_traitsILi96ELi64ELi128ELi8ELi2ELi4ELi4ELb1ELb0EN7cutlass10bfloat16_tE19Flash_kernel_traitsILi96ELi64ELi128ELi8ES3_EEEEvNS_16Flash_bwd_paramsEi)
        /*02a8*/ 	.word	0x00000000


	//----- nvinfo : EIATTR_MIN_STACK_SIZE
	.align		4
.L_124:
        /*02ac*/ 	.byte	0x04, 0x12
        /*02ae*/ 	.short	(.L_126 - .L_125)
	.align		4
.L_125:
        /*02b0*/ 	.word	index@(_ZN5flash44flash_bwd_dq_dk_dv_loop_seqk_parallel_kernelI23Flash_bwd_kernel_traitsILi96ELi64ELi128ELi8ELi2ELi4ELi4ELb1ELb0EN7cutlass10bfloat16_tE19Flash_kernel_traitsILi96ELi64ELi128ELi8ES3_EELb1ELb1ELb0ELb0ELb0ELb0ELb0EEEvNS_16Flash_bwd_paramsE)
        /*02b4*/ 	.word	0x00000040


	//----- nvinfo : EIATTR_MIN_STACK_SIZE
	.align		4
.L_126:
        /*02b8*/ 	.byte	0x04, 0x12
        /*02ba*/ 	.short	(.L_128 - .L_127)
	.align		4
.L_127:
        /*02bc*/ 	.word	index@(_ZN5flash44flash_bwd_dq_dk_dv_loop_seqk_parallel_kernelI23Flash_bwd_kernel_traitsILi96ELi64ELi128ELi8ELi2ELi4ELi4ELb1ELb0EN7cutlass10bfloat16_tE19Flash_kernel_traitsILi96ELi64ELi128ELi8ES3_EELb0ELb1ELb0ELb0ELb0ELb0ELb1EEEvNS_16Flash_bwd_paramsE)
        /*02c0*/ 	.word	0x000000c0


	//----- nvinfo : EIATTR_MIN_STACK_SIZE
	.align		4
.L_128:
        /*02c4*/ 	.byte	0x04, 0x12
        /*02c6*/ 	.short	(.L_130 - .L_129)
	.align		4
.L_129:
        /*02c8*/ 	.word	index@(_ZN5flash44flash_bwd_dq_dk_dv_loop_seqk_parallel_kernelI23Flash_bwd_kernel_traitsILi96ELi64ELi128ELi8ELi2ELi4ELi4ELb1ELb0EN7cutlass10bfloat16_tE19Flash_kernel_traitsILi96ELi64ELi128ELi8ES3_EELb1ELb1ELb0ELb0ELb1ELb1ELb0EEEvNS_16Flash_bwd_paramsE)
        /*02cc*/ 	.word	0x00000028


	//----- nvinfo : EIATTR_MIN_STACK_SIZE
	.align		4
.L_130:
        /*02d0*/ 	.byte	0x04, 0x12
        /*02d2*/ 	.short	(.L_132 - .L_131)
	.align		4
.L_131:
        /*02d4*/ 	.word	index@(_ZN5flash44flash_bwd_dq_dk_dv_loop_seqk_parallel_kernelI23Flash_bwd_kernel_traitsILi96ELi64ELi128ELi8ELi2ELi4ELi4ELb1ELb0EN7cutlass10bfloat16_tE19Flash_kernel_traitsILi96ELi64ELi128ELi8ES3_EELb0ELb1ELb0ELb0ELb1ELb1ELb1EEEvNS_16Flash_bwd_paramsE)
        /*02d8*/ 	.word	0x000000b0


	//----- nvinfo : EIATTR_MIN_STACK_SIZE
	.align		4
.L_132:
        /*02dc*/ 	.byte	0x04, 0x12
        /*02de*/ 	.short	(.L_134 - .L_133)
	.align		4
.L_133:
        /*02e0*/ 	.word	index@(_ZN5flash44flash_bwd_dq_dk_dv_loop_seqk_parallel_kernelI23Flash_bwd_kernel_traitsILi96ELi64ELi128ELi8ELi2ELi4ELi4ELb1ELb0EN7cutlass10bfloat16_tE19Flash_kernel_traitsILi96ELi64ELi128ELi8ES3_EELb1ELb1ELb0ELb0ELb0ELb1ELb0EEEvNS_16Flash_bwd_paramsE)
        /*02e4*/ 	.word	0x00000030


	//----- nvinfo : EIATTR_MIN_STACK_SIZE
	.align		4
.L_134:
        /*02e8*/ 	.byte	0x04, 0x12
        /*02ea*/ 	.short	(.L_136 - .L_135)
	.align		4
.L_135:
        /*02ec*/ 	.word	index@(_ZN5flash44flash_bwd_dq_dk_dv_loop_seqk_parallel_kernelI23Flash_bwd_kernel_traitsILi96ELi64ELi128ELi8ELi2ELi4ELi4ELb1ELb0EN7cutlass10bfloat16_tE19Flash_kernel_traitsILi96ELi64ELi128ELi8ES3_EELb0ELb1ELb0ELb0ELb0ELb1ELb1EEEvNS_16Flash_bwd_paramsE)
        /*02f0*/ 	.word	0x000000c0


	//----- nvinfo : EIATTR_MIN_STACK_SIZE
	.align		4
.L_136:
        /*02f4*/ 	.byte	0x04, 0x12
        /*02f6*/ 	.short	(.L_138 - .L_137)
	.align		4
.L_137:
        /*02f8*/ 	.word	index@(_ZN5flash44flash_bwd_dq_dk_dv_loop_seqk_parallel_kernelI23Flash_bwd_kernel_traitsILi96ELi64ELi128ELi8ELi2ELi4ELi4ELb1ELb0EN7cutlass10bfloat16_tE19Flash_kernel_traitsILi96ELi64ELi128ELi8ES3_EELb1ELb1ELb0ELb1ELb0ELb0ELb0EEEvNS_16Flash_bwd_paramsE)
        /*02fc*/ 	.word	0x00000070


	//----- nvinfo : EIATTR_MIN_STACK_SIZE
	.align		4
.L_138:
        /*0300*/ 	.byte	0x04, 0x12
        /*0302*/ 	.short	(.L_140 - .L_139)
	.align		4
.L_139:
        /*0304*/ 	.word	index@(_ZN5flash44flash_bwd_dq_dk_dv_loop_seqk_parallel_kernelI23Flash_bwd_kernel_traitsILi96ELi64ELi128ELi8ELi2ELi4ELi4ELb1ELb0EN7cutlass10bfloat16_tE19Flash_kernel_traitsILi96ELi64ELi128ELi8ES3_EELb0ELb1ELb0ELb1ELb0ELb0ELb1EEEvNS_16Flash_bwd_paramsE)
        /*0308*/ 	.word	0x000000e8


	//----- nvinfo : EIATTR_MIN_STACK_SIZE
	.align		4
.L_140:
        /*030c*/ 	.byte	0x04, 0x12
        /*030e*/ 	.short	(.L_142 - .L_141)
	.align		4
.L_141:
        /*0310*/ 	.word	index@(_ZN5flash25flash_bwd_dot_do_o_kernelILb0E23Flash_bwd_kernel_traitsILi96ELi64ELi128ELi8ELi2ELi4ELi4ELb1ELb0EN7cutlass10bfloat16_tE19Flash_kernel_traitsILi96ELi64ELi128ELi8ES3_EEEEvNS_16Flash_bwd_paramsE)
        /*0314*/ 	.word	0x00000000


	//----- nvinfo : EIATTR_MIN_STACK_SIZE
	.align		4
.L_142:
        /*0318*/ 	.byte	0x04, 0x12
        /*031a*/ 	.short	(.L_144 - .L_143)
	.align		4
.L_143:
        /*031c*/ 	.word	index@(_ZN5flash25flash_bwd_dot_do_o_kernelILb1E23Flash_bwd_kernel_traitsILi96ELi64ELi128ELi8ELi2ELi4ELi4ELb1ELb0EN7cutlass10bfloat16_tE19Flash_kernel_traitsILi96ELi64ELi128ELi8ES3_EEEEvNS_16Flash_bwd_paramsE)
        /*0320*/ 	.word	0x00000000


	//----- nvinfo : EIATTR_MIN_STACK_SIZE
	.align		4
.L_144:
        /*0324*/ 	.byte	0x04, 0x12
        /*0326*/ 	.short	(.L_146 - .L_145)
	.align		4
.L_145:
        /*0328*/ 	.word	index@(_ZN5flash27flash_bwd_convert_dq_kernelI23Flash_bwd_kernel_traitsILi96ELi64ELi128ELi8ELi2ELi4ELi4ELb0ELb0EN7cutlass10bfloat16_tE19Flash_kernel_traitsILi96ELi64ELi128ELi8ES3_EEEEvNS_16Flash_bwd_paramsEi)
        /*032c*/ 	.word	0x00000000


	//----- nvinfo : EIATTR_MIN_STACK_SIZE
	.align		4
.L_146:
        /*0330*/ 	.byte	0x04, 0x12
        /*0332*/ 	.short	(.L_148 - .L_147)
	.align		4
.L_147:
        /*0334*/ 	.word	index@(_ZN5flash44flash_bwd_dq_dk_dv_loop_seqk_parallel_kernelI23Flash_bwd_kernel_traitsILi96ELi64ELi128ELi8ELi2ELi4ELi4ELb0ELb0EN7cutlass10bfloat16_tE19Flash_kernel_traitsILi96ELi64ELi128ELi8ES3_EELb1ELb1ELb0ELb0ELb0ELb0ELb0EEEvNS_16Flash_bwd_paramsE)
        /*0338*/ 	.word	0x00000000


	//----- nvinfo : EIATTR_MIN_STACK_SIZE
	.align		4
.L_148:
        /*033c*/ 	.byte	0x04, 0x12
        /*033e*/ 	.short	(.L_150 - .L_149)
	.align		4
.L_149:
        /*0340*/ 	.word	index@(_ZN5flash44flash_bwd_dq_dk_dv_loop_seqk_parallel_kernelI23Flash_bwd_kernel_traitsILi96ELi64ELi128ELi8ELi2ELi4ELi4ELb0ELb0EN7cutlass10bfloat16_tE19Flash_kernel_traitsILi96ELi64ELi128ELi8ES3_EELb0ELb1ELb0ELb0ELb0ELb0ELb1EEEvNS_16Flash_bwd_paramsE)
        /*0344*/ 	.word	0x00000008


	//----- nvinfo : EIATTR_MIN_STACK_SIZE
	.align		4
.L_150:
        /*0348*/ 	.byte	0x04, 0x12
        /*034a*/ 	.short	(.L_152 - .L_151)
	.align		4
.L_151:
        /*034c*/ 	.word	index@(_ZN5flash44flash_bwd_dq_dk_dv_loop_seqk_parallel_kernelI23Flash_bwd_kernel_traitsILi96ELi64ELi128ELi8ELi2ELi4ELi4ELb0ELb0EN7cutlass10bfloat16_tE19Flash_kernel_traitsILi96ELi64ELi128ELi8ES3_EELb1ELb1ELb0ELb0ELb1ELb1ELb0EEEvNS_16Flash_bwd_paramsE)
        /*0350*/ 	.word	0x00000000


	//----- nvinfo : EIATTR_MIN_STACK_SIZE
	.align		4
.L_152:
        /*0354*/ 	.byte	0x04, 0x12
        /*0356*/ 	.short	(.L_154 - .L_153)
	.align		4
.L_153:
        /*0358*/ 	.word	index@(_ZN5flash44flash_bwd_dq_dk_dv_loop_seqk_parallel_kernelI23Flash_bwd_kernel_traitsILi96ELi64ELi128ELi8ELi2ELi4ELi4ELb0ELb0EN7cutlass10bfloat16_tE19Flash_kernel_traitsILi96ELi64ELi128ELi8ES3_EELb0ELb1ELb0ELb0ELb1ELb1ELb1EEEvNS_16Flash_bwd_paramsE)
        /*035c*/ 	.word	0x00000000


	//----- nvinfo : EIATTR_MIN_STACK_SIZE
	.align		4
.L_154:
        /*0360*/ 	.byte	0x04, 0x12
        /*0362*/ 	.short	(.L_156 - .L_155)
	.align		4
.L_155:
        /*0364*/ 	.word	index@(_ZN5flash44flash_bwd_dq_dk_dv_loop_seqk_parallel_kernelI23Flash_bwd_kernel_traitsILi96ELi64ELi128ELi8ELi2ELi4ELi4ELb0ELb0EN7cutlass10bfloat16_tE19Flash_kernel_traitsILi96ELi64ELi128ELi8ES3_EELb1ELb1ELb0ELb0ELb0ELb1ELb0EEEvNS_16Flash_bwd_paramsE)
        /*0368*/ 	.word	0x00000000


	//----- nvinfo : EIATTR_MIN_STACK_SIZE
	.align		4
.L_156:
        /*036c*/ 	.byte	0x04, 0x12
        /*036e*/ 	.short	(.L_158 - .L_157)
	.align		4
.L_157:
        /*0370*/ 	.word	index@(_ZN5flash44flash_bwd_dq_dk_dv_loop_seqk_parallel_kernelI23Flash_bwd_kernel_traitsILi96ELi64ELi128ELi8ELi2ELi4ELi4ELb0ELb0EN7cutlass10bfloat16_tE19Flash_kernel_traitsILi96ELi64ELi128ELi8ES3_EELb0ELb1ELb0ELb0ELb0ELb1ELb1EEEvNS_16Flash_bwd_paramsE)
        /*0374*/ 	.word	0x00000008


	//----- nvinfo : EIATTR_MIN_STACK_SIZE
	.align		4
.L_158:
        /*0378*/ 	.byte	0x04, 0x12
        /*037a*/ 	.short	(.L_160 - .L_159)
	.align		4
.L_159:
        /*037c*/ 	.word	index@(_ZN5flash44flash_bwd_dq_dk_dv_loop_seqk_parallel_kernelI23Flash_bwd_kernel_traitsILi96ELi64ELi128ELi8ELi2ELi4ELi4ELb0ELb0EN7cutlass10bfloat16_tE19Flash_kernel_traitsILi96ELi64ELi128ELi8ES3_EELb1ELb1ELb0ELb1ELb0ELb0ELb0EEEvNS_16Flash_bwd_paramsE)
        /*0380*/ 	.word	0x00000000


	//----- nvinfo : EIATTR_MIN_STACK_SIZE
	.align		4
.L_160:
        /*0384*/ 	.byte	0x04, 0x12
        /*0386*/ 	.short	(.L_162 - .L_161)
	.align		4
.L_161:
        /*0388*/ 	.word	index@(_ZN5flash44flash_bwd_dq_dk_dv_loop_seqk_parallel_kernelI23Flash_bwd_kernel_traitsILi96ELi64ELi128ELi8ELi2ELi4ELi4ELb0ELb0EN7cutlass10bfloat16_tE19Flash_kernel_traitsILi96ELi64ELi128ELi8ES3_EELb0ELb1ELb0ELb1ELb0ELb0ELb1EEEvNS_16Flash_bwd_paramsE)
        /*038c*/ 	.word	0x00000028


	//----- nvinfo : EIATTR_MIN_STACK_SIZE
	.align		4
.L_162:
        /*0390*/ 	.byte	0x04, 0x12
        /*0392*/ 	.short	(.L_164 - .L_163)
	.align		4
.L_163:
        /*0394*/ 	.word	index@(_ZN5flash25flash_bwd_dot_do_o_kernelILb0E23Flash_bwd_kernel_traitsILi96ELi64ELi128ELi8ELi2ELi4ELi4ELb0ELb0EN7cutlass10bfloat16_tE19Flash_kernel_traitsILi96ELi64ELi128ELi8ES3_EEEEvNS_16Flash_bwd_paramsE)
        /*0398*/ 	.word	0x00000000


	//----- nvinfo : EIATTR_MIN_STACK_SIZE
	.align		4
.L_164:
        /*039c*/ 	.byte	0x04, 0x12
        /*039e*/ 	.short	(.L_166 - .L_165)
	.align		4
.L_165:
        /*03a0*/ 	.word	index@(_ZN5flash25flash_bwd_dot_do_o_kernelILb1E23Flash_bwd_kernel_traitsILi96ELi64ELi128ELi8ELi2ELi4ELi4ELb0ELb0EN7cutlass10bfloat16_tE19Flash_kernel_traitsILi96ELi64ELi128ELi8ES3_EEEEvNS_16Flash_bwd_paramsE)
        /*03a4*/ 	.word	0x00000000
.L_166:


//--------------------- .nv.compat                --------------------------
	.section	.nv.compat,"",@"SHT_CUDA_COMPAT_INFO"
	.align	4
        /*0000*/ 	.byte	0x02, 0x09, 0x01, 0x00, 0x02, 0x02, 0x01, 0x00, 0x02, 0x05, 0x05, 0x00, 0x03, 0x07, 0x01, 0x01
        /*0010*/ 	.byte	0x02, 0x03, 0x00, 0x00, 0x02, 0x06, 0x01, 0x00, 0x04, 0x0b, 0x08, 0x00, 0x00, 0x00, 0x00, 0x00
        /*0020*/ 	.byte	0x00, 0x00, 0x00, 0x00


//--------------------- .nv.info._ZN5flash44flash_bwd_dq_dk_dv_loop_seqk_parallel_kernelI23Flash_bwd_kernel_traitsILi96ELi64ELi128ELi8ELi2ELi4ELi4ELb1ELb0EN7cutlass10bfloat16_tE19Flash_kernel_traitsILi96ELi64ELi128ELi8ES3_EELb0ELb1ELb0ELb0ELb0ELb0ELb0EEEvNS_16Flash_bwd_paramsE --------------------------
	.section	.nv.info._ZN5flash44flash_bwd_dq_dk_dv_loop_seqk_parallel_kernelI23Flash_bwd_kernel_traitsILi96ELi64ELi128ELi8ELi2ELi4ELi4ELb1ELb0EN7cutlass10bfloat16_tE19Flash_kernel_traitsILi96ELi64ELi128ELi8ES3_EELb0ELb1ELb0ELb0ELb0ELb0ELb0EEEvNS_16Flash_bwd_paramsE,"",@"SHT_CUDA_INFO"
	.sectionflags	@""
	.align	4


	//----- nvinfo : EIATTR_CUDA_API_VERSION
	.align		4
        /*0000*/ 	.byte	0x04, 0x37
        /*0002*/ 	.short	(.L_168 - .L_167)
.L_167:
        /*0004*/ 	.word	0x00000082


	//----- nvinfo : EIATTR_KPARAM_INFO
	.align		4
.L_168:
        /*0008*/ 	.byte	0x04, 0x17
        /*000a*/ 	.short	(.L_170 - .L_169)
.L_169:
        /*000c*/ 	.word	0x00000000
        /*0010*/ 	.short	0x0000
        /*0012*/ 	.short	0x0000
        /*0014*/ 	.byte	0x00, 0xf0, 0x01, 0x0a


	//----- nvinfo : EIATTR_SPARSE_MMA_MASK
	.align		4
.L_170:
        /*0018*/ 	.byte	0x03, 0x50
        /*001a*/ 	.short	0x0000


	//----- nvinfo : EIATTR_MAXREG_COUNT
	.align		4
        /*001c*/ 	.byte	0x03, 0x1b
        /*001e*/ 	.short	0x00ff


	//----- nvinfo : EIATTR_NUM_BARRIERS
	.align		4
        /*0020*/ 	.byte	0x02, 0x4c
        /*0022*/ 	.byte	0x01
	.zero		1


	//----- nvinfo : EIATTR_ANNOTATIONS
	.align		4
        /*0024*/ 	.byte	0x04, 0x55
        /*0026*/ 	.short	(.L_172 - .L_171)


	//   ....[0]....
.L_171:
        /*0028*/ 	.word	0x00000001
        /*002c*/ 	.byte	0xa0, 0x00, 0x00, 0x00, 0x01, 0x00, 0x00, 0x00, 0xf0, 0x04, 0x00, 0x00, 0x01, 0x00, 0x00, 0x00
        /* <DEDUP_REMOVED lines=25> */
        /*01cc*/ 	.byte	0x40, 0x91, 0x00, 0x00


	//----- nvinfo : EIATTR_MERCURY_ISA_VERSION
	.align		4
.L_172:
        /*01d0*/ 	.byte	0x03, 0x5f
        /*01d2*/ 	.short	0x0101


	//----- nvinfo : EIATTR_EXIT_INSTR_OFFSETS
	.align		4
        /*01d4*/ 	.byte	0x04, 0x1c
        /*01d6*/ 	.short	(.L_174 - .L_173)


	//   ....[0]....
.L_173:
        /*01d8*/ 	.word	0x000000c0


	//   ....[1]....
        /*01dc*/ 	.word	0x000091c0


	//----- nvinfo : EIATTR_CRS_STACK_SIZE
	.align		4
.L_174:
        /*01e0*/ 	.byte	0x04, 0x1e
        /*01e2*/ 	.short	(.L_176 - .L_175)
.L_175:
        /*01e4*/ 	.word	0x00000000


	//----- nvinfo : EIATTR_CBANK_PARAM_SIZE
	.align		4
.L_176:
        /*01e8*/ 	.byte	0x03, 0x19
        /*01ea*/ 	.short	0x0280


	//----- nvinfo : EIATTR_PARAM_CBANK
	.align		4
        /*01ec*/ 	.byte	0x04, 0x0a
        /*01ee*/ 	.short	(.L_178 - .L_177)
	.align		4
.L_177:
        /*01f0*/ 	.word	index@(.nv.constant0._ZN5flash44flash_bwd_dq_dk_dv_loop_seqk_parallel_kernelI23Flash_bwd_kernel_traitsILi96ELi64ELi128ELi8ELi2ELi4ELi4ELb1ELb0EN7cutlass10bfloat16_tE19Flash_kernel_traitsILi96ELi64ELi128ELi8ES3_EELb0ELb1ELb0ELb0ELb0ELb0ELb0EEEvNS_16Flash_bwd_paramsE)
        /*01f4*/ 	.short	0x0210
        /*01f6*/ 	.short	0x0280


	//----- nvinfo : EIATTR_SW_WAR
	.align		4
.L_178:
        /*01f8*/ 	.byte	0x04, 0x36
        /*01fa*/ 	.short	(.L_180 - .L_179)
.L_179:
        /*01fc*/ 	.word	0x00000008
.L_180:


//--------------------- .nv.info._ZN5flash44flash_bwd_dq_dk_dv_loop_seqk_parallel_kernelI23Flash_bwd_kernel_traitsILi96ELi64ELi128ELi8ELi2ELi4ELi4ELb1ELb0EN7cutlass10bfloat16_tE19Flash_kernel_traitsILi96ELi64ELi128ELi8ES3_EELb0ELb1ELb0ELb0ELb1ELb1ELb0EEEvNS_16Flash_bwd_paramsE --------------------------
	.section	.nv.info._ZN5flash44flash_bwd_dq_dk_dv_loop_seqk_parallel_kernelI23Flash_bwd_kernel_traitsILi96ELi64ELi128ELi8ELi2ELi4ELi4ELb1ELb0EN7cutlass10bfloat16_tE19Flash_kernel_traitsILi96ELi64ELi128ELi8ES3_EELb0ELb1ELb0ELb0ELb1ELb1ELb0EEEvNS_16Flash_bwd_paramsE,"",@"SHT_CUDA_INFO"
	.sectionflags	@""
	.align	4


	//----- nvinfo : EIATTR_CUDA_API_VERSION
	.align		4
        /*0000*/ 	.byte	0x04, 0x37
        /*0002*/ 	.short	(.L_182 - .L_181)
.L_181:
        /*0004*/ 	.word	0x00000082


	//----- nvinfo : EIATTR_KPARAM_INFO
	.align		4
.L_182:
        /*0008*/ 	.byte	0x04, 0x17
        /*000a*/ 	.short	(.L_184 - .L_183)
.L_183:
        /*000c*/ 	.word	0x00000000
        /*0010*/ 	.short	0x0000
        /*0012*/ 	.short	0x0000
        /*0014*/ 	.byte	0x00, 0xf0, 0x01, 0x0a


	//----- nvinfo : EIATTR_SPARSE_MMA_MASK
	.align		4
.L_184:
        /*0018*/ 	.byte	0x03, 0x50
        /*001a*/ 	.short	0x0000


	//----- nvinfo : EIATTR_MAXREG_COUNT
	.align		4
        /*001c*/ 	.byte	0x03, 0x1b
        /*001e*/ 	.short	0x00ff


	//----- nvinfo : EIATTR_NUM_BARRIERS
	.align		4
        /*0020*/ 	.byte	0x02, 0x4c
        /*0022*/ 	.byte	0x01
	.zero		1


	//----- nvinfo : EIATTR_ANNOTATIONS
	.align		4
        /*0024*/ 	.byte	0x04, 0x55
        /*0026*/ 	.short	(.L_186 - .L_185)


	//   ....[0]....
.L_185:
        /* <DEDUP_REMOVED lines=13> */


	//----- nvinfo : EIATTR_MERCURY_ISA_VERSION
	.align		4
.L_186:
        /*00e0*/ 	.byte	0x03, 0x5f
        /*00e2*/ 	.short	0x0101


	//----- nvinfo : EIATTR_EXIT_INSTR_OFFSETS
	.align		4
        /*00e4*/ 	.byte	0x04, 0x1c
        /*00e6*/ 	.short	(.L_188 - .L_187)


	//   ....[0]....
.L_187:
        /*00e8*/ 	.word	0x000000a0


	//   ....[1]....
        /*00ec*/ 	.word	0x000068b0


	//----- nvinfo : EIATTR_CBANK_PARAM_SIZE
	.align		4
.L_188:
        /*00f0*/ 	.byte	0x03, 0x19
        /*00f2*/ 	.short	0x0280


	//----- nvinfo : EIATTR_PARAM_CBANK
	.align		4
        /*00f4*/ 	.byte	0x04, 0x0a
        /*00f6*/ 	.short	(.L_190 - .L_189)
	.align		4
.L_189:
        /*00f8*/ 	.word	index@(.nv.constant0._ZN5flash44flash_bwd_dq_dk_dv_loop_seqk_parallel_kernelI23Flash_bwd_kernel_traitsILi96ELi64ELi128ELi8ELi2ELi4ELi4ELb1ELb0EN7cutlass10bfloat16_tE19Flash_kernel_traitsILi96ELi64ELi128ELi8ES3_EELb0ELb1ELb0ELb0ELb1ELb1ELb0EEEvNS_16Flash_bwd_paramsE)
        /*00fc*/ 	.short	0x0210
        /*00fe*/ 	.short	0x0280


	//----- nvinfo : EIATTR_SW_WAR
	.align		4
.L_190:
        /*0100*/ 	.byte	0x04, 0x36
        /*0102*/ 	.short	(.L_192 - .L_191)
.L_191:
        /*0104*/ 	.word	0x00000008
.L_192:


//--------------------- .nv.info._ZN5flash44flash_bwd_dq_dk_dv_loop_seqk_parallel_kernelI23Flash_bwd_kernel_traitsILi96ELi64ELi128ELi8ELi2ELi4ELi4ELb1ELb0EN7cutlass10bfloat16_tE19Flash_kernel_traitsILi96ELi64ELi128ELi8ES3_EELb0ELb1ELb0ELb0ELb0ELb1ELb0EEEvNS_16Flash_bwd_paramsE --------------------------
	.section	.nv.info._ZN5flash44flash_bwd_dq_dk_dv_loop_seqk_parallel_kernelI23Flash_bwd_kernel_traitsILi96ELi64ELi128ELi8ELi2ELi4ELi4ELb1ELb0EN7cutlass10bfloat16_tE19Flash_kernel_traitsILi96ELi64ELi128ELi8ES3_EELb0ELb1ELb0ELb0ELb0ELb1ELb0EEEvNS_16Flash_bwd_paramsE,"",@"SHT_CUDA_INFO"
	.sectionflags	@""
	.align	4


	//----- nvinfo : EIATTR_CUDA_API_VERSION
	.align		4
        /*0000*/ 	.byte	0x04, 0x37
        /*0002*/ 	.short	(.L_194 - .L_193)
.L_193:
        /*0004*/ 	.word	0x00000082


	//----- nvinfo : EIATTR_KPARAM_INFO
	.align		4
.L_194:
        /*0008*/ 	.byte	0x04, 0x17
        /*000a*/ 	.short	(.L_196 - .L_195)
.L_195:
        /*000c*/ 	.word	0x00000000
        /*0010*/ 	.short	0x0000
        /*0012*/ 	.short	0x0000
        /*0014*/ 	.byte	0x00, 0xf0, 0x01, 0x0a


	//----- nvinfo : EIATTR_SPARSE_MMA_MASK
	.align		4
.L_196:
        /*0018*/ 	.byte	0x03, 0x50
        /*001a*/ 	.short	0x0000


	//----- nvinfo : EIATTR_MAXREG_COUNT
	.align		4
        /*001c*/ 	.byte	0x03, 0x1b
        /*001e*/ 	.short	0x00ff


	//----- nvinfo : EIATTR_NUM_BARRIERS
	.align		4
        /*0020*/ 	.byte	0x02, 0x4c
        /*0022*/ 	.byte	0x01
	.zero		1


	//----- nvinfo : EIATTR_ANNOTATIONS
	.align		4
        /*0024*/ 	.byte	0x04, 0x55
        /*0026*/ 	.short	(.L_198 - .L_197)


	//   ....[0]....
.L_197:
        /* <DEDUP_REMOVED lines=16> */


	//----- nvinfo : EIATTR_MERCURY_ISA_VERSION
	.align		4
.L_198:
        /*0110*/ 	.byte	0x03, 0x5f
        /*0112*/ 	.short	0x0101


	//----- nvinfo : EIATTR_EXIT_INSTR_OFFSETS
	.align		4
        /*0114*/ 	.byte	0x04, 0x1c
        /*0116*/ 	.short	(.L_200 - .L_199)


	//   ....[0]....
.L_199:
        /*0118*/ 	.word	0x000000c0


	//   ....[1]....
        /*011c*/ 	.word	0x00008130


	//----- nvinfo : EIATTR_CRS_STACK_SIZE
	.align		4
.L_200:
        /*0120*/ 	.byte	0x04, 0x1e
        /*0122*/ 	.short	(.L_202 - .L_201)
.L_201:
        /*0124*/ 	.word	0x00000000


	//----- nvinfo : EIATTR_CBANK_PARAM_SIZE
	.align		4
.L_202:
        /*0128*/ 	.byte	0x03, 0x19
        /*012a*/ 	.short	0x0280


	//----- nvinfo : EIATTR_PARAM_CBANK
	.align		4
        /*012c*/ 	.byte	0x04, 0x0a
        /*012e*/ 	.short	(.L_204 - .L_203)
	.align		4
.L_203:
        /*0130*/ 	.word	index@(.nv.constant0._ZN5flash44flash_bwd_dq_dk_dv_loop_seqk_parallel_kernelI23Flash_bwd_kernel_traitsILi96ELi64ELi128ELi8ELi2ELi4ELi4ELb1ELb0EN7cutlass10bfloat16_tE19Flash_kernel_traitsILi96ELi64ELi128ELi8ES3_EELb0ELb1ELb0ELb0ELb0ELb1ELb0EEEvNS_16Flash_bwd_paramsE)
        /*0134*/ 	.short	0x0210
        /*0136*/ 	.short	0x0280


	//----- nvinfo : EIATTR_SW_WAR
	.align		4
.L_204:
        /*0138*/ 	.byte	0x04, 0x36
        /*013a*/ 	.short	(.L_206 - .L_205)
.L_205:
        /*013c*/ 	.word	0x00000008
.L_206:


//--------------------- .nv.info._ZN5flash44flash_bwd_dq_dk_dv_loop_seqk_parallel_kernelI23Flash_bwd_kernel_traitsILi96ELi64ELi128ELi8ELi2ELi4ELi4ELb1ELb0EN7cutlass10bfloat16_tE19Flash_kernel_traitsILi96ELi64ELi128ELi8ES3_EELb0ELb1ELb0ELb1ELb0ELb0ELb0EEEvNS_16Flash_bwd_paramsE --------------------------
	.section	.nv.info._ZN5flash44flash_bwd_dq_dk_dv_loop_seqk_parallel_kernelI23Flash_bwd_kernel_traitsILi96ELi64ELi128ELi8ELi2ELi4ELi4ELb1ELb0EN7cutlass10bfloat16_tE19Flash_kernel_traitsILi96ELi64ELi128ELi8ES3_EELb0ELb1ELb0ELb1ELb0ELb0ELb0EEEvNS_16Flash_bwd_paramsE,"",@"SHT_CUDA_INFO"
	.sectionflags	@""
	.align	4


	//----- nvinfo : EIATTR_CUDA_API_VERSION
	.align		4
        /*0000*/ 	.byte	0x04, 0x37
        /*0002*/ 	.short	(.L_208 - .L_207)
.L_207:
        /*0004*/ 	.word	0x00000082


	//----- nvinfo : EIATTR_KPARAM_INFO
	.align		4
.L_208:
        /*0008*/ 	.byte	0x04, 0x17
        /*000a*/ 	.short	(.L_210 - .L_209)
.L_209:
        /*000c*/ 	.word	0x00000000
        /*0010*/ 	.short	0x0000
        /*0012*/ 	.short	0x0000
        /*0014*/ 	.byte	0x00, 0xf0, 0x01, 0x0a


	//----- nvinfo : EIATTR_SPARSE_MMA_MASK
	.align		4
.L_210:
        /*0018*/ 	.byte	0x03, 0x50
        /*001a*/ 	.short	0x0000


	//----- nvinfo : EIATTR_MAXREG_COUNT
	.align		4
        /*001c*/ 	.byte	0x03, 0x1b
        /*001e*/ 	.short	0x00ff


	//----- nvinfo : EIATTR_NUM_BARRIERS
	.align		4
        /*0020*/ 	.byte	0x02, 0x4c
        /*0022*/ 	.byte	0x01
	.zero		1


	//----- nvinfo : EIATTR_ANNOTATIONS
	.align		4
        /*0024*/ 	.byte	0x04, 0x55
        /*0026*/ 	.short	(.L_212 - .L_211)


	//   ....[0]....
.L_211:
        /* <DEDUP_REMOVED lines=36> */


	//----- nvinfo : EIATTR_MERCURY_ISA_VERSION
	.align		4
.L_212:
        /*0250*/ 	.byte	0x03, 0x5f
        /*0252*/ 	.short	0x0101


	//----- nvinfo : EIATTR_EXIT_INSTR_OFFSETS
	.align		4
        /*0254*/ 	.byte	0x04, 0x1c
        /*0256*/ 	.short	(.L_214 - .L_213)


	//   ....[0]....
.L_213:
        /*0258*/ 	.word	0x000000c0


	//   ....[1]....
        /*025c*/ 	.word	0x00009900


	//----- nvinfo : EIATTR_CRS_STACK_SIZE
	.align		4
.L_214:
        /*0260*/ 	.byte	0x04, 0x1e
        /*0262*/ 	.short	(.L_216 - .L_215)
.L_215:
        /*0264*/ 	.word	0x00000000


	//----- nvinfo : EIATTR_CBANK_PARAM_SIZE
	.align		4
.L_216:
        /*0268*/ 	.byte	0x03, 0x19
        /*026a*/ 	.short	0x0280


	//----- nvinfo : EIATTR_PARAM_CBANK
	.align		4
        /*026c*/ 	.byte	0x04, 0x0a
        /*026e*/ 	.short	(.L_218 - .L_217)
	.align		4
.L_217:
        /*0270*/ 	.word	index@(.nv.constant0._ZN5flash44flash_bwd_dq_dk_dv_loop_seqk_parallel_kernelI23Flash_bwd_kernel_traitsILi96ELi64ELi128ELi8ELi2ELi4ELi4ELb1ELb0EN7cutlass10bfloat16_tE19Flash_kernel_traitsILi96ELi64ELi128ELi8ES3_EELb0ELb1ELb0ELb1ELb0ELb0ELb0EEEvNS_16Flash_bwd_paramsE)
        /*0274*/ 	.short	0x0210
        /*0276*/ 	.short	0x0280


	//----- nvinfo : EIATTR_SW_WAR
	.align		4
.L_218:
        /*0278*/ 	.byte	0x04, 0x36
        /*027a*/ 	.short	(.L_220 - .L_219)
.L_219:
        /*027c*/ 	.word	0x00000008
.L_220:


//--------------------- .nv.info._ZN5flash27flash_bwd_convert_dq_kernelI23Flash_bwd_kernel_traitsILi96ELi64ELi128ELi8ELi2ELi4ELi4ELb1ELb0EN7cutlass10bfloat16_tE19Flash_kernel_traitsILi96ELi64ELi128ELi8ES3_EEEEvNS_16Flash_bwd_paramsEi --------------------------
	.section	.nv.info._ZN5flash27flash_bwd_convert_dq_kernelI23Flash_bwd_kernel_traitsILi96ELi64ELi128ELi8ELi2ELi4ELi4ELb1ELb0EN7cutlass10bfloat16_tE19Flash_kernel_traitsILi96ELi64ELi128ELi8ES3_EEEEvNS_16Flash_bwd_paramsEi,"",@"SHT_CUDA_INFO"
	.sectionflags	@""
	.align	4


	//----- nvinfo : EIATTR_CUDA_API_VERSION
	.align		4
        /*0000*/ 	.byte	0x04, 0x37
        /*0002*/ 	.short	(.L_222 - .L_221)
.L_221:
        /*0004*/ 	.word	0x00000082


	//----- nvinfo : EIATTR_KPARAM_INFO
	.align		4
.L_222:
        /*0008*/ 	.byte	0x04, 0x17
        /*000a*/ 	.short	(.L_224 - .L_223)
.L_223:
        /*000c*/ 	.word	0x00000000
        /*0010*/ 	.short	0x0001
        /*0012*/ 	.short	0x0280
        /*0014*/ 	.byte	0x00, 0xf0, 0x11, 0x00


	//----- nvinfo : EIATTR_KPARAM_INFO
	.align		4
.L_224:
        /*0018*/ 	.byte	0x04, 0x17
        /*001a*/ 	.short	(.L_226 - .L_225)
.L_225:
        /*001c*/ 	.word	0x00000000
        /*0020*/ 	.short	0x0000
        /*0022*/ 	.short	0x0000
        /*0024*/ 	.byte	0x00, 0xf0, 0x01, 0x0a


	//----- nvinfo : EIATTR_SPARSE_MMA_MASK
	.align		4
.L_226:
        /*0028*/ 	.byte	0x03, 0x50
        /*002a*/ 	.short	0x0000


	//----- nvinfo : EIATTR_MAXREG_COUNT
	.align		4
        /*002c*/ 	.byte	0x03, 0x1b
        /*002e*/ 	.short	0x00ff


	//----- nvinfo : EIATTR_NUM_BARRIERS
	.align		4
        /*0030*/ 	.byte	0x02, 0x4c
        /*0032*/ 	.byte	0x01
	.zero		1


	//----- nvinfo : EIATTR_MERCURY_ISA_VERSION
	.align		4
        /*0034*/ 	.byte	0x03, 0x5f
        /*0036*/ 	.short	0x0101


	//----- nvinfo : EIATTR_EXIT_INSTR_OFFSETS
	.align		4
        /*0038*/ 	.byte	0x04, 0x1c
        /*003a*/ 	.short	(.L_228 - .L_227)


	//   ....[0]....
.L_227:
        /*003c*/ 	.word	0x00000160


	//   ....[1]....
        /*0040*/ 	.word	0x00001550


	//   ....[2]....
        /*0044*/ 	.word	0x000017b0


	//   ....[3]....
        /*0048*/ 	.word	0x000017e0


	//----- nvinfo : EIATTR_CBANK_PARAM_SIZE
	.align		4
.L_228:
        /*004c*/ 	.byte	0x03, 0x19
        /*004e*/ 	.short	0x0284


	//----- nvinfo : EIATTR_PARAM_CBANK
	.align		4
        /*0050*/ 	.byte	0x04, 0x0a
        /*0052*/ 	.short	(.L_230 - .L_229)
	.align		4
.L_229:
        /*0054*/ 	.word	index@(.nv.constant0._ZN5flash27flash_bwd_convert_dq_kernelI23Flash_bwd_kernel_traitsILi96ELi64ELi128ELi8ELi2ELi4ELi4ELb1ELb0EN7cutlass10bfloat16_tE19Flash_kernel_traitsILi96ELi64ELi128ELi8ES3_EEEEvNS_16Flash_bwd_paramsEi)
        /*0058*/ 	.short	0x0210
        /*005a*/ 	.short	0x0284


	//----- nvinfo : EIATTR_SW_WAR
	.align		4
.L_230:
        /*005c*/ 	.byte	0x04, 0x36
        /*005e*/ 	.short	(.L_232 - .L_231)
.L_231:
        /*0060*/ 	.word	0x00000008
.L_232:


//--------------------- .nv.info._ZN5flash44flash_bwd_dq_dk_dv_loop_seqk_parallel_kernelI23Flash_bwd_kernel_traitsILi96ELi64ELi128ELi8ELi2ELi4ELi4ELb1ELb0EN7cutlass10bfloat16_tE19Flash_kernel_traitsILi96ELi64ELi128ELi8ES3_EELb1ELb1ELb0ELb0ELb0ELb0ELb0EEEvNS_16Flash_bwd_paramsE --------------------------
	.section	.nv.info._ZN5flash44flash_bwd_dq_dk_dv_loop_seqk_parallel_kernelI23Flash_bwd_kernel_traitsILi96ELi64ELi128ELi8ELi2ELi4ELi4ELb1ELb0EN7cutlass10bfloat16_tE19Flash_kernel_traitsILi96ELi64ELi128ELi8ES3_EELb1ELb1ELb0ELb0ELb0ELb0ELb0EEEvNS_16Flash_bwd_paramsE,"",@"SHT_CUDA_INFO"
	.sectionflags	@""
	.align	4


	//----- nvinfo : EIATTR_CUDA_API_VERSION
	.align		4
        /*0000*/ 	.byte	0x04, 0x37
        /*0002*/ 	.short	(.L_234 - .L_233)
.L_233:
        /*0004*/ 	.word	0x00000082


	//----- nvinfo : EIATTR_KPARAM_INFO
	.align		4
.L_234:
        /*0008*/ 	.byte	0x04, 0x17
        /*000a*/ 	.short	(.L_236 - .L_235)
.L_235:
        /*000c*/ 	.word	0x00000000
        /*0010*/ 	.short	0x0000
        /*0012*/ 	.short	0x0000
        /*0014*/ 	.byte	0x00, 0xf0, 0x01, 0x0a


	//----- nvinfo : EIATTR_SPARSE_MMA_MASK
	.align		4
.L_236:
        /*0018*/ 	.byte	0x03, 0x50
        /*001a*/ 	.short	0x0000


	//----- nvinfo : EIATTR_MAXREG_COUNT
	.align		4
        /*001c*/ 	.byte	0x03, 0x1b
        /*001e*/ 	.short	0x00ff


	//----- nvinfo : EIATTR_NUM_BARRIERS
	.align		4
        /*0020*/ 	.byte	0x02, 0x4c
        /*0022*/ 	.byte	0x01
	.zero		1


	//----- nvinfo : EIATTR_ANNOTATIONS
	.align		4
        /*0024*/ 	.byte	0x04, 0x55
        /*0026*/ 	.short	(.L_238 - .L_237)


	//   ....[0]....
.L_237:
        /* <DEDUP_REMOVED lines=25> */


	//----- nvinfo : EIATTR_MERCURY_ISA_VERSION
	.align		4
.L_238:
        /*01a0*/ 	.byte	0x03, 0x5f
        /*01a2*/ 	.short	0x0101


	//----- nvinfo : EIATTR_EXIT_INSTR_OFFSETS
	.align		4
        /*01a4*/ 	.byte	0x04, 0x1c
        /*01a6*/ 	.short	(.L_240 - .L_239)


	//   ....[0]....
.L_239:
        /*01a8*/ 	.word	0x000000c0


	//   ....[1]....
        /*01ac*/ 	.word	0x0000a560


	//----- nvinfo : EIATTR_CRS_STACK_SIZE
	.align		4
.L_240:
        /*01b0*/ 	.byte	0x04, 0x1e
        /*01b2*/ 	.short	(.L_242 - .L_241)
.L_241:
        /*01b4*/ 	.word	0x00000000


	//----- nvinfo : EIATTR_CBANK_PARAM_SIZE
	.align		4
.L_242:
        /*01b8*/ 	.byte	0x03, 0x19
        /*01ba*/ 	.short	0x0280


	//----- nvinfo : EIATTR_PARAM_CBANK
	.align		4
        /*01bc*/ 	.byte	0x04, 0x0a
        /*01be*/ 	.short	(.L_244 - .L_243)
	.align		4
.L_243:
        /*01c0*/ 	.word	index@(.nv.constant0._ZN5flash44flash_bwd_dq_dk_dv_loop_seqk_parallel_kernelI23Flash_bwd_kernel_traitsILi96ELi64ELi128ELi8ELi2ELi4ELi4ELb1ELb0EN7cutlass10bfloat16_tE19Flash_kernel_traitsILi96ELi64ELi128ELi8ES3_EELb1ELb1ELb0ELb0ELb0ELb0ELb0EEEvNS_16Flash_bwd_paramsE)
        /*01c4*/ 	.short	0x0210
        /*01c6*/ 	.short	0x0280


	//----- nvinfo : EIATTR_SW_WAR
	.align		4
.L_244:
        /*01c8*/ 	.byte	0x04, 0x36
        /*01ca*/ 	.short	(.L_246 - .L_245)
.L_245:
        /*01cc*/ 	.word	0x00000008
.L_246:


//--------------------- .nv.info._ZN5flash44flash_bwd_dq_dk_dv_loop_seqk_parallel_kernelI23Flash_bwd_kernel_traitsILi96ELi64ELi128ELi8ELi2ELi4ELi4ELb1ELb0EN7cutlass10bfloat16_tE19Flash_kernel_traitsILi96ELi64ELi128ELi8ES3_EELb0ELb1ELb0ELb0ELb0ELb0ELb1EEEvNS_16Flash_bwd_paramsE --------------------------
	.section	.nv.info._ZN5flash44flash_bwd_dq_dk_dv_loop_seqk_parallel_kernelI23Flash_bwd_kernel_traitsILi96ELi64ELi128ELi8ELi2ELi4ELi4ELb1ELb0EN7cutlass10bfloat16_tE19Flash_kernel_traitsILi96ELi64ELi128ELi8ES3_EELb0ELb1ELb0ELb0ELb0ELb0ELb1EEEvNS_16Flash_bwd_paramsE,"",@"SHT_CUDA_INFO"
	.sectionflags	@""
	.align	4


	//----- nvinfo : EIATTR_CUDA_API_VERSION
	.align		4
        /*0000*/ 	.byte	0x04, 0x37
        /*0002*/ 	.short	(.L_248 - .L_247)
.L_247:
        /*0004*/ 	.word	0x00000082


	//----- nvinfo : EIATTR_KPARAM_INFO
	.align		4
.L_248:
        /*0008*/ 	.byte	0x04, 0x17
        /*000a*/ 	.short	(.L_250 - .L_249)
.L_249:
        /*000c*/ 	.word	0x00000000
        /*0010*/ 	.short	0x0000
        /*0012*/ 	.short	0x0000
        /*0014*/ 	.byte	0x00, 0xf0, 0x01, 0x0a


	//----- nvinfo : EIATTR_SPARSE_MMA_MASK
	.align		4
.L_250:
        /*0018*/ 	.byte	0x03, 0x50
        /*001a*/ 	.short	0x0000


	//----- nvinfo : EIATTR_MAXREG_COUNT
	.align		4
        /*001c*/ 	.byte	0x03, 0x1b
        /*001e*/ 	.short	0x00ff


	//----- nvinfo : EIATTR_NUM_BARRIERS
	.align		4
        /*0020*/ 	.byte	0x02, 0x4c
        /*0022*/ 	.byte	0x01
	.zero		1


	//----- nvinfo : EIATTR_ANNOTATIONS
	.align		4
        /*0024*/ 	.byte	0x04, 0x55
        /*0026*/ 	.short	(.L_252 - .L_251)


	//   ....[0]....
.L_251:
        /* <DEDUP_REMOVED lines=64> */


	//----- nvinfo : EIATTR_MERCURY_ISA_VERSION
	.align		4
.L_252:
        /*0410*/ 	.byte	0x03, 0x5f
        /*0412*/ 	.short	0x0101


	//----- nvinfo : EIATTR_EXIT_INSTR_OFFSETS
	.align		4
        /*0414*/ 	.byte	0x04, 0x1c
        /*0416*/ 	.short	(.L_254 - .L_253)


	//   ....[0]....
.L_253:
        /*0418*/ 	.word	0x000000c0


	//   ....[1]....
        /*041c*/ 	.word	0x0000a220


	//----- nvinfo : EIATTR_CRS_STACK_SIZE
	.align		4
.L_254:
        /*0420*/ 	.byte	0x04, 0x1e
        /*0422*/ 	.short	(.L_256 - .L_255)
.L_255:
        /*0424*/ 	.word	0x00000000


	//----- nvinfo : EIATTR_CBANK_PARAM_SIZE
	.align		4
.L_256:
        /*0428*/ 	.byte	0x03, 0x19
        /*042a*/ 	.short	0x0280


	//----- nvinfo : EIATTR_PARAM_CBANK
	.align		4
        /*042c*/ 	.byte	0x04, 0x0a
        /*042e*/ 	.short	(.L_258 - .L_257)
	.align		4
.L_257:
        /*0430*/ 	.word	index@(.nv.constant0._ZN5flash44flash_bwd_dq_dk_dv_loop_seqk_parallel_kernelI23Flash_bwd_kernel_traitsILi96ELi64ELi128ELi8ELi2ELi4ELi4ELb1ELb0EN7cutlass10bfloat16_tE19Flash_kernel_traitsILi96ELi64ELi128ELi8ES3_EELb0ELb1ELb0ELb0ELb0ELb0ELb1EEEvNS_16Flash_bwd_paramsE)
        /*0434*/ 	.short	0x0210
        /*0436*/ 	.short	0x0280


	//----- nvinfo : EIATTR_SW_WAR
	.align		4
.L_258:
        /*0438*/ 	.byte	0x04, 0x36
        /*043a*/ 	.short	(.L_260 - .L_259)
.L_259:
        /*043c*/ 	.word	0x00000008
.L_260:


//--------------------- .nv.info._ZN5flash44flash_bwd_dq_dk_dv_loop_seqk_parallel_kernelI23Flash_bwd_kernel_traitsILi96ELi64ELi128ELi8ELi2ELi4ELi4ELb1ELb0EN7cutlass10bfloat16_tE19Flash_kernel_traitsILi96ELi64ELi128ELi8ES3_EELb1ELb1ELb0ELb0ELb1ELb1ELb0EEEvNS_16Flash_bwd_paramsE --------------------------
	.section	.nv.info._ZN5flash44flash_bwd_dq_dk_dv_loop_seqk_parallel_kernelI23Flash_bwd_kernel_traitsILi96ELi64ELi128ELi8ELi2ELi4ELi4ELb1ELb0EN7cutlass10bfloat16_tE19Flash_kernel_traitsILi96ELi64ELi128ELi8ES3_EELb1ELb1ELb0ELb0ELb1ELb1ELb0EEEvNS_16Flash_bwd_paramsE,"",@"SHT_CUDA_INFO"
	.sectionflags	@""
	.align	4


	//----- nvinfo : EIATTR_CUDA_API_VERSION
	.align		4
        /*0000*/ 	.byte	0x04, 0x37
        /*0002*/ 	.short	(.L_262 - .L_261)
.L_261:
        /*0004*/ 	.word	0x00000082


	//----- nvinfo : EIATTR_KPARAM_INFO
	.align		4
.L_262:
        /*0008*/ 	.byte	0x04, 0x17
        /*000a*/ 	.short	(.L_264 - .L_263)
.L_263:
        /*000c*/ 	.word	0x00000000
        /*0010*/ 	.short	0x0000
        /*0012*/ 	.short	0x0000
        /*0014*/ 	.byte	0x00, 0xf0, 0x01, 0x0a


	//----- nvinfo : EIATTR_SPARSE_MMA_MASK
	.align		4
.L_264:
        /*0018*/ 	.byte	0x03, 0x50
        /*001a*/ 	.short	0x0000


	//----- nvinfo : EIATTR_MAXREG_COUNT
	.align		4
        /*001c*/ 	.byte	0x03, 0x1b
        /*001e*/ 	.short	0x00ff


	//----- nvinfo : EIATTR_NUM_BARRIERS
	.align		4
        /*0020*/ 	.byte	0x02, 0x4c
        /*0022*/ 	.byte	0x01
	.zero		1


	//----- nvinfo : EIATTR_ANNOTATIONS
	.align		4
        /*0024*/ 	.byte	0x04, 0x55
        /*0026*/ 	.short	(.L_266 - .L_265)


	//   ....[0]....
.L_265:
        /* <DEDUP_REMOVED lines=11> */


	//----- nvinfo : EIATTR_MERCURY_ISA_VERSION
	.align		4
.L_266:
        /*00c0*/ 	.byte	0x03, 0x5f
        /*00c2*/ 	.short	0x0101


	//----- nvinfo : EIATTR_EXIT_INSTR_OFFSETS
	.align		4
        /*00c4*/ 	.byte	0x04, 0x1c
        /*00c6*/ 	.short	(.L_268 - .L_267)


	//   ....[0]....
.L_267:
        /*00c8*/ 	.word	0x000000a0


	//   ....[1]....
        /*00cc*/ 	.word	0x00007ce0


	//----- nvinfo : EIATTR_CBANK_PARAM_SIZE
	.align		4
.L_268:
        /*00d0*/ 	.byte	0x03, 0x19
        /*00d2*/ 	.short	0x0280


	//----- nvinfo : EIATTR_PARAM_CBANK
	.align		4
        /*00d4*/ 	.byte	0x04, 0x0a
        /*00d6*/ 	.short	(.L_270 - .L_269)
	.align		4
.L_269:
        /*00d8*/ 	.word	index@(.nv.constant0._ZN5flash44flash_bwd_dq_dk_dv_loop_seqk_parallel_kernelI23Flash_bwd_kernel_traitsILi96ELi64ELi128ELi8ELi2ELi4ELi4ELb1ELb0EN7cutlass10bfloat16_tE19Flash_kernel_traitsILi96ELi64ELi128ELi8ES3_EELb1ELb1ELb0ELb0ELb1ELb1ELb0EEEvNS_16Flash_bwd_paramsE)
        /*00dc*/ 	.short	0x0210
        /*00de*/ 	.short	0x0280


	//----- nvinfo : EIATTR_SW_WAR
	.align		4
.L_270:
        /*00e0*/ 	.byte	0x04, 0x36
        /*00e2*/ 	.short	(.L_272 - .L_271)
.L_271:
        /*00e4*/ 	.word	0x00000008
.L_272:


//--------------------- .nv.info._ZN5flash44flash_bwd_dq_dk_dv_loop_seqk_parallel_kernelI23Flash_bwd_kernel_traitsILi96ELi64ELi128ELi8ELi2ELi4ELi4ELb1ELb0EN7cutlass10bfloat16_tE19Flash_kernel_traitsILi96ELi64ELi128ELi8ES3_EELb0ELb1ELb0ELb0ELb1ELb1ELb1EEEvNS_16Flash_bwd_paramsE --------------------------
	.section	.nv.info._ZN5flash44flash_bwd_dq_dk_dv_loop_seqk_parallel_kernelI23Flash_bwd_kernel_traitsILi96ELi64ELi128ELi8ELi2ELi4ELi4ELb1ELb0EN7cutlass10bfloat16_tE19Flash_kernel_traitsILi96ELi64ELi128ELi8ES3_EELb0ELb1ELb0ELb0ELb1ELb1ELb1EEEvNS_16Flash_bwd_paramsE,"",@"SHT_CUDA_INFO"
	.sectionflags	@""
	.align	4


	//----- nvinfo : EIATTR_CUDA_API_VERSION
	.align		4
        /*0000*/ 	.byte	0x04, 0x37
        /*0002*/ 	.short	(.L_274 - .L_273)
.L_273:
        /*0004*/ 	.word	0x00000082


	//----- nvinfo : EIATTR_KPARAM_INFO
	.align		4
.L_274:
        /*0008*/ 	.byte	0x04, 0x17
        /*000a*/ 	.short	(.L_276 - .L_275)
.L_275:
        /*000c*/ 	.word	0x00000000
        /*0010*/ 	.short	0x0000
        /*0012*/ 	.short	0x0000
        /*0014*/ 	.byte	0x00, 0xf0, 0x01, 0x0a


	//----- nvinfo : EIATTR_SPARSE_MMA_MASK
	.align		4
.L_276:
        /*0018*/ 	.byte	0x03, 0x50
        /*001a*/ 	.short	0x0000


	//----- nvinfo : EIATTR_MAXREG_COUNT
	.align		4
        /*001c*/ 	.byte	0x03, 0x1b
        /*001e*/ 	.short	0x00ff


	//----- nvinfo : EIATTR_NUM_BARRIERS
	.align		4
        /*0020*/ 	.byte	0x02, 0x4c
        /*0022*/ 	.byte	0x01
	.zero		1


	//----- nvinfo : EIATTR_ANNOTATIONS
	.align		4
        /*0024*/ 	.byte	0x04, 0x55
        /*0026*/ 	.short	(.L_278 - .L_277)


	//   ....[0]....
.L_277:
        /* <DEDUP_REMOVED lines=49> */
        /*032c*/ 	.byte	0x20, 0x6a, 0x00, 0x00, 0x01, 0x00, 0x00, 0x00, 0x30, 0x6a, 0x00, 0x00


	//----- nvinfo : EIATTR_MERCURY_ISA_VERSION
	.align		4
.L_278:
        /*0338*/ 	.byte	0x03, 0x5f
        /*033a*/ 	.short	0x0101


	//----- nvinfo : EIATTR_EXIT_INSTR_OFFSETS
	.align		4
        /*033c*/ 	.byte	0x04, 0x1c
        /*033e*/ 	.short	(.L_280 - .L_279)


	//   ....[0]....
.L_279:
        /*0340*/ 	.word	0x000000a0


	//   ....[1]....
        /*0344*/ 	.word	0x00007920


	//----- nvinfo : EIATTR_CBANK_PARAM_SIZE
	.align		4
.L_280:
        /*0348*/ 	.byte	0x03, 0x19
        /*034a*/ 	.short	0x0280


	//----- nvinfo : EIATTR_PARAM_CBANK
	.align		4
        /*034c*/ 	.byte	0x04, 0x0a
        /*034e*/ 	.short	(.L_282 - .L_281)
	.align		4
.L_281:
        /*0350*/ 	.word	index@(.nv.constant0._ZN5flash44flash_bwd_dq_dk_dv_loop_seqk_parallel_kernelI23Flash_bwd_kernel_traitsILi96ELi64ELi128ELi8ELi2ELi4ELi4ELb1ELb0EN7cutlass10bfloat16_tE19Flash_kernel_traitsILi96ELi64ELi128ELi8ES3_EELb0ELb1ELb0ELb0ELb1ELb1ELb1EEEvNS_16Flash_bwd_paramsE)
        /*0354*/ 	.short	0x0210
        /*0356*/ 	.short	0x0280


	//----- nvinfo : EIATTR_SW_WAR
	.align		4
.L_282:
        /*0358*/ 	.byte	0x04, 0x36
        /*035a*/ 	.short	(.L_284 - .L_283)
.L_283:
        /*035c*/ 	.word	0x00000008
.L_284:


//--------------------- .nv.info._ZN5flash44flash_bwd_dq_dk_dv_loop_seqk_parallel_kernelI23Flash_bwd_kernel_traitsILi96ELi64ELi128ELi8ELi2ELi4ELi4ELb1ELb0EN7cutlass10bfloat16_tE19Flash_kernel_traitsILi96ELi64ELi128ELi8ES3_EELb1ELb1ELb0ELb0ELb0ELb1ELb0EEEvNS_16Flash_bwd_paramsE --------------------------
	.section	.nv.info._ZN5flash44flash_bwd_dq_dk_dv_loop_seqk_parallel_kernelI23Flash_bwd_kernel_traitsILi96ELi64ELi128ELi8ELi2ELi4ELi4ELb1ELb0EN7cutlass10bfloat16_tE19Flash_kernel_traitsILi96ELi64ELi128ELi8ES3_EELb1ELb1ELb0ELb0ELb0ELb1ELb0EEEvNS_16Flash_bwd_paramsE,"",@"SHT_CUDA_INFO"
	.sectionflags	@""
	.align	4


	//----- nvinfo : EIATTR_CUDA_API_VERSION
	.align		4
        /*0000*/ 	.byte	0x04, 0x37
        /*0002*/ 	.short	(.L_286 - .L_285)
.L_285:
        /*0004*/ 	.word	0x00000082


	//----- nvinfo : EIATTR_KPARAM_INFO
	.align		4
.L_286:
        /*0008*/ 	.byte	0x04, 0x17
        /*000a*/ 	.short	(.L_288 - .L_287)
.L_287:
        /*000c*/ 	.word	0x00000000
        /*0010*/ 	.short	0x0000
        /*0012*/ 	.short	0x0000
        /*0014*/ 	.byte	0x00, 0xf0, 0x01, 0x0a


	//----- nvinfo : EIATTR_SPARSE_MMA_MASK
	.align		4
.L_288:
        /*0018*/ 	.byte	0x03, 0x50
        /*001a*/ 	.short	0x0000


	//----- nvinfo : EIATTR_MAXREG_COUNT
	.align		4
        /*001c*/ 	.byte	0x03, 0x1b
        /*001e*/ 	.short	0x00ff


	//----- nvinfo : EIATTR_NUM_BARRIERS
	.align		4
        /*0020*/ 	.byte	0x02, 0x4c
        /*0022*/ 	.byte	0x01
	.zero		1


	//----- nvinfo : EIATTR_ANNOTATIONS
	.align		4
        /*0024*/ 	.byte	0x04, 0x55
        /*0026*/ 	.short	(.L_290 - .L_289)


	//   ....[0]....
.L_289:
        /* <DEDUP_REMOVED lines=13> */


	//----- nvinfo : EIATTR_MERCURY_ISA_VERSION
	.align		4
.L_290:
        /*00e8*/ 	.byte	0x03, 0x5f
        /*00ea*/ 	.short	0x0101


	//----- nvinfo : EIATTR_EXIT_INSTR_OFFSETS
	.align		4
        /*00ec*/ 	.byte	0x04, 0x1c
        /*00ee*/ 	.short	(.L_292 - .L_291)


	//   ....[0]....
.L_291:
        /*00f0*/ 	.word	0x000000c0


	//   ....[1]....
        /*00f4*/ 	.word	0x00009430


	//----- nvinfo : EIATTR_CRS_STACK_SIZE
	.align		4
.L_292:
        /*00f8*/ 	.byte	0x04, 0x1e
        /*00fa*/ 	.short	(.L_294 - .L_293)
.L_293:
        /*00fc*/ 	.word	0x00000000


	//----- nvinfo : EIATTR_CBANK_PARAM_SIZE
	.align		4
.L_294:
        /*0100*/ 	.byte	0x03, 0x19
        /*0102*/ 	.short	0x0280


	//----- nvinfo : EIATTR_PARAM_CBANK
	.align		4
        /*0104*/ 	.byte	0x04, 0x0a
        /*0106*/ 	.short	(.L_296 - .L_295)
	.align		4
.L_295:
        /*0108*/ 	.word	index@(.nv.constant0._ZN5flash44flash_bwd_dq_dk_dv_loop_seqk_parallel_kernelI23Flash_bwd_kernel_traitsILi96ELi64ELi128ELi8ELi2ELi4ELi4ELb1ELb0EN7cutlass10bfloat16_tE19Flash_kernel_traitsILi96ELi64ELi128ELi8ES3_EELb1ELb1ELb0ELb0ELb0ELb1ELb0EEEvNS_16Flash_bwd_paramsE)
        /*010c*/ 	.short	0x0210
        /*010e*/ 	.short	0x0280


	//----- nvinfo : EIATTR_SW_WAR
	.align		4
.L_296:
        /*0110*/ 	.byte	0x04, 0x36
        /*0112*/ 	.short	(.L_298 - .L_297)
.L_297:
        /*0114*/ 	.word	0x00000008
.L_298:


//--------------------- .nv.info._ZN5flash44flash_bwd_dq_dk_dv_loop_seqk_parallel_kernelI23Flash_bwd_kernel_traitsILi96ELi64ELi128ELi8ELi2ELi4ELi4ELb1ELb0EN7cutlass10bfloat16_tE19Flash_kernel_traitsILi96ELi64ELi128ELi8ES3_EELb0ELb1ELb0ELb0ELb0ELb1ELb1EEEvNS_16Flash_bwd_paramsE --------------------------
	.section	.nv.info._ZN5flash44flash_bwd_dq_dk_dv_loop_seqk_parallel_kernelI23Flash_bwd_kernel_traitsILi96ELi64ELi128ELi8ELi2ELi4ELi4ELb1ELb0EN7cutlass10bfloat16_tE19Flash_kernel_traitsILi96ELi64ELi128ELi8ES3_EELb0ELb1ELb0ELb0ELb0ELb1ELb1EEEvNS_16Flash_bwd_paramsE,"",@"SHT_CUDA_INFO"
	.sectionflags	@""
	.align	4


	//----- nvinfo : EIATTR_CUDA_API_VERSION
	.align		4
        /*0000*/ 	.byte	0x04, 0x37
        /*0002*/ 	.short	(.L_300 - .L_299)
.L_299:
        /*0004*/ 	.word	0x00000082


	//----- nvinfo : EIATTR_KPARAM_INFO
	.align		4
.L_300:
        /*0008*/ 	.byte	0x04, 0x17
        /*000a*/ 	.short	(.L_302 - .L_301)
.L_301:
        /*000c*/ 	.word	0x00000000
        /*0010*/ 	.short	0x0000
        /*0012*/ 	.short	0x0000
        /*0014*/ 	.byte	0x00, 0xf0, 0x01, 0x0a


	//----- nvinfo : EIATTR_SPARSE_MMA_MASK
	.align		4
.L_302:
        /*0018*/ 	.byte	0x03, 0x50
        /*001a*/ 	.short	0x0000


	//----- nvinfo : EIATTR_MAXREG_COUNT
	.align		4
        /*001c*/ 	.byte	0x03, 0x1b
        /*001e*/ 	.short	0x00ff


	//----- nvinfo : EIATTR_NUM_BARRIERS
	.align		4
        /*0020*/ 	.byte	0x02, 0x4c
        /*0022*/ 	.byte	0x01
	.zero		1


	//----- nvinfo : EIATTR_ANNOTATIONS
	.align		4
        /*0024*/ 	.byte	0x04, 0x55
        /*0026*/ 	.short	(.L_304 - .L_303)


	//   ....[0]....
.L_303:
        /* <DEDUP_REMOVED lines=53> */


	//----- nvinfo : EIATTR_MERCURY_ISA_VERSION
	.align		4
.L_304:
        /*0368*/ 	.byte	0x03, 0x5f
        /*036a*/ 	.short	0x0101


	//----- nvinfo : EIATTR_EXIT_INSTR_OFFSETS
	.align		4
        /*036c*/ 	.byte	0x04, 0x1c
        /*036e*/ 	.short	(.L_306 - .L_305)


	//   ....[0]....
.L_305:
        /*0370*/ 	.word	0x000000c0


	//   ....[1]....
        /*0374*/ 	.word	0x000091b0


	//----- nvinfo : EIATTR_CRS_STACK_SIZE
	.align		4
.L_306:
        /*0378*/ 	.byte	0x04, 0x1e
        /*037a*/ 	.short	(.L_308 - .L_307)
.L_307:
        /*037c*/ 	.word	0x00000000


	//----- nvinfo : EIATTR_CBANK_PARAM_SIZE
	.align		4
.L_308:
        /*0380*/ 	.byte	0x03, 0x19
        /*0382*/ 	.short	0x0280


	//----- nvinfo : EIATTR_PARAM_CBANK
	.align		4
        /*0384*/ 	.byte	0x04, 0x0a
        /*0386*/ 	.short	(.L_310 - .L_309)
	.align		4
.L_309:
        /*0388*/ 	.word	index@(.nv.constant0._ZN5flash44flash_bwd_dq_dk_dv_loop_seqk_parallel_kernelI23Flash_bwd_kernel_traitsILi96ELi64ELi128ELi8ELi2ELi4ELi4ELb1ELb0EN7cutlass10bfloat16_tE19Flash_kernel_traitsILi96ELi64ELi128ELi8ES3_EELb0ELb1ELb0ELb0ELb0ELb1ELb1EEEvNS_16Flash_bwd_paramsE)
        /*038c*/ 	.short	0x0210
        /*038e*/ 	.short	0x0280


	//----- nvinfo : EIATTR_SW_WAR
	.align		4
.L_310:
        /*0390*/ 	.byte	0x04, 0x36
        /*0392*/ 	.short	(.L_312 - .L_311)
.L_311:
        /*0394*/ 	.word	0x00000008
.L_312:


//--------------------- .nv.info._ZN5flash44flash_bwd_dq_dk_dv_loop_seqk_parallel_kernelI23Flash_bwd_kernel_traitsILi96ELi64ELi128ELi8ELi2ELi4ELi4ELb1ELb0EN7cutlass10bfloat16_tE19Flash_kernel_traitsILi96ELi64ELi128ELi8ES3_EELb1ELb1ELb0ELb1ELb0ELb0ELb0EEEvNS_16Flash_bwd_paramsE --------------------------
	.section	.nv.info._ZN5flash44flash_bwd_dq_dk_dv_loop_seqk_parallel_kernelI23Flash_bwd_kernel_traitsILi96ELi64ELi128ELi8ELi2ELi4ELi4ELb1ELb0EN7cutlass10bfloat16_tE19Flash_kernel_traitsILi96ELi64ELi128ELi8ES3_EELb1ELb1ELb0ELb1ELb0ELb0ELb0EEEvNS_16Flash_bwd_paramsE,"",@"SHT_CUDA_INFO"
	.sectionflags	@""
	.align	4


	//----- nvinfo : EIATTR_CUDA_API_VERSION
	.align		4
        /*0000*/ 	.byte	0x04, 0x37
        /*0002*/ 	.short	(.L_314 - .L_313)
.L_313:
        /*0004*/ 	.word	0x00000082


	//----- nvinfo : EIATTR_KPARAM_INFO
	.align		4
.L_314:
        /*0008*/ 	.byte	0x04, 0x17
        /*000a*/ 	.short	(.L_316 - .L_315)
.L_315:
        /*000c*/ 	.word	0x00000000
        /*0010*/ 	.short	0x0000
        /*0012*/ 	.short	0x0000
        /*0014*/ 	.byte	0x00, 0xf0, 0x01, 0x0a


	//----- nvinfo : EIATTR_SPARSE_MMA_MASK
	.align		4
.L_316:
        /*0018*/ 	.byte	0x03, 0x50
        /*001a*/ 	.short	0x0000


	//----- nvinfo : EIATTR_MAXREG_COUNT
	.align		4
        /*001c*/ 	.byte	0x03, 0x1b
        /*001e*/ 	.short	0x00ff


	//----- nvinfo : EIATTR_NUM_BARRIERS
	.align		4
        /*0020*/ 	.byte	0x02, 0x4c
        /*0022*/ 	.byte	0x01
	.zero		1


	//----- nvinfo : EIATTR_ANNOTATIONS
	.align		4
        /*0024*/ 	.byte	0x04, 0x55
        /*0026*/ 	.short	(.L_318 - .L_317)


	//   ....[0]....
.L_317:
        /* <DEDUP_REMOVED lines=39> */


	//----- nvinfo : EIATTR_MERCURY_ISA_VERSION
	.align		4
.L_318:
        /*0280*/ 	.byte	0x03, 0x5f
        /*0282*/ 	.short	0x0101


	//----- nvinfo : EIATTR_EXIT_INSTR_OFFSETS
	.align		4
        /*0284*/ 	.byte	0x04, 0x1c
        /*0286*/ 	.short	(.L_320 - .L_319)


	//   ....[0]....
.L_319:
        /*0288*/ 	.word	0x000000c0


	//   ....[1]....
        /*028c*/ 	.word	0x0000ac40


	//----- nvinfo : EIATTR_CRS_STACK_SIZE
	.align		4
.L_320:
        /*0290*/ 	.byte	0x04, 0x1e
        /*0292*/ 	.short	(.L_322 - .L_321)
.L_321:
        /*0294*/ 	.word	0x00000000


	//----- nvinfo : EIATTR_CBANK_PARAM_SIZE
	.align		4
.L_322:
        /*0298*/ 	.byte	0x03, 0x19
        /*029a*/ 	.short	0x0280


	//----- nvinfo : EIATTR_PARAM_CBANK
	.align		4
        /*029c*/ 	.byte	0x04, 0x0a
        /*029e*/ 	.short	(.L_324 - .L_323)
	.align		4
.L_323:
        /*02a0*/ 	.word	index@(.nv.constant0._ZN5flash44flash_bwd_dq_dk_dv_loop_seqk_parallel_kernelI23Flash_bwd_kernel_traitsILi96ELi64ELi128ELi8ELi2ELi4ELi4ELb1ELb0EN7cutlass10bfloat16_tE19Flash_kernel_traitsILi96ELi64ELi128ELi8ES3_EELb1ELb1ELb0ELb1ELb0ELb0ELb0EEEvNS_16Flash_bwd_paramsE)
        /*02a4*/ 	.short	0x0210
        /*02a6*/ 	.short	0x0280


	//----- nvinfo : EIATTR_SW_WAR
	.align		4
.L_324:
        /*02a8*/ 	.byte	0x04, 0x36
        /*02aa*/ 	.short	(.L_326 - .L_325)
.L_325:
        /*02ac*/ 	.word	0x00000008
.L_326:


//--------------------- .nv.info._ZN5flash44flash_bwd_dq_dk_dv_loop_seqk_parallel_kernelI23Flash_bwd_kernel_traitsILi96ELi64ELi128ELi8ELi2ELi4ELi4ELb1ELb0EN7cutlass10bfloat16_tE19Flash_kernel_traitsILi96ELi64ELi128ELi8ES3_EELb0ELb1ELb0ELb1ELb0ELb0ELb1EEEvNS_16Flash_bwd_paramsE --------------------------
	.section	.nv.info._ZN5flash44flash_bwd_dq_dk_dv_loop_seqk_parallel_kernelI23Flash_bwd_kernel_traitsILi96ELi64ELi128ELi8ELi2ELi4ELi4ELb1ELb0EN7cutlass10bfloat16_tE19Flash_kernel_traitsILi96ELi64ELi128ELi8ES3_EELb0ELb1ELb0ELb1ELb0ELb0ELb1EEEvNS_16Flash_bwd_paramsE,"",@"SHT_CUDA_INFO"
	.sectionflags	@""
	.align	4


	//----- nvinfo : EIATTR_CUDA_API_VERSION
	.align		4
        /*0000*/ 	.byte	0x04, 0x37
        /*0002*/ 	.short	(.L_328 - .L_327)
.L_327:
        /*0004*/ 	.word	0x00000082


	//----- nvinfo : EIATTR_KPARAM_INFO
	.align		4
.L_328:
        /*0008*/ 	.byte	0x04, 0x17
        /*000a*/ 	.short	(.L_330 - .L_329)
.L_329:
        /*000c*/ 	.word	0x00000000
        /*0010*/ 	.short	0x0000
        /*0012*/ 	.short	0x0000
        /*0014*/ 	.byte	0x00, 0xf0, 0x01, 0x0a


	//----- nvinfo : EIATTR_SPARSE_MMA_MASK
	.align		4
.L_330:
        /*0018*/ 	.byte	0x03, 0x50
        /*001a*/ 	.short	0x0000


	//----- nvinfo : EIATTR_MAXREG_COUNT
	.align		4
        /*001c*/ 	.byte	0x03, 0x1b
        /*001e*/ 	.short	0x00ff


	//----- nvinfo : EIATTR_NUM_BARRIERS
	.align		4
        /*0020*/ 	.byte	0x02, 0x4c
        /*0022*/ 	.byte	0x01
	.zero		1


	//----- nvinfo : EIATTR_ANNOTATIONS
	.align		4
        /*0024*/ 	.byte	0x04, 0x55
        /*0026*/ 	.short	(.L_332 - .L_331)


	//   ....[0]....
.L_331:
        /* <DEDUP_REMOVED lines=72> */


	//----- nvinfo : EIATTR_MERCURY_ISA_VERSION
	.align		4
.L_332:
        /*0490*/ 	.byte	0x03, 0x5f
        /*0492*/ 	.short	0x0101


	//----- nvinfo : EIATTR_EXIT_INSTR_OFFSETS
	.align		4
        /*0494*/ 	.byte	0x04, 0x1c
        /*0496*/ 	.short	(.L_334 - .L_333)


	//   ....[0]....
.L_333:
        /*0498*/ 	.word	0x000000c0


	//   ....[1]....
        /*049c*/ 	.word	0x0000a630


	//----- nvinfo : EIATTR_CRS_STACK_SIZE
	.align		4
.L_334:
        /*04a0*/ 	.byte	0x04, 0x1e
        /*04a2*/ 	.short	(.L_336 - .L_335)
.L_335:
        /*04a4*/ 	.word	0x00000000


	//----- nvinfo : EIATTR_CBANK_PARAM_SIZE
	.align		4
.L_336:
        /*04a8*/ 	.byte	0x03, 0x19
        /*04aa*/ 	.short	0x0280


	//----- nvinfo : EIATTR_PARAM_CBANK
	.align		4
        /*04ac*/ 	.byte	0x04, 0x0a
        /*04ae*/ 	.short	(.L_338 - .L_337)
	.align		4
.L_337:
        /*04b0*/ 	.word	index@(.nv.constant0._ZN5flash44flash_bwd_dq_dk_dv_loop_seqk_parallel_kernelI23Flash_bwd_kernel_traitsILi96ELi64ELi128ELi8ELi2ELi4ELi4ELb1ELb0EN7cutlass10bfloat16_tE19Flash_kernel_traitsILi96ELi64ELi128ELi8ES3_EELb0ELb1ELb0ELb1ELb0ELb0ELb1EEEvNS_16Flash_bwd_paramsE)
        /*04b4*/ 	.short	0x0210
        /*04b6*/ 	.short	0x0280


	//----- nvinfo : EIATTR_SW_WAR
	.align		4
.L_338:
        /*04b8*/ 	.byte	0x04, 0x36
        /*04ba*/ 	.short	(.L_340 - .L_339)
.L_339:
        /*04bc*/ 	.word	0x00000008
.L_340:


//--------------------- .nv.info._ZN5flash25flash_bwd_dot_do_o_kernelILb0E23Flash_bwd_kernel_traitsILi96ELi64ELi128ELi8ELi2ELi4ELi4ELb1ELb0EN7cutlass10bfloat16_tE19Flash_kernel_traitsILi96ELi64ELi128ELi8ES3_EEEEvNS_16Flash_bwd_paramsE --------------------------
	.section	.nv.info._ZN5flash25flash_bwd_dot_do_o_kernelILb0E23Flash_bwd_kernel_traitsILi96ELi64ELi128ELi8ELi2ELi4ELi4ELb1ELb0EN7cutlass10bfloat16_tE19Flash_kernel_traitsILi96ELi64ELi128ELi8ES3_EEEEvNS_16Flash_bwd_paramsE,"",@"SHT_CUDA_INFO"
	.sectionflags	@""
	.align	4


	//----- nvinfo : EIATTR_CUDA_API_VERSION
	.align		4
        /*0000*/ 	.byte	0x04, 0x37
        /*0002*/ 	.short	(.L_342 - .L_341)
.L_341:
        /*0004*/ 	.word	0x00000082


	//----- nvinfo : EIATTR_KPARAM_INFO
	.align		4
.L_342:
        /*0008*/ 	.byte	0x04, 0x17
        /*000a*/ 	.short	(.L_344 - .L_343)
.L_343:
        /*000c*/ 	.word	0x00000000
        /*0010*/ 	.short	0x0000
        /*0012*/ 	.short	0x0000
        /*0014*/ 	.byte	0x00, 0xf0, 0x01, 0x0a


	//----- nvinfo : EIATTR_SPARSE_MMA_MASK
	.align		4
.L_344:
        /*0018*/ 	.byte	0x03, 0x50
        /*001a*/ 	.short	0x0000


	//----- nvinfo : EIATTR_MAXREG_COUNT
	.align		4
        /*001c*/ 	.byte	0x03, 0x1b
        /*001e*/ 	.short	0x00ff


	//----- nvinfo : EIATTR_MERCURY_ISA_VERSION
	.align		4
        /*0020*/ 	.byte	0x03, 0x5f
        /*0022*/ 	.short	0x0101


	//----- nvinfo : EIATTR_COOP_GROUP_MASK_REGIDS
	.align		4
        /*0024*/ 	.byte	0x04, 0x29
        /*0026*/ 	.short	(.L_346 - .L_345)


	//   ....[0]....
.L_345:
        /*0028*/ 	.word	0xffffffff


	//   ....[1]....
        /*002c*/ 	.word	0xffffffff


	//----- nvinfo : EIATTR_COOP_GROUP_INSTR_OFFSETS
	.align		4
.L_346:
        /*0030*/ 	.byte	0x04, 0x28
        /*0032*/ 	.short	(.L_348 - .L_347)


	//   ....[0]....
.L_347:
        /*0034*/ 	.word	0x00000dc0


	//   ....[1]....
        /*0038*/ 	.word	0x00000de0


	//----- nvinfo : EIATTR_EXIT_INSTR_OFFSETS
	.align		4
.L_348:
        /*003c*/ 	.byte	0x04, 0x1c
        /*003e*/ 	.short	(.L_350 - .L_349)


	//   ....[0]....
.L_349:
        /*0040*/ 	.word	0x00000130


	//   ....[1]....
        /*0044*/ 	.word	0x00000e10


	//   ....[2]....
        /*0048*/ 	.word	0x00000e80


	//----- nvinfo : EIATTR_CRS_STACK_SIZE
	.align		4
.L_350:
        /*004c*/ 	.byte	0x04, 0x1e
        /*004e*/ 	.short	(.L_352 - .L_351)
.L_351:
        /*0050*/ 	.word	0x00000000


	//----- nvinfo : EIATTR_CBANK_PARAM_SIZE
	.align		4
.L_352:
        /*0054*/ 	.byte	0x03, 0x19
        /*0056*/ 	.short	0x0280


	//----- nvinfo : EIATTR_PARAM_CBANK
	.align		4
        /*0058*/ 	.byte	0x04, 0x0a
        /*005a*/ 	.short	(.L_354 - .L_353)
	.align		4
.L_353:
        /*005c*/ 	.word	index@(.nv.constant0._ZN5flash25flash_bwd_dot_do_o_kernelILb0E23Flash_bwd_kernel_traitsILi96ELi64ELi128ELi8ELi2ELi4ELi4ELb1ELb0EN7cutlass10bfloat16_tE19Flash_kernel_traitsILi96ELi64ELi128ELi8ES3_EEEEvNS_16Flash_bwd_paramsE)
        /*0060*/ 	.short	0x0210
        /*0062*/ 	.short	0x0280


	//----- nvinfo : EIATTR_SW_WAR
	.align		4
.L_354:
        /*0064*/ 	.byte	0x04, 0x36
        /*0066*/ 	.short	(.L_356 - .L_355)
.L_355:
        /*0068*/ 	.word	0x00000008
.L_356:


//--------------------- .nv.info._ZN5flash25flash_bwd_dot_do_o_kernelILb1E23Flash_bwd_kernel_traitsILi96ELi64ELi128ELi8ELi2ELi4ELi4ELb1ELb0EN7cutlass10bfloat16_tE19Flash_kernel_traitsILi96ELi64ELi128ELi8ES3_EEEEvNS_16Flash_bwd_paramsE --------------------------
	.section	.nv.info._ZN5flash25flash_bwd_dot_do_o_kernelILb1E23Flash_bwd_kernel_traitsILi96ELi64ELi128ELi8ELi2ELi4ELi4ELb1ELb0EN7cutlass10bfloat16_tE19Flash_kernel_traitsILi96ELi64ELi128ELi8ES3_EEEEvNS_16Flash_bwd_paramsE,"",@"SHT_CUDA_INFO"
	.sectionflags	@""
	.align	4


	//----- nvinfo : EIATTR_CUDA_API_VERSION
	.align		4
        /*0000*/ 	.byte	0x04, 0x37
        /*0002*/ 	.short	(.L_358 - .L_357)
.L_357:
        /*0004*/ 	.word	0x00000082


	//----- nvinfo : EIATTR_KPARAM_INFO
	.align		4
.L_358:
        /*0008*/ 	.byte	0x04, 0x17
        /*000a*/ 	.short	(.L_360 - .L_359)
.L_359:
        /*000c*/ 	.word	0x00000000
        /*0010*/ 	.short	0x0000
        /*0012*/ 	.short	0x0000
        /*0014*/ 	.byte	0x00, 0xf0, 0x01, 0x0a


	//----- nvinfo : EIATTR_SPARSE_MMA_MASK
	.align		4
.L_360:
        /*0018*/ 	.byte	0x03, 0x50
        /*001a*/ 	.short	0x0000


	//----- nvinfo : EIATTR_MAXREG_COUNT
	.align		4
        /*001c*/ 	.byte	0x03, 0x1b
        /*001e*/ 	.short	0x00ff


	//----- nvinfo : EIATTR_MERCURY_ISA_VERSION
	.align		4
        /*0020*/ 	.byte	0x03, 0x5f
        /*0022*/ 	.short	0x0101


	//----- nvinfo : EIATTR_COOP_GROUP_MASK_REGIDS
	.align		4
        /*0024*/ 	.byte	0x04, 0x29
        /*0026*/ 	.short	(.L_362 - .L_361)


	//   ....[0]....
.L_361:
        /*0028*/ 	.word	0xffffffff


	//   ....[1]....
        /*002c*/ 	.word	0xffffffff


	//----- nvinfo : EIATTR_COOP_GROUP_INSTR_OFFSETS
	.align		4
.L_362:
        /*0030*/ 	.byte	0x04, 0x28
        /*0032*/ 	.short	(.L_364 - .L_363)


	//   ....[0]....
.L_363:
        /*0034*/ 	.word	0x000010e0


	//   ....[1]....
        /*0038*/ 	.word	0x00001130


	//----- nvinfo : EIATTR_EXIT_INSTR_OFFSETS
	.align		4
.L_364:
        /*003c*/ 	.byte	0x04, 0x1c
        /*003e*/ 	.short	(.L_366 - .L_365)


	//   ....[0]....
.L_365:
        /*0040*/ 	.word	0x00000130


	//   ....[1]....
        /*0044*/ 	.word	0x000011e0


	//----- nvinfo : EIATTR_CRS_STACK_SIZE
	.align		4
.L_366:
        /*0048*/ 	.byte	0x04, 0x1e
        /*004a*/ 	.short	(.L_368 - .L_367)
.L_367:
        /*004c*/ 	.word	0x00000000


	//----- nvinfo : EIATTR_CBANK_PARAM_SIZE
	.align		4
.L_368:
        /*0050*/ 	.byte	0x03, 0x19
        /*0052*/ 	.short	0x0280


	//----- nvinfo : EIATTR_PARAM_CBANK
	.align		4
        /*0054*/ 	.byte	0x04, 0x0a
        /*0056*/ 	.short	(.L_370 - .L_369)
	.align		4
.L_369:
        /*0058*/ 	.word	index@(.nv.constant0._ZN5flash25flash_bwd_dot_do_o_kernelILb1E23Flash_bwd_kernel_traitsILi96ELi64ELi128ELi8ELi2ELi4ELi4ELb1ELb0EN7cutlass10bfloat16_tE19Flash_kernel_traitsILi96ELi64ELi128ELi8ES3_EEEEvNS_16Flash_bwd_paramsE)
        /*005c*/ 	.short	0x0210
        /*005e*/ 	.short	0x0280


	//----- nvinfo : EIATTR_SW_WAR
	.align		4
.L_370:
        /*0060*/ 	.byte	0x04, 0x36
        /*0062*/ 	.short	(.L_372 - .L_371)
.L_371:
        /*0064*/ 	.word	0x00000008
.L_372:


//--------------------- .nv.info._ZN5flash27flash_bwd_convert_dq_kernelI23Flash_bwd_kernel_traitsILi96ELi64ELi128ELi8ELi2ELi4ELi4ELb0ELb0EN7cutlass10bfloat16_tE19Flash_kernel_traitsILi96ELi64ELi128ELi8ES3_EEEEvNS_16Flash_bwd_paramsEi --------------------------
	.section	.nv.info._ZN5flash27flash_bwd_convert_dq_kernelI23Flash_bwd_kernel_traitsILi96ELi64ELi128ELi8ELi2ELi4ELi4ELb0ELb0EN7cutlass10bfloat16_tE19Flash_kernel_traitsILi96ELi64ELi128ELi8ES3_EEEEvNS_16Flash_bwd_paramsEi,"",@"SHT_CUDA_INFO"
	.sectionflags	@""
	.align	4


	//----- nvinfo : EIATTR_CUDA_API_VERSION
	.align		4
        /*0000*/ 	.byte	0x04, 0x37
        /*0002*/ 	.short	(.L_374 - .L_373)
.L_373:
        /*0004*/ 	.word	0x00000082


	//----- nvinfo : EIATTR_KPARAM_INFO
	.align		4
.L_374:
        /*0008*/ 	.byte	0x04, 0x17
        /*000a*/ 	.short	(.L_376 - .L_375)
.L_375:
        /*000c*/ 	.word	0x00000000
        /*0010*/ 	.short	0x0001
        /*0012*/ 	.short	0x0280
        /*0014*/ 	.byte	0x00, 0xf0, 0x11, 0x00


	//----- nvinfo : EIATTR_KPARAM_INFO
	.align		4
.L_376:
        /*0018*/ 	.byte	0x04, 0x17
        /*001a*/ 	.short	(.L_378 - .L_377)
.L_377:
        /*001c*/ 	.word	0x00000000
        /*0020*/ 	.short	0x0000
        /*0022*/ 	.short	0x0000
        /*0024*/ 	.byte	0x00, 0xf0, 0x01, 0x0a


	//----- nvinfo : EIATTR_SPARSE_MMA_MASK
	.align		4
.L_378:
        /*0028*/ 	.byte	0x03, 0x50
        /*002a*/ 	.short	0x0000


	//----- nvinfo : EIATTR_MAXREG_COUNT
	.align		4
        /*002c*/ 	.byte	0x03, 0x1b
        /*002e*/ 	.short	0x00ff


	//----- nvinfo : EIATTR_NUM_BARRIERS
	.align		4
        /*0030*/ 	.byte	0x02, 0x4c
        /*0032*/ 	.byte	0x01
	.zero		1


	//----- nvinfo : EIATTR_MERCURY_ISA_VERSION
	.align		4
        /*0034*/ 	.byte	0x03, 0x5f
        /*0036*/ 	.short	0x0101


	//----- nvinfo : EIATTR_EXIT_INSTR_OFFSETS
	.align		4
        /*0038*/ 	.byte	0x04, 0x1c
        /*003a*/ 	.short	(.L_380 - .L_379)


	//   ....[0]....
.L_379:
        /*003c*/ 	.word	0x00000160


	//   ....[1]....
        /*0040*/ 	.word	0x00001550


	//   ....[2]....
        /*0044*/ 	.word	0x000017b0


	//   ....[3]....
        /*0048*/ 	.word	0x000017e0


	//----- nvinfo : EIATTR_CBANK_PARAM_SIZE
	.align		4
.L_380:
        /*004c*/ 	.byte	0x03, 0x19
        /*004e*/ 	.short	0x0284


	//----- nvinfo : EIATTR_PARAM_CBANK
	.align		4
        /*0050*/ 	.byte	0x04, 0x0a
        /*0052*/ 	.short	(.L_382 - .L_381)
	.align		4
.L_381:
        /*0054*/ 	.word	index@(.nv.constant0._ZN5flash27flash_bwd_convert_dq_kernelI23Flash_bwd_kernel_traitsILi96ELi64ELi128ELi8ELi2ELi4ELi4ELb0ELb0EN7cutlass10bfloat16_tE19Flash_kernel_traitsILi96ELi64ELi128ELi8ES3_EEEEvNS_16Flash_bwd_paramsEi)
        /*0058*/ 	.short	0x0210
        /*005a*/ 	.short	0x0284


	//----- nvinfo : EIATTR_SW_WAR
	.align		4
.L_382:
        /*005c*/ 	.byte	0x04, 0x36
        /*005e*/ 	.short	(.L_384 - .L_383)
.L_383:
        /*0060*/ 	.word	0x00000008
.L_384:


//--------------------- .nv.info._ZN5flash44flash_bwd_dq_dk_dv_loop_seqk_parallel_kernelI23Flash_bwd_kernel_traitsILi96ELi64ELi128ELi8ELi2ELi4ELi4ELb0ELb0EN7cutlass10bfloat16_tE19Flash_kernel_traitsILi96ELi64ELi128ELi8ES3_EELb1ELb1ELb0ELb0ELb0ELb0ELb0EEEvNS_16Flash_bwd_paramsE --------------------------
	.section	.nv.info._ZN5flash44flash_bwd_dq_dk_dv_loop_seqk_parallel_kernelI23Flash_bwd_kernel_traitsILi96ELi64ELi128ELi8ELi2ELi4ELi4ELb0ELb0EN7cutlass10bfloat16_tE19Flash_kernel_traitsILi96ELi64ELi128ELi8ES3_EELb1ELb1ELb0ELb0ELb0ELb0ELb0EEEvNS_16Flash_bwd_paramsE,"",@"SHT_CUDA_INFO"
	.sectionflags	@""
	.align	4


	//----- nvinfo : EIATTR_CUDA_API_VERSION
	.align		4
        /*0000*/ 	.byte	0x04, 0x37
        /*0002*/ 	.short	(.L_386 - .L_385)
.L_385:
        /*0004*/ 	.word	0x00000082


	//----- nvinfo : EIATTR_KPARAM_INFO
	.align		4
.L_386:
        /*0008*/ 	.byte	0x04, 0x17
        /*000a*/ 	.short	(.L_388 - .L_387)
.L_387:
        /*000c*/ 	.word	0x00000000
        /*0010*/ 	.short	0x0000
        /*0012*/ 	.short	0x0000
        /*0014*/ 	.byte	0x00, 0xf0, 0x01, 0x0a


	//----- nvinfo : EIATTR_SPARSE_MMA_MASK
	.align		4
.L_388:
        /*0018*/ 	.byte	0x03, 0x50
        /*001a*/ 	.short	0x0000


	//----- nvinfo : EIATTR_MAXREG_COUNT
	.align		4
        /*001c*/ 	.byte	0x03, 0x1b
        /*001e*/ 	.short	0x00ff


	//----- nvinfo : EIATTR_NUM_BARRIERS
	.align		4
        /*0020*/ 	.byte	0x02, 0x4c
        /*0022*/ 	.byte	0x01
	.zero		1


	//----- nvinfo : EIATTR_MERCURY_ISA_VERSION
	.align		4
        /*0024*/ 	.byte	0x03, 0x5f
        /*0026*/ 	.short	0x0101


	//----- nvinfo : EIATTR_EXIT_INSTR_OFFSETS
	.align		4
        /*0028*/ 	.byte	0x04, 0x1c
        /*002a*/ 	.short	(.L_390 - .L_389)


	//   ....[0]....
.L_389:
        /*002c*/ 	.word	0x000000a0


	//   ....[1]....
        /*0030*/ 	.word	0x0000a1c0


	//----- nvinfo : EIATTR_CRS_STACK_SIZE
	.align		4
.L_390:
        /*0034*/ 	.byte	0x04, 0x1e
        /*0036*/ 	.short	(.L_392 - .L_391)
.L_391:
        /*0038*/ 	.word	0x00000000


	//----- nvinfo : EIATTR_CBANK_PARAM_SIZE
	.align		4
.L_392:
        /*003c*/ 	.byte	0x03, 0x19
        /*003e*/ 	.short	0x0280


	//----- nvinfo : EIATTR_PARAM_CBANK
	.align		4
        /*0040*/ 	.byte	0x04, 0x0a
        /*0042*/ 	.short	(.L_394 - .L_393)
	.align		4
.L_393:
        /*0044*/ 	.word	index@(.nv.constant0._ZN5flash44flash_bwd_dq_dk_dv_loop_seqk_parallel_kernelI23Flash_bwd_kernel_traitsILi96ELi64ELi128ELi8ELi2ELi4ELi4ELb0ELb0EN7cutlass10bfloat16_tE19Flash_kernel_traitsILi96ELi64ELi128ELi8ES3_EELb1ELb1ELb0ELb0ELb0ELb0ELb0EEEvNS_16Flash_bwd_paramsE)
        /*0048*/ 	.short	0x0210
        /*004a*/ 	.short	0x0280


	//----- nvinfo : EIATTR_SW_WAR
	.align		4
.L_394:
        /*004c*/ 	.byte	0x04, 0x36
        /*004e*/ 	.short	(.L_396 - .L_395)
.L_395:
        /*0050*/ 	.word	0x00000008
.L_396:


//--------------------- .nv.info._ZN5flash44flash_bwd_dq_dk_dv_loop_seqk_parallel_kernelI23Flash_bwd_kernel_traitsILi96ELi64ELi128ELi8ELi2ELi4ELi4ELb0ELb0EN7cutlass10bfloat16_tE19Flash_kernel_traitsILi96ELi64ELi128ELi8ES3_EELb0ELb1ELb0ELb0ELb0ELb0ELb1EEEvNS_16Flash_bwd_paramsE --------------------------
	.section	.nv.info._ZN5flash44flash_bwd_dq_dk_dv_loop_seqk_parallel_kernelI23Flash_bwd_kernel_traitsILi96ELi64ELi128ELi8ELi2ELi4ELi4ELb0ELb0EN7cutlass10bfloat16_tE19Flash_kernel_traitsILi96ELi64ELi128ELi8ES3_EELb0ELb1ELb0ELb0ELb0ELb0ELb1EEEvNS_16Flash_bwd_paramsE,"",@"SHT_CUDA_INFO"
	.sectionflags	@""
	.align	4


	//----- nvinfo : EIATTR_CUDA_API_VERSION
	.align		4
        /*0000*/ 	.byte	0x04, 0x37
        /*0002*/ 	.short	(.L_398 - .L_397)
.L_397:
        /*0004*/ 	.word	0x00000082


	//----- nvinfo : EIATTR_KPARAM_INFO
	.align		4
.L_398:
        /*0008*/ 	.byte	0x04, 0x17
        /*000a*/ 	.short	(.L_400 - .L_399)
.L_399:
        /*000c*/ 	.word	0x00000000
        /*0010*/ 	.short	0x0000
        /*0012*/ 	.short	0x0000
        /*0014*/ 	.byte	0x00, 0xf0, 0x01, 0x0a


	//----- nvinfo : EIATTR_SPARSE_MMA_MASK
	.align		4
.L_400:
        /*0018*/ 	.byte	0x03, 0x50
        /*001a*/ 	.short	0x0000


	//----- nvinfo : EIATTR_MAXREG_COUNT
	.align		4
        /*001c*/ 	.byte	0x03, 0x1b
        /*001e*/ 	.short	0x00ff


	//----- nvinfo : EIATTR_NUM_BARRIERS
	.align		4
        /*0020*/ 	.byte	0x02, 0x4c
        /*0022*/ 	.byte	0x01
	.zero		1


	//----- nvinfo : EIATTR_ANNOTATIONS
	.align		4
        /*0024*/ 	.byte	0x04, 0x55
        /*0026*/ 	.short	(.L_402 - .L_401)


	//   ....[0]....
.L_401:
        /*0028*/ 	.word	0x00000001
        /*002c*/ 	.byte	0xa0, 0x00, 0x00, 0x00, 0x01, 0x00, 0x00, 0x00, 0xc0, 0x9a, 0x00, 0x00


	//----- nvinfo : EIATTR_MERCURY_ISA_VERSION
	.align		4
.L_402:
        /*0038*/ 	.byte	0x03, 0x5f
        /*003a*/ 	.short	0x0101


	//----- nvinfo : EIATTR_EXIT_INSTR_OFFSETS
	.align		4
        /*003c*/ 	.byte	0x04, 0x1c
        /*003e*/ 	.short	(.L_404 - .L_403)


	//   ....[0]....
.L_403:
        /*0040*/ 	.word	0x000000c0


	//   ....[1]....
        /*0044*/ 	.word	0x00009b40


	//----- nvinfo : EIATTR_CRS_STACK_SIZE
	.align		4
.L_404:
        /*0048*/ 	.byte	0x04, 0x1e
        /*004a*/ 	.short	(.L_406 - .L_405)
.L_405:
        /*004c*/ 	.word	0x00000000


	//----- nvinfo : EIATTR_CBANK_PARAM_SIZE
	.align		4
.L_406:
        /*0050*/ 	.byte	0x03, 0x19
        /*0052*/ 	.short	0x0280


	//----- nvinfo : EIATTR_PARAM_CBANK
	.align		4
        /*0054*/ 	.byte	0x04, 0x0a
        /*0056*/ 	.short	(.L_408 - .L_407)
	.align		4
.L_407:
        /*0058*/ 	.word	index@(.nv.constant0._ZN5flash44flash_bwd_dq_dk_dv_loop_seqk_parallel_kernelI23Flash_bwd_kernel_traitsILi96ELi64ELi128ELi8ELi2ELi4ELi4ELb0ELb0EN7cutlass10bfloat16_tE19Flash_kernel_traitsILi96ELi64ELi128ELi8ES3_EELb0ELb1ELb0ELb0ELb0ELb0ELb1EEEvNS_16Flash_bwd_paramsE)
        /*005c*/ 	.short	0x0210
        /*005e*/ 	.short	0x0280


	//----- nvinfo : EIATTR_SW_WAR
	.align		4
.L_408:
        /*0060*/ 	.byte	0x04, 0x36
        /*0062*/ 	.short	(.L_410 - .L_409)
.L_409:
        /*0064*/ 	.word	0x00000008
.L_410:


//--------------------- .nv.info._ZN5flash44flash_bwd_dq_dk_dv_loop_seqk_parallel_kernelI23Flash_bwd_kernel_traitsILi96ELi64ELi128ELi8ELi2ELi4ELi4ELb0ELb0EN7cutlass10bfloat16_tE19Flash_kernel_traitsILi96ELi64ELi128ELi8ES3_EELb1ELb1ELb0ELb0ELb1ELb1ELb0EEEvNS_16Flash_bwd_paramsE --------------------------
	.section	.nv.info._ZN5flash44flash_bwd_dq_dk_dv_loop_seqk_parallel_kernelI23Flash_bwd_kernel_traitsILi96ELi64ELi128ELi8ELi2ELi4ELi4ELb0ELb0EN7cutlass10bfloat16_tE19Flash_kernel_traitsILi96ELi64ELi128ELi8ES3_EELb1ELb1ELb0ELb0ELb1ELb1ELb0EEEvNS_16Flash_bwd_paramsE,"",@"SHT_CUDA_INFO"
	.sectionflags	@""
	.align	4


	//----- nvinfo : EIATTR_CUDA_API_VERSION
	.align		4
        /*0000*/ 	.byte	0x04, 0x37
        /*0002*/ 	.short	(.L_412 - .L_411)
.L_411:
        /*0004*/ 	.word	0x00000082


	//----- nvinfo : EIATTR_KPARAM_INFO
	.align		4
.L_412:
        /*0008*/ 	.byte	0x04, 0x17
        /*000a*/ 	.short	(.L_414 - .L_413)
.L_413:
        /*000c*/ 	.word	0x00000000
        /*0010*/ 	.short	0x0000
        /*0012*/ 	.short	0x0000
        /*0014*/ 	.byte	0x00, 0xf0, 0x01, 0x0a


	//----- nvinfo : EIATTR_SPARSE_MMA_MASK
	.align		4
.L_414:
        /*0018*/ 	.byte	0x03, 0x50
        /*001a*/ 	.short	0x0000


	//----- nvinfo : EIATTR_MAXREG_COUNT
	.align		4
        /*001c*/ 	.byte	0x03, 0x1b
        /*001e*/ 	.short	0x00ff


	//----- nvinfo : EIATTR_NUM_BARRIERS
	.align		4
        /*0020*/ 	.byte	0x02, 0x4c
        /*0022*/ 	.byte	0x01
	.zero		1


	//----- nvinfo : EIATTR_MERCURY_ISA_VERSION
	.align		4
        /*0024*/ 	.byte	0x03, 0x5f
        /*0026*/ 	.short	0x0101


	//----- nvinfo : EIATTR_EXIT_INSTR_OFFSETS
	.align		4
        /*0028*/ 	.byte	0x04, 0x1c
        /*002a*/ 	.short	(.L_416 - .L_415)


	//   ....[0]....
.L_415:
        /*002c*/ 	.word	0x00000090


	//   ....[1]....
        /*0030*/ 	.word	0x000079d0


	//----- nvinfo : EIATTR_CBANK_PARAM_SIZE
	.align		4
.L_416:
        /*0034*/ 	.byte	0x03, 0x19
        /*0036*/ 	.short	0x0280


	//----- nvinfo : EIATTR_PARAM_CBANK
	.align		4
        /*0038*/ 	.byte	0x04, 0x0a
        /*003a*/ 	.short	(.L_418 - .L_417)
	.align		4
.L_417:
        /*003c*/ 	.word	index@(.nv.constant0._ZN5flash44flash_bwd_dq_dk_dv_loop_seqk_parallel_kernelI23Flash_bwd_kernel_traitsILi96ELi64ELi128ELi8ELi2ELi4ELi4ELb0ELb0EN7cutlass10bfloat16_tE19Flash_kernel_traitsILi96ELi64ELi128ELi8ES3_EELb1ELb1ELb0ELb0ELb1ELb1ELb0EEEvNS_16Flash_bwd_paramsE)
        /*0040*/ 	.short	0x0210
        /*0042*/ 	.short	0x0280


	//----- nvinfo : EIATTR_SW_WAR
	.align		4
.L_418:
        /*0044*/ 	.byte	0x04, 0x36
        /*0046*/ 	.short	(.L_420 - .L_419)
.L_419:
        /*0048*/ 	.word	0x00000008
.L_420:


//--------------------- .nv.info._ZN5flash44flash_bwd_dq_dk_dv_loop_seqk_parallel_kernelI23Flash_bwd_kernel_traitsILi96ELi64ELi128ELi8ELi2ELi4ELi4ELb0ELb0EN7cutlass10bfloat16_tE19Flash_kernel_traitsILi96ELi64ELi128ELi8ES3_EELb0ELb1ELb0ELb0ELb1ELb1ELb1EEEvNS_16Flash_bwd_paramsE --------------------------
	.section	.nv.info._ZN5flash44flash_bwd_dq_dk_dv_loop_seqk_parallel_kernelI23Flash_bwd_kernel_traitsILi96ELi64ELi128ELi8ELi2ELi4ELi4ELb0ELb0EN7cutlass10bfloat16_tE19Flash_kernel_traitsILi96ELi64ELi128ELi8ES3_EELb0ELb1ELb0ELb0ELb1ELb1ELb1EEEvNS_16Flash_bwd_paramsE,"",@"SHT_CUDA_INFO"
	.sectionflags	@""
	.align	4


	//----- nvinfo : EIATTR_CUDA_API_VERSION
	.align		4
        /*0000*/ 	.byte	0x04, 0x37
        /*0002*/ 	.short	(.L_422 - .L_421)
.L_421:
        /*0004*/ 	.word	0x00000082


	//----- nvinfo : EIATTR_KPARAM_INFO
	.align		4
.L_422:
        /*0008*/ 	.byte	0x04, 0x17
        /*000a*/ 	.short	(.L_424 - .L_423)
.L_423:
        /*000c*/ 	.word	0x00000000
        /*0010*/ 	.short	0x0000
        /*0012*/ 	.short	0x0000
        /*0014*/ 	.byte	0x00, 0xf0, 0x01, 0x0a


	//----- nvinfo : EIATTR_SPARSE_MMA_MASK
	.align		4
.L_424:
        /*0018*/ 	.byte	0x03, 0x50
        /*001a*/ 	.short	0x0000


	//----- nvinfo : EIATTR_MAXREG_COUNT
	.align		4
        /*001c*/ 	.byte	0x03, 0x1b
        /*001e*/ 	.short	0x00ff


	//----- nvinfo : EIATTR_NUM_BARRIERS
	.align		4
        /*0020*/ 	.byte	0x02, 0x4c
        /*0022*/ 	.byte	0x01
	.zero		1


	//----- nvinfo : EIATTR_MERCURY_ISA_VERSION
	.align		4
        /*0024*/ 	.byte	0x03, 0x5f
        /*0026*/ 	.short	0x0101


	//----- nvinfo : EIATTR_EXIT_INSTR_OFFSETS
	.align		4
        /*0028*/ 	.byte	0x04, 0x1c
        /*002a*/ 	.short	(.L_426 - .L_425)


	//   ....[0]....
.L_425:
        /*002c*/ 	.word	0x00000090


	//   ....[1]....
        /*0030*/ 	.word	0x000071f0


	//----- nvinfo : EIATTR_CBANK_PARAM_SIZE
	.align		4
.L_426:
        /*0034*/ 	.byte	0x03, 0x19
        /*0036*/ 	.short	0x0280


	//----- nvinfo : EIATTR_PARAM_CBANK
	.align		4
        /*0038*/ 	.byte	0x04, 0x0a
        /*003a*/ 	.short	(.L_428 - .L_427)
	.align		4
.L_427:
        /*003c*/ 	.word	index@(.nv.constant0._ZN5flash44flash_bwd_dq_dk_dv_loop_seqk_parallel_kernelI23Flash_bwd_kernel_traitsILi96ELi64ELi128ELi8ELi2ELi4ELi4ELb0ELb0EN7cutlass10bfloat16_tE19Flash_kernel_traitsILi96ELi64ELi128ELi8ES3_EELb0ELb1ELb0ELb0ELb1ELb1ELb1EEEvNS_16Flash_bwd_paramsE)
        /*0040*/ 	.short	0x0210
        /*0042*/ 	.short	0x0280


	//----- nvinfo : EIATTR_SW_WAR
	.align		4
.L_428:
        /*0044*/ 	.byte	0x04, 0x36
        /*0046*/ 	.short	(.L_430 - .L_429)
.L_429:
        /*0048*/ 	.word	0x00000008
.L_430:


//--------------------- .nv.info._ZN5flash44flash_bwd_dq_dk_dv_loop_seqk_parallel_kernelI23Flash_bwd_kernel_traitsILi96ELi64ELi128ELi8ELi2ELi4ELi4ELb0ELb0EN7cutlass10bfloat16_tE19Flash_kernel_traitsILi96ELi64ELi128ELi8ES3_EELb1ELb1ELb0ELb0ELb0ELb1ELb0EEEvNS_16Flash_bwd_paramsE --------------------------
	.section	.nv.info._ZN5flash44flash_bwd_dq_dk_dv_loop_seqk_parallel_kernelI23Flash_bwd_kernel_traitsILi96ELi64ELi128ELi8ELi2ELi4ELi4ELb0ELb0EN7cutlass10bfloat16_tE19Flash_kernel_traitsILi96ELi64ELi128ELi8ES3_EELb1ELb1ELb0ELb0ELb0ELb1ELb0EEEvNS_16Flash_bwd_paramsE,"",@"SHT_CUDA_INFO"
	.sectionflags	@""
	.align	4


	//----- nvinfo : EIATTR_CUDA_API_VERSION
	.align		4
        /*0000*/ 	.byte	0x04, 0x37
        /*0002*/ 	.short	(.L_432 - .L_431)
.L_431:
        /*0004*/ 	.word	0x00000082


	//----- nvinfo : EIATTR_KPARAM_INFO
	.align		4
.L_432:
        /*0008*/ 	.byte	0x04, 0x17
        /*000a*/ 	.short	(.L_434 - .L_433)
.L_433:
        /*000c*/ 	.word	0x00000000
        /*0010*/ 	.short	0x0000
        /*0012*/ 	.short	0x0000
        /*0014*/ 	.byte	0x00, 0xf0, 0x01, 0x0a


	//----- nvinfo : EIATTR_SPARSE_MMA_MASK
	.align		4
.L_434:
        /*0018*/ 	.byte	0x03, 0x50
        /*001a*/ 	.short	0x0000


	//----- nvinfo : EIATTR_MAXREG_COUNT
	.align		4
        /*001c*/ 	.byte	0x03, 0x1b
        /*001e*/ 	.short	0x00ff


	//----- nvinfo : EIATTR_NUM_BARRIERS
	.align		4
        /*0020*/ 	.byte	0x02, 0x4c
        /*0022*/ 	.byte	0x01
	.zero		1


	//----- nvinfo : EIATTR_MERCURY_ISA_VERSION
	.align		4
        /*0024*/ 	.byte	0x03, 0x5f
        /*0026*/ 	.short	0x0101


	//----- nvinfo : EIATTR_EXIT_INSTR_OFFSETS
	.align		4
        /*0028*/ 	.byte	0x04, 0x1c
        /*002a*/ 	.short	(.L_436 - .L_435)


	//   ....[0]....
.L_435:
        /*002c*/ 	.word	0x000000a0


	//   ....[1]....
        /*0030*/ 	.word	0x000091a0


	//----- nvinfo : EIATTR_CRS_STACK_SIZE
	.align		4
.L_436:
        /*0034*/ 	.byte	0x04, 0x1e
        /*0036*/ 	.short	(.L_438 - .L_437)
.L_437:
        /*0038*/ 	.word	0x00000000


	//----- nvinfo : EIATTR_CBANK_PARAM_SIZE
	.align		4
.L_438:
        /*003c*/ 	.byte	0x03, 0x19
        /*003e*/ 	.short	0x0280


	//----- nvinfo : EIATTR_PARAM_CBANK
	.align		4
        /*0040*/ 	.byte	0x04, 0x0a
        /*0042*/ 	.short	(.L_440 - .L_439)
	.align		4
.L_439:
        /*0044*/ 	.word	index@(.nv.constant0._ZN5flash44flash_bwd_dq_dk_dv_loop_seqk_parallel_kernelI23Flash_bwd_kernel_traitsILi96ELi64ELi128ELi8ELi2ELi4ELi4ELb0ELb0EN7cutlass10bfloat16_tE19Flash_kernel_traitsILi96ELi64ELi128ELi8ES3_EELb1ELb1ELb0ELb0ELb0ELb1ELb0EEEvNS_16Flash_bwd_paramsE)
        /*0048*/ 	.short	0x0210
        /*004a*/ 	.short	0x0280


	//----- nvinfo : EIATTR_SW_WAR
	.align		4
.L_440:
        /*004c*/ 	.byte	0x04, 0x36
        /*004e*/ 	.short	(.L_442 - .L_441)
.L_441:
        /*0050*/ 	.word	0x00000008
.L_442:


//--------------------- .nv.info._ZN5flash44flash_bwd_dq_dk_dv_loop_seqk_parallel_kernelI23Flash_bwd_kernel_traitsILi96ELi64ELi128ELi8ELi2ELi4ELi4ELb0ELb0EN7cutlass10bfloat16_tE19Flash_kernel_traitsILi96ELi64ELi128ELi8ES3_EELb0ELb1ELb0ELb0ELb0ELb1ELb1EEEvNS_16Flash_bwd_paramsE --------------------------
	.section	.nv.info._ZN5flash44flash_bwd_dq_dk_dv_loop_seqk_parallel_kernelI23Flash_bwd_kernel_traitsILi96ELi64ELi128ELi8ELi2ELi4ELi4ELb0ELb0EN7cutlass10bfloat16_tE19Flash_kernel_traitsILi96ELi64ELi128ELi8ES3_EELb0ELb1ELb0ELb0ELb0ELb1ELb1EEEvNS_16Flash_bwd_paramsE,"",@"SHT_CUDA_INFO"
	.sectionflags	@""
	.align	4


	//----- nvinfo : EIATTR_CUDA_API_VERSION
	.align		4
        /*0000*/ 	.byte	0x04, 0x37
        /*0002*/ 	.short	(.L_444 - .L_443)
.L_443:
        /*0004*/ 	.word	0x00000082


	//----- nvinfo : EIATTR_KPARAM_INFO
	.align		4
.L_444:
        /*0008*/ 	.byte	0x04, 0x17
        /*000a*/ 	.short	(.L_446 - .L_445)
.L_445:
        /*000c*/ 	.word	0x00000000
        /*0010*/ 	.short	0x0000
        /*0012*/ 	.short	0x0000
        /*0014*/ 	.byte	0x00, 0xf0, 0x01, 0x0a


	//----- nvinfo : EIATTR_SPARSE_MMA_MASK
	.align		4
.L_446:
        /*0018*/ 	.byte	0x03, 0x50
        /*001a*/ 	.short	0x0000


	//----- nvinfo : EIATTR_MAXREG_COUNT
	.align		4
        /*001c*/ 	.byte	0x03, 0x1b
        /*001e*/ 	.short	0x00ff


	//----- nvinfo : EIATTR_NUM_BARRIERS
	.align		4
        /*0020*/ 	.byte	0x02, 0x4c
        /*0022*/ 	.byte	0x01
	.zero		1


	//----- nvinfo : EIATTR_ANNOTATIONS
	.align		4
        /*0024*/ 	.byte	0x04, 0x55
        /*0026*/ 	.short	(.L_448 - .L_447)


	//   ....[0]....
.L_447:
        /*0028*/ 	.word	0x00000001
        /*002c*/ 	.byte	0xa0, 0x00, 0x00, 0x00, 0x01, 0x00, 0x00, 0x00, 0x60, 0x05, 0x00, 0x00, 0x01, 0x00, 0x00, 0x00
        /*003c*/ 	.byte	0x50, 0x1a, 0x00, 0x00, 0x01, 0x00, 0x00, 0x00, 0x20, 0x8a, 0x00, 0x00


	//----- nvinfo : EIATTR_MERCURY_ISA_VERSION
	.align		4
.L_448:
        /*0048*/ 	.byte	0x03, 0x5f
        /*004a*/ 	.short	0x0101


	//----- nvinfo : EIATTR_EXIT_INSTR_OFFSETS
	.align		4
        /*004c*/ 	.byte	0x04, 0x1c
        /*004e*/ 	.short	(.L_450 - .L_449)


	//   ....[0]....
.L_449:
        /*0050*/ 	.word	0x000000c0


	//   ....[1]....
        /*0054*/ 	.word	0x00008aa0


	//----- nvinfo : EIATTR_CRS_STACK_SIZE
	.align		4
.L_450:
        /*0058*/ 	.byte	0x04, 0x1e
        /*005a*/ 	.short	(.L_452 - .L_451)
.L_451:
        /*005c*/ 	.word	0x00000000


	//----- nvinfo : EIATTR_CBANK_PARAM_SIZE
	.align		4
.L_452:
        /*0060*/ 	.byte	0x03, 0x19
        /*0062*/ 	.short	0x0280


	//----- nvinfo : EIATTR_PARAM_CBANK
	.align		4
        /*0064*/ 	.byte	0x04, 0x0a
        /*0066*/ 	.short	(.L_454 - .L_453)
	.align		4
.L_453:
        /*0068*/ 	.word	index@(.nv.constant0._ZN5flash44flash_bwd_dq_dk_dv_loop_seqk_parallel_kernelI23Flash_bwd_kernel_traitsILi96ELi64ELi128ELi8ELi2ELi4ELi4ELb0ELb0EN7cutlass10bfloat16_tE19Flash_kernel_traitsILi96ELi64ELi128ELi8ES3_EELb0ELb1ELb0ELb0ELb0ELb1ELb1EEEvNS_16Flash_bwd_paramsE)
        /*006c*/ 	.short	0x0210
        /*006e*/ 	.short	0x0280


	//----- nvinfo : EIATTR_SW_WAR
	.align		4
.L_454:
        /*0070*/ 	.byte	0x04, 0x36
        /*0072*/ 	.short	(.L_456 - .L_455)
.L_455:
        /*0074*/ 	.word	0x00000008
.L_456:


//--------------------- .nv.info._ZN5flash44flash_bwd_dq_dk_dv_loop_seqk_parallel_kernelI23Flash_bwd_kernel_traitsILi96ELi64ELi128ELi8ELi2ELi4ELi4ELb0ELb0EN7cutlass10bfloat16_tE19Flash_kernel_traitsILi96ELi64ELi128ELi8ES3_EELb1ELb1ELb0ELb1ELb0ELb0ELb0EEEvNS_16Flash_bwd_paramsE --------------------------
	.section	.nv.info._ZN5flash44flash_bwd_dq_dk_dv_loop_seqk_parallel_kernelI23Flash_bwd_kernel_traitsILi96ELi64ELi128ELi8ELi2ELi4ELi4ELb0ELb0EN7cutlass10bfloat16_tE19Flash_kernel_traitsILi96ELi64ELi128ELi8ES3_EELb1ELb1ELb0ELb1ELb0ELb0ELb0EEEvNS_16Flash_bwd_paramsE,"",@"SHT_CUDA_INFO"
	.sectionflags	@""
	.align	4


	//----- nvinfo : EIATTR_CUDA_API_VERSION
	.align		4
        /*0000*/ 	.byte	0x04, 0x37
        /*0002*/ 	.short	(.L_458 - .L_457)
.L_457:
        /*0004*/ 	.word	0x00000082


	//----- nvinfo : EIATTR_KPARAM_INFO
	.align		4
.L_458:
        /*0008*/ 	.byte	0x04, 0x17
        /*000a*/ 	.short	(.L_460 - .L_459)
.L_459:
        /*000c*/ 	.word	0x00000000
        /*0010*/ 	.short	0x0000
        /*0012*/ 	.short	0x0000
        /*0014*/ 	.byte	0x00, 0xf0, 0x01, 0x0a


	//----- nvinfo : EIATTR_SPARSE_MMA_MASK
	.align		4
.L_460:
        /*0018*/ 	.byte	0x03, 0x50
        /*001a*/ 	.short	0x0000


	//----- nvinfo : EIATTR_MAXREG_COUNT
	.align		4
        /*001c*/ 	.byte	0x03, 0x1b
        /*001e*/ 	.short	0x00ff


	//----- nvinfo : EIATTR_NUM_BARRIERS
	.align		4
        /*0020*/ 	.byte	0x02, 0x4c
        /*0022*/ 	.byte	0x01
	.zero		1


	//----- nvinfo : EIATTR_MERCURY_ISA_VERSION
	.align		4
        /*0024*/ 	.byte	0x03, 0x5f
        /*0026*/ 	.short	0x0101


	//----- nvinfo : EIATTR_EXIT_INSTR_OFFSETS
	.align		4
        /*0028*/ 	.byte	0x04, 0x1c
        /*002a*/ 	.short	(.L_462 - .L_461)


	//   ....[0]....
.L_461:
        /*002c*/ 	.word	0x000000a0


	//   ....[1]....
        /*0030*/ 	.word	0x0000a5d0


	//----- nvinfo : EIATTR_CRS_STACK_SIZE
	.align		4
.L_462:
        /*0034*/ 	.byte	0x04, 0x1e
        /*0036*/ 	.short	(.L_464 - .L_463)
.L_463:
        /*0038*/ 	.word	0x00000000


	//----- nvinfo : EIATTR_CBANK_PARAM_SIZE
	.align		4
.L_464:
        /*003c*/ 	.byte	0x03, 0x19
        /*003e*/ 	.short	0x0280


	//----- nvinfo : EIATTR_PARAM_CBANK
	.align		4
        /*0040*/ 	.byte	0x04, 0x0a
        /*0042*/ 	.short	(.L_466 - .L_465)
	.align		4
.L_465:
        /*0044*/ 	.word	index@(.nv.constant0._ZN5flash44flash_bwd_dq_dk_dv_loop_seqk_parallel_kernelI23Flash_bwd_kernel_traitsILi96ELi64ELi128ELi8ELi2ELi4ELi4ELb0ELb0EN7cutlass10bfloat16_tE19Flash_kernel_traitsILi96ELi64ELi128ELi8ES3_EELb1ELb1ELb0ELb1ELb0ELb0ELb0EEEvNS_16Flash_bwd_paramsE)
        /*0048*/ 	.short	0x0210
        /*004a*/ 	.short	0x0280


	//----- nvinfo : EIATTR_SW_WAR
	.align		4
.L_466:
        /*004c*/ 	.byte	0x04, 0x36
        /*004e*/ 	.short	(.L_468 - .L_467)
.L_467:
        /*0050*/ 	.word	0x00000008
.L_468:


//--------------------- .nv.info._ZN5flash44flash_bwd_dq_dk_dv_loop_seqk_parallel_kernelI23Flash_bwd_kernel_traitsILi96ELi64ELi128ELi8ELi2ELi4ELi4ELb0ELb0EN7cutlass10bfloat16_tE19Flash_kernel_traitsILi96ELi64ELi128ELi8ES3_EELb0ELb1ELb0ELb1ELb0ELb0ELb1EEEvNS_16Flash_bwd_paramsE --------------------------
	.section	.nv.info._ZN5flash44flash_bwd_dq_dk_dv_loop_seqk_parallel_kernelI23Flash_bwd_kernel_traitsILi96ELi64ELi128ELi8ELi2ELi4ELi4ELb0ELb0EN7cutlass10bfloat16_tE19Flash_kernel_traitsILi96ELi64ELi128ELi8ES3_EELb0ELb1ELb0ELb1ELb0ELb0ELb1EEEvNS_16Flash_bwd_paramsE,"",@"SHT_CUDA_INFO"
	.sectionflags	@""
	.align	4


	//----- nvinfo : EIATTR_CUDA_API_VERSION
	.align		4
        /*0000*/ 	.byte	0x04, 0x37
        /*0002*/ 	.short	(.L_470 - .L_469)
.L_469:
        /*0004*/ 	.word	0x00000082


	//----- nvinfo : EIATTR_KPARAM_INFO
	.align		4
.L_470:
        /*0008*/ 	.byte	0x04, 0x17
        /*000a*/ 	.short	(.L_472 - .L_471)
.L_471:
        /*000c*/ 	.word	0x00000000
        /*0010*/ 	.short	0x0000
        /*0012*/ 	.short	0x0000
        /*0014*/ 	.byte	0x00, 0xf0, 0x01, 0x0a


	//----- nvinfo : EIATTR_SPARSE_MMA_MASK
	.align		4
.L_472:
        /*0018*/ 	.byte	0x03, 0x50
        /*001a*/ 	.short	0x0000


	//----- nvinfo : EIATTR_MAXREG_COUNT
	.align		4
        /*001c*/ 	.byte	0x03, 0x1b
        /*001e*/ 	.short	0x00ff


	//----- nvinfo : EIATTR_NUM_BARRIERS
	.align		4
        /*0020*/ 	.byte	0x02, 0x4c
        /*0022*/ 	.byte	0x01
	.zero		1


	//----- nvinfo : EIATTR_ANNOTATIONS
	.align		4
        /*0024*/ 	.byte	0x04, 0x55
        /*0026*/ 	.short	(.L_474 - .L_473)


	//   ....[0]....
.L_473:
        /* <DEDUP_REMOVED lines=12> */


	//----- nvinfo : EIATTR_MERCURY_ISA_VERSION
	.align		4
.L_474:
        /*00d0*/ 	.byte	0x03, 0x5f
        /*00d2*/ 	.short	0x0101


	//----- nvinfo : EIATTR_EXIT_INSTR_OFFSETS
	.align		4
        /*00d4*/ 	.byte	0x04, 0x1c
        /*00d6*/ 	.short	(.L_476 - .L_475)


	//   ....[0]....
.L_475:
        /*00d8*/ 	.word	0x000000c0


	//   ....[1]....
        /*00dc*/ 	.word	0x00009e30


	//----- nvinfo : EIATTR_CRS_STACK_SIZE
	.align		4
.L_476:
        /*00e0*/ 	.byte	0x04, 0x1e
        /*00e2*/ 	.short	(.L_478 - .L_477)
.L_477:
        /*00e4*/ 	.word	0x00000000


	//----- nvinfo : EIATTR_CBANK_PARAM_SIZE
	.align		4
.L_478:
        /*00e8*/ 	.byte	0x03, 0x19
        /*00ea*/ 	.short	0x0280


	//----- nvinfo : EIATTR_PARAM_CBANK
	.align		4
        /*00ec*/ 	.byte	0x04, 0x0a
        /*00ee*/ 	.short	(.L_480 - .L_479)
	.align		4
.L_479:
        /*00f0*/ 	.word	index@(.nv.constant0._ZN5flash44flash_bwd_dq_dk_dv_loop_seqk_parallel_kernelI23Flash_bwd_kernel_traitsILi96ELi64ELi128ELi8ELi2ELi4ELi4ELb0ELb0EN7cutlass10bfloat16_tE19Flash_kernel_traitsILi96ELi64ELi128ELi8ES3_EELb0ELb1ELb0ELb1ELb0ELb0ELb1EEEvNS_16Flash_bwd_paramsE)
        /*00f4*/ 	.short	0x0210
        /*00f6*/ 	.short	0x0280


	//----- nvinfo : EIATTR_SW_WAR
	.align		4
.L_480:
        /*00f8*/ 	.byte	0x04, 0x36
        /*00fa*/ 	.short	(.L_482 - .L_481)
.L_481:
        /*00fc*/ 	.word	0x00000008
.L_482:


//--------------------- .nv.info._ZN5flash25flash_bwd_dot_do_o_kernelILb0E23Flash_bwd_kernel_traitsILi96ELi64ELi128ELi8ELi2ELi4ELi4ELb0ELb0EN7cutlass10bfloat16_tE19Flash_kernel_traitsILi96ELi64ELi128ELi8ES3_EEEEvNS_16Flash_bwd_paramsE --------------------------
	.section	.nv.info._ZN5flash25flash_bwd_dot_do_o_kernelILb0E23Flash_bwd_kernel_traitsILi96ELi64ELi128ELi8ELi2ELi4ELi4ELb0ELb0EN7cutlass10bfloat16_tE19Flash_kernel_traitsILi96ELi64ELi128ELi8ES3_EEEEvNS_16Flash_bwd_paramsE,"",@"SHT_CUDA_INFO"
	.sectionflags	@""
	.align	4


	//----- nvinfo : EIATTR_CUDA_API_VERSION
	.align		4
        /*0000*/ 	.byte	0x04, 0x37
        /*0002*/ 	.short	(.L_484 - .L_483)
.L_483:
        /*0004*/ 	.word	0x00000082


	//----- nvinfo : EIATTR_KPARAM_INFO
	.align		4
.L_484:
        /*0008*/ 	.byte	0x04, 0x17
        /*000a*/ 	.short	(.L_486 - .L_485)
.L_485:
        /*000c*/ 	.word	0x00000000
        /*0010*/ 	.short	0x0000
        /*0012*/ 	.short	0x0000
        /*0014*/ 	.byte	0x00, 0xf0, 0x01, 0x0a


	//----- nvinfo : EIATTR_SPARSE_MMA_MASK
	.align		4
.L_486:
        /*0018*/ 	.byte	0x03, 0x50
        /*001a*/ 	.short	0x0000


	//----- nvinfo : EIATTR_MAXREG_COUNT
	.align		4
        /*001c*/ 	.byte	0x03, 0x1b
        /*001e*/ 	.short	0x00ff


	//----- nvinfo : EIATTR_MERCURY_ISA_VERSION
	.align		4
        /*0020*/ 	.byte	0x03, 0x5f
        /*0022*/ 	.short	0x0101


	//----- nvinfo : EIATTR_COOP_GROUP_MASK_REGIDS
	.align		4
        /*0024*/ 	.byte	0x04, 0x29
        /*0026*/ 	.short	(.L_488 - .L_487)


	//   ....[0]....
.L_487:
        /*0028*/ 	.word	0xffffffff


	//   ....[1]....
        /*002c*/ 	.word	0xffffffff


	//----- nvinfo : EIATTR_COOP_GROUP_INSTR_OFFSETS
	.align		4
.L_488:
        /*0030*/ 	.byte	0x04, 0x28
        /*0032*/ 	.short	(.L_490 - .L_489)


	//   ....[0]....
.L_489:
        /*0034*/ 	.word	0x00000dc0


	//   ....[1]....
        /*0038*/ 	.word	0x00000de0


	//----- nvinfo : EIATTR_EXIT_INSTR_OFFSETS
	.align		4
.L_490:
        /*003c*/ 	.byte	0x04, 0x1c
        /*003e*/ 	.short	(.L_492 - .L_491)


	//   ....[0]....
.L_491:
        /*0040*/ 	.word	0x00000130


	//   ....[1]....
        /*0044*/ 	.word	0x00000e10


	//   ....[2]....
        /*0048*/ 	.word	0x00000e80


	//----- nvinfo : EIATTR_CRS_STACK_SIZE
	.align		4
.L_492:
        /*004c*/ 	.byte	0x04, 0x1e
        /*004e*/ 	.short	(.L_494 - .L_493)
.L_493:
        /*0050*/ 	.word	0x00000000


	//----- nvinfo : EIATTR_CBANK_PARAM_SIZE
	.align		4
.L_494:
        /*0054*/ 	.byte	0x03, 0x19
        /*0056*/ 	.short	0x0280


	//----- nvinfo : EIATTR_PARAM_CBANK
	.align		4
        /*0058*/ 	.byte	0x04, 0x0a
        /*005a*/ 	.short	(.L_496 - .L_495)
	.align		4
.L_495:
        /*005c*/ 	.word	index@(.nv.constant0._ZN5flash25flash_bwd_dot_do_o_kernelILb0E23Flash_bwd_kernel_traitsILi96ELi64ELi128ELi8ELi2ELi4ELi4ELb0ELb0EN7cutlass10bfloat16_tE19Flash_kernel_traitsILi96ELi64ELi128ELi8ES3_EEEEvNS_16Flash_bwd_paramsE)
        /*0060*/ 	.short	0x0210
        /*0062*/ 	.short	0x0280


	//----- nvinfo : EIATTR_SW_WAR
	.align		4
.L_496:
        /*0064*/ 	.byte	0x04, 0x36
        /*0066*/ 	.short	(.L_498 - .L_497)
.L_497:
        /*0068*/ 	.word	0x00000008
.L_498:


//--------------------- .nv.info._ZN5flash25flash_bwd_dot_do_o_kernelILb1E23Flash_bwd_kernel_traitsILi96ELi64ELi128ELi8ELi2ELi4ELi4ELb0ELb0EN7cutlass10bfloat16_tE19Flash_kernel_traitsILi96ELi64ELi128ELi8ES3_EEEEvNS_16Flash_bwd_paramsE --------------------------
	.section	.nv.info._ZN5flash25flash_bwd_dot_do_o_kernelILb1E23Flash_bwd_kernel_traitsILi96ELi64ELi128ELi8ELi2ELi4ELi4ELb0ELb0EN7cutlass10bfloat16_tE19Flash_kernel_traitsILi96ELi64ELi128ELi8ES3_EEEEvNS_16Flash_bwd_paramsE,"",@"SHT_CUDA_INFO"
	.sectionflags	@""
	.align	4


	//----- nvinfo : EIATTR_CUDA_API_VERSION
	.align		4
        /*0000*/ 	.byte	0x04, 0x37
        /*0002*/ 	.short	(.L_500 - .L_499)
.L_499:
        /*0004*/ 	.word	0x00000082


	//----- nvinfo : EIATTR_KPARAM_INFO
	.align		4
.L_500:
        /*0008*/ 	.byte	0x04, 0x17
        /*000a*/ 	.short	(.L_502 - .L_501)
.L_501:
        /*000c*/ 	.word	0x00000000
        /*0010*/ 	.short	0x0000
        /*0012*/ 	.short	0x0000
        /*0014*/ 	.byte	0x00, 0xf0, 0x01, 0x0a


	//----- nvinfo : EIATTR_SPARSE_MMA_MASK
	.align		4
.L_502:
        /*0018*/ 	.byte	0x03, 0x50
        /*001a*/ 	.short	0x0000


	//----- nvinfo : EIATTR_MAXREG_COUNT
	.align		4
        /*001c*/ 	.byte	0x03, 0x1b
        /*001e*/ 	.short	0x00ff


	//----- nvinfo : EIATTR_MERCURY_ISA_VERSION
	.align		4
        /*0020*/ 	.byte	0x03, 0x5f
        /*0022*/ 	.short	0x0101


	//----- nvinfo : EIATTR_COOP_GROUP_MASK_REGIDS
	.align		4
        /*0024*/ 	.byte	0x04, 0x29
        /*0026*/ 	.short	(.L_504 - .L_503)


	//   ....[0]....
.L_503:
        /*0028*/ 	.word	0xffffffff


	//   ....[1]....
        /*002c*/ 	.word	0xffffffff


	//----- nvinfo : EIATTR_COOP_GROUP_INSTR_OFFSETS
	.align		4
.L_504:
        /*0030*/ 	.byte	0x04, 0x28
        /*0032*/ 	.short	(.L_506 - .L_505)


	//   ....[0]....
.L_505:
        /*0034*/ 	.word	0x000010e0


	//   ....[1]....
        /*0038*/ 	.word	0x00001130


	//----- nvinfo : EIATTR_EXIT_INSTR_OFFSETS
	.align		4
.L_506:
        /*003c*/ 	.byte	0x04, 0x1c
        /*003e*/ 	.short	(.L_508 - .L_507)


	//   ....[0]....
.L_507:
        /*0040*/ 	.word	0x00000130


	//   ....[1]....
        /*0044*/ 	.word	0x000011e0


	//----- nvinfo : EIATTR_CRS_STACK_SIZE
	.align		4
.L_508:
        /*0048*/ 	.byte	0x04, 0x1e
        /*004a*/ 	.short	(.L_510 - .L_509)
.L_509:
        /*004c*/ 	.word	0x00000000


	//----- nvinfo : EIATTR_CBANK_PARAM_SIZE
	.align		4
.L_510:
        /*0050*/ 	.byte	0x03, 0x19
        /*0052*/ 	.short	0x0280


	//----- nvinfo : EIATTR_PARAM_CBANK
	.align		4
        /*0054*/ 	.byte	0x04, 0x0a
        /*0056*/ 	.short	(.L_512 - .L_511)
	.align		4
.L_511:
        /*0058*/ 	.word	index@(.nv.constant0._ZN5flash25flash_bwd_dot_do_o_kernelILb1E23Flash_bwd_kernel_traitsILi96ELi64ELi128ELi8ELi2ELi4ELi4ELb0ELb0EN7cutlass10bfloat16_tE19Flash_kernel_traitsILi96ELi64ELi128ELi8ES3_EEEEvNS_16Flash_bwd_paramsE)
        /*005c*/ 	.short	0x0210
        /*005e*/ 	.short	0x0280


	//----- nvinfo : EIATTR_SW_WAR
	.align		4
.L_512:
        /*0060*/ 	.byte	0x04, 0x36
        /*0062*/ 	.short	(.L_514 - .L_513)
.L_513:
        /*0064*/ 	.word	0x00000008
.L_514:


//--------------------- .nv.callgraph             --------------------------
	.section	.nv.callgraph,"",@"SHT_CUDA_CALLGRAPH"
	.align	4
	.sectionentsize	8
	.align		4
        /*0000*/ 	.word	0x00000000
	.align		4
        /*0004*/ 	.word	0xffffffff
	.align		4
        /*0008*/ 	.word	0x00000000
	.align		4
        /*000c*/ 	.word	0xfffffffe
	.align		4
        /*0010*/ 	.word	0x00000000
	.align		4
        /*0014*/ 	.word	0xfffffffd
	.align		4
        /*0018*/ 	.word	0x00000000
	.align		4
        /*001c*/ 	.word	0xfffffffc


//--------------------- .nv.constant4             --------------------------
	.section	.nv.constant4,"a",@progbits
	.align	8
	.align		8
.nv.constant4:
        /*0000*/ 	.dword	_ZN72_INTERNAL_aa30c436_36_flash_bwd_hdim96_bf16_causal_sm80_cu_21e1f8cb_28404cuda3std3__45__cpo5beginE
	.align		8
        /*0008*/ 	.dword	_ZN72_INTERNAL_aa30c436_36_flash_bwd_hdim96_bf16_causal_sm80_cu_21e1f8cb_28404cuda3std3__45__cpo3endE
	.align		8
        /*0010*/ 	.dword	_ZN72_INTERNAL_aa30c436_36_flash_bwd_hdim96_bf16_causal_sm80_cu_21e1f8cb_28404cuda3std3__45__cpo6cbeginE
	.align		8
        /*0018*/ 	.dword	_ZN72_INTERNAL_aa30c436_36_flash_bwd_hdim96_bf16_causal_sm80_cu_21e1f8cb_28404cuda3std3__45__cpo4cendE
	.align		8
        /*0020*/ 	.dword	_ZN72_INTERNAL_aa30c436_36_flash_bwd_hdim96_bf16_causal_sm80_cu_21e1f8cb_28404cuda3std3__474_GLOBAL__N__aa30c436_36_flash_bwd_hdim96_bf16_causal_sm80_cu_21e1f8cb_28406ignoreE
	.align		8
        /*0028*/ 	.dword	_ZN72_INTERNAL_aa30c436_36_flash_bwd_hdim96_bf16_causal_sm80_cu_21e1f8cb_28404cuda3std3__419piecewise_constructE
	.align		8
        /*0030*/ 	.dword	_ZN72_INTERNAL_aa30c436_36_flash_bwd_hdim96_bf16_causal_sm80_cu_21e1f8cb_28404cuda3std3__48in_placeE
	.align		8
        /*0038*/ 	.dword	_ZN72_INTERNAL_aa30c436_36_flash_bwd_hdim96_bf16_causal_sm80_cu_21e1f8cb_28404cuda3std6ranges3__45__cpo4swapE
	.align		8
        /*0040*/ 	.dword	_ZN72_INTERNAL_aa30c436_36_flash_bwd_hdim96_bf16_causal_sm80_cu_21e1f8cb_28404cuda3std6ranges3__45__cpo9iter_moveE
	.align		8
        /*0048*/ 	.dword	_ZN72_INTERNAL_aa30c436_36_flash_bwd_hdim96_bf16_causal_sm80_cu_21e1f8cb_28404cute7productE
	.align		8
        /*0050*/ 	.dword	_ZN72_INTERNAL_aa30c436_36_flash_bwd_hdim96_bf16_causal_sm80_cu_21e1f8cb_28404cute1_E


//--------------------- .text._ZN5flash44flash_bwd_dq_dk_dv_loop_seqk_parallel_kernelI23Flash_bwd_kernel_traitsILi96ELi64ELi128ELi8ELi2ELi4ELi4ELb1ELb0EN7cutlass10bfloat16_tE19Flash_kernel_traitsILi96ELi64ELi128ELi8ES3_EELb0ELb1ELb0ELb0ELb0ELb0ELb0EEEvNS_16Flash_bwd_paramsE --------------------------
	.section	.text._ZN5flash44flash_bwd_dq_dk_dv_loop_seqk_parallel_kernelI23Flash_bwd_kernel_traitsILi96ELi64ELi128ELi8ELi2ELi4ELi4ELb1ELb0EN7cutlass10bfloat16_tE19Flash_kernel_traitsILi96ELi64ELi128ELi8ES3_EELb0ELb1ELb0ELb0ELb0ELb0ELb0EEEvNS_16Flash_bwd_paramsE,"ax",@progbits
	.align	128
        .global         _ZN5flash44flash_bwd_dq_dk_dv_loop_seqk_parallel_kernelI23Flash_bwd_kernel_traitsILi96ELi64ELi128ELi8ELi2ELi4ELi4ELb1ELb0EN7cutlass10bfloat16_tE19Flash_kernel_traitsILi96ELi64ELi128ELi8ES3_EELb0ELb1ELb0ELb0ELb0ELb0ELb0EEEvNS_16Flash_bwd_paramsE
        .type           _ZN5flash44flash_bwd_dq_dk_dv_loop_seqk_parallel_kernelI23Flash_bwd_kernel_traitsILi96ELi64ELi128ELi8ELi2ELi4ELi4ELb1ELb0EN7cutlass10bfloat16_tE19Flash_kernel_traitsILi96ELi64ELi128ELi8ES3_EELb0ELb1ELb0ELb0ELb0ELb0ELb0EEEvNS_16Flash_bwd_paramsE,@function
        .size           _ZN5flash44flash_bwd_dq_dk_dv_loop_seqk_parallel_kernelI23Flash_bwd_kernel_traitsILi96ELi64ELi128ELi8ELi2ELi4ELi4ELb1ELb0EN7cutlass10bfloat16_tE19Flash_kernel_traitsILi96ELi64ELi128ELi8ES3_EELb0ELb1ELb0ELb0ELb0ELb0ELb0EEEvNS_16Flash_bwd_paramsE,(.L_x_668 - _ZN5flash44flash_bwd_dq_dk_dv_loop_seqk_parallel_kernelI23Flash_bwd_kernel_traitsILi96ELi64ELi128ELi8ELi2ELi4ELi4ELb1ELb0EN7cutlass10bfloat16_tE19Flash_kernel_traitsILi96ELi64ELi128ELi8ES3_EELb0ELb1ELb0ELb0ELb0ELb0ELb0EEEvNS_16Flash_bwd_paramsE)
        .other          _ZN5flash44flash_bwd_dq_dk_dv_loop_seqk_parallel_kernelI23Flash_bwd_kernel_traitsILi96ELi64ELi128ELi8ELi2ELi4ELi4ELb1ELb0EN7cutlass10bfloat16_tE19Flash_kernel_traitsILi96ELi64ELi128ELi8ES3_EELb0ELb1ELb0ELb0ELb0ELb0ELb0EEEvNS_16Flash_bwd_paramsE,@"STO_CUDA_ENTRY STV_DEFAULT"
_ZN5flash44flash_bwd_dq_dk_dv_loop_seqk_parallel_kernelI23Flash_bwd_kernel_traitsILi96ELi64ELi128ELi8ELi2ELi4ELi4ELb1ELb0EN7cutlass10bfloat16_tE19Flash_kernel_traitsILi96ELi64ELi128ELi8ES3_EELb0ELb1ELb0ELb0ELb0ELb0ELb0EEEvNS_16Flash_bwd_paramsE:
.text._ZN5flash44flash_bwd_dq_dk_dv_loop_seqk_parallel_kernelI23Flash_bwd_kernel_traitsILi96ELi64ELi128ELi8ELi2ELi4ELi4ELb1ELb0EN7cutlass10bfloat16_tE19Flash_kernel_traitsILi96ELi64ELi128ELi8ES3_EELb0ELb1ELb0ELb0ELb0ELb0ELb0EEEvNS_16Flash_bwd_paramsE:
[----:B------:R-:W1:Y:S08]  /*0000*/  LDC R1, c[0x0][0x28] ;  /* 0x00000a00ff017b82 */ /* 0x000e700000000800 */
[----:B------:R-:W2:Y:S01]  /*0010*/  S2UR UR38, SR_CTAID.X ;  /* 0x00000000002679c3 */ /* 0x000ea20000002500 */
[----:B------:R-:W-:Y:S01]  /*0020*/  ULDC UR4, c[0x0][0x2c8] ;  /* 0x0000b20000047ab9 */ /* 0x000fe20000000800 */
[----:B-1----:R-:W-:Y:S01]  /*0030*/  VIADD R1, R1, 0xffffffb8 ;  /* 0xffffffb801017836 */ /* 0x002fe20000000000 */
[----:B------:R-:W-:-:S04]  /*0040*/  UIADD3 UR5, UR4, 0x7f, URZ ;  /* 0x0000007f04057890 */ /* 0x000fc8000fffe03f */
[----:B------:R-:W-:-:S04]  /*0050*/  USHF.R.S32.HI UR4, URZ, 0x1f, UR5 ;  /* 0x0000001f3f047899 */ /* 0x000fc80008011405 */
[----:B------:R-:W-:-:S04]  /*0060*/  ULEA.HI UR4, UR4, UR5, URZ, 0x7 ;  /* 0x0000000504047291 */ /* 0x000fc8000f8f383f */
[----:B------:R-:W-:-:S06]  /*0070*/  USHF.R.S32.HI UR6, URZ, 0x7, UR4 ;  /* 0x000000073f067899 */ /* 0x000fcc0008011404 */
[----:B------:R-:W-:Y:S01]  /*0080*/  MOV R0, UR6 ;  /* 0x0000000600007c02 */ /* 0x000fe20008000f00 */
[----:B--2---:R-:W-:-:S04]  /*0090*/  UISETP.GE.AND UP0, UPT, UR38, UR6, UPT ;  /* 0x000000062600728c */ /* 0x004fc8000bf06270 */
[----:B------:R1:W-:Y:S02]  /*00a0*/  STL [R1+0x40], R0 ;  /* 0x0000400001007387 */ /* 0x0003e40000100800 */
[----:B------:R-:W-:-:S13]  /*00b0*/  PLOP3.LUT P0, PT, PT, PT, UP0, 0x80, 0x0 ;  /* 0x000000000000781c */ /* 0x000fda0003f0f008 */
[----:B------:R-:W-:Y:S05]  /*00c0*/  @P0 EXIT ;  /* 0x000000000000094d */ /* 0x000fea0003800000 */
[----:B------:R-:W2:Y:S01]  /*00d0*/  S2R R20, SR_TID.X ;  /* 0x0000000000147919 */ /* 0x000ea20000002100 */
[----:B------:R-:W3:Y:S01]  /*00e0*/  S2UR UR4, SR_CgaCtaId ;  /* 0x00000000000479c3 */ /* 0x000ee20000008800 */
[----:B------:R-:W-:Y:S01]  /*00f0*/  UMOV UR5, 0x400 ;  /* 0x0000040000057882 */ /* 0x000fe20000000000 */
[----:B------:R-:W-:Y:S01]  /*0100*/  IMAD.MOV.U32 R228, RZ, RZ, 0x20 ;  /* 0x00000020ffe47424 */ /* 0x000fe200078e00ff */
[----:B------:R-:W-:Y:S01]  /*0110*/  UMOV UR60, 0xffffd000 ;  /* 0xffffd000003c7882 */ /* 0x000fe20000000000 */
[----:B------:R-:W-:Y:S02]  /*0120*/  IMAD.MOV.U32 R232, RZ, RZ, -0x10 ;  /* 0xfffffff0ffe87424 */ /* 0x000fe400078e00ff */
[----:B------:R-:W-:Y:S02]  /*0130*/  IMAD.MOV.U32 R226, RZ, RZ, -0x40 ;  /* 0xffffffc0ffe27424 */ /* 0x000fe400078e00ff */
[----:B------:R-:W4:Y:S08]  /*0140*/  S2UR UR56, SR_CTAID.Z ;  /* 0x00000000003879c3 */ /* 0x000f300000002700 */
[----:B------:R-:W5:Y:S01]  /*0150*/  S2UR UR46, SR_CTAID.Y ;  /* 0x00000000002e79c3 */ /* 0x000f620000002600 */
[----:B---3--:R-:W-:Y:S01]  /*0160*/  ULEA UR4, UR4, UR5, 0x18 ;  /* 0x0000000504047291 */ /* 0x008fe2000f8ec03f */
[----:B--2---:R-:W-:Y:S01]  /*0170*/  SHF.R.S32.HI R21, RZ, 0x1f, R20 ;  /* 0x0000001fff157819 */ /* 0x004fe20000011414 */
[----:B----4-:R-:W-:-:S03]  /*0180*/  USHF.R.S32.HI UR5, URZ, 0x1f, UR56 ;  /* 0x0000001f3f057899 */ /* 0x010fc60008011438 */
[CC--:B------:R-:W-:Y:S02]  /*0190*/  LEA.HI R10, R21.reuse, R20.reuse, RZ, 0x4 ;  /* 0x00000014150a7211 */ /* 0x0c0fe400078f20ff */
[CC--:B------:R-:W-:Y:S02]  /*01a0*/  LEA.HI R4, R21.reuse, R20.reuse, RZ, 0x2 ;  /* 0x0000001415047211 */ /* 0x0c0fe400078f10ff */
[----:B------:R-:W-:Y:S01]  /*01b0*/  LEA.HI R17, R21, R20, RZ, 0x3 ;  /* 0x0000001415117211 */ /* 0x000fe200078f18ff */
[----:B-----5:R-:W-:Y:S01]  /*01c0*/  USHF.L.U32 UR6, UR46, 0x7, URZ ;  /* 0x000000072e067899 */ /* 0x020fe2000800063f */
[----:B------:R-:W-:Y:S02]  /*01d0*/  SHF.R.S32.HI R8, RZ, 0x4, R10 ;  /* 0x00000004ff087819 */ /* 0x000fe4000001140a */
[----:B------:R-:W-:Y:S02]  /*01e0*/  LOP3.LUT R5, R4, 0xfffffffc, RZ, 0xc0, !PT ;  /* 0xfffffffc04057812 */ /* 0x000fe400078ec0ff */
[----:B------:R-:W-:-:S02]  /*01f0*/  SHF.R.S32.HI R3, RZ, 0x3, R17 ;  /* 0x00000003ff037819 */ /* 0x000fc40000011411 */
[----:B------:R-:W-:Y:S01]  /*0200*/  LEA.HI R7, R10, R8, RZ, 0x1 ;  /* 0x000000080a077211 */ /* 0x000fe200078f08ff */
[----:B------:R-:W-:Y:S01]  /*0210*/  IMAD.IADD R18, R20, 0x1, -R5 ;  /* 0x0000000114127824 */ /* 0x000fe200078e0a05 */
[--C-:B-1----:R-:W-:Y:S01]  /*0220*/  SHF.R.S32.HI R0, RZ, 0x2, R4.reuse ;  /* 0x00000002ff007819 */ /* 0x102fe20000011404 */
[----:B------:R-:W-:Y:S01]  /*0230*/  IMAD.SHL.U32 R3, R3, 0x40, RZ ;  /* 0x0000004003037824 */ /* 0x000fe200078e00ff */
[----:B------:R-:W-:Y:S01]  /*0240*/  SHF.R.S32.HI R2, RZ, 0x1f, R4 ;  /* 0x0000001fff027819 */ /* 0x000fe20000011404 */
[----:B------:R-:W-:Y:S01]  /*0250*/  IMAD.SHL.U32 R250, R18, 0x8, RZ ;  /* 0x0000000812fa7824 */ /* 0x000fe200078e00ff */
[----:B------:R-:W-:Y:S02]  /*0260*/  LOP3.LUT R5, R7, 0xfffffffe, RZ, 0xc0, !PT ;  /* 0xfffffffe07057812 */ /* 0x000fe400078ec0ff */
[-C--:B------:R-:W-:Y:S02]  /*0270*/  LEA.HI R6, R4, R0.reuse, RZ, 0x1 ;  /* 0x0000000004067211 */ /* 0x080fe400078f08ff */
[----:B------:R-:W-:Y:S01]  /*0280*/  LEA.HI R4, R2, R0, RZ, 0x3 ;  /* 0x0000000002047211 */ /* 0x000fe200078f18ff */
[----:B------:R-:W-:Y:S01]  /*0290*/  IMAD.IADD R15, R8, 0x1, -R5 ;  /* 0x00000001080f7824 */ /* 0x000fe200078e0a05 */
[----:B------:R-:W-:-:S02]  /*02a0*/  LOP3.LUT R2, R3, 0xc0, RZ, 0xc0, !PT ;  /* 0x000000c003027812 */ /* 0x000fc400078ec0ff */
[----:B------:R-:W-:Y:S02]  /*02b0*/  LOP3.LUT R5, R6, 0x7fffffe, RZ, 0xc0, !PT ;  /* 0x07fffffe06057812 */ /* 0x000fe400078ec0ff */
[----:B------:R-:W-:Y:S02]  /*02c0*/  LOP3.LUT R3, R4, 0xfffffff8, RZ, 0xc0, !PT ;  /* 0xfffffff804037812 */ /* 0x000fe400078ec0ff */
[----:B------:R-:W-:Y:S01]  /*02d0*/  LOP3.LUT R4, R2, 0x18, R250, 0xf8, !PT ;  /* 0x0000001802047812 */ /* 0x000fe200078ef8fa */
[C---:B------:R-:W-:Y:S01]  /*02e0*/  IMAD.IADD R11, R0.reuse, 0x1, -R5 ;  /* 0x00000001000b7824 */ /* 0x040fe200078e0a05 */
[----:B------:R-:W-:Y:S01]  /*02f0*/  SHF.R.U32.HI R2, RZ, 0x3, R2 ;  /* 0x00000003ff027819 */ /* 0x000fe20000011602 */
[----:B------:R-:W-:Y:S01]  /*0300*/  IMAD.IADD R9, R0, 0x1, -R3 ;  /* 0x0000000100097824 */ /* 0x000fe200078e0a03 */
[----:B------:R-:W-:Y:S02]  /*0310*/  LOP3.LUT R0, R10, 0xfffffff0, RZ, 0xc0, !PT ;  /* 0xfffffff00a007812 */ /* 0x000fe400078ec0ff */
[----:B------:R-:W-:-:S02]  /*0320*/  LOP3.LUT R5, R17, 0xfffffff8, RZ, 0xc0, !PT ;  /* 0xfffffff811057812 */ /* 0x000fc400078ec0ff */
[----:B------:R-:W-:Y:S01]  /*0330*/  LOP3.LUT R10, R4, R2, RZ, 0x3c, !PT ;  /* 0x00000002040a7212 */ /* 0x000fe200078e3cff */
[C---:B------:R-:W-:Y:S01]  /*0340*/  IMAD.IADD R0, R20.reuse, 0x1, -R0 ;  /* 0x0000000114007824 */ /* 0x040fe200078e0a00 */
[CC--:B------:R-:W-:Y:S01]  /*0350*/  LEA.HI R3, R21.reuse, R20.reuse, RZ, 0x6 ;  /* 0x0000001415037211 */ /* 0x0c0fe200078f30ff */
[----:B------:R-:W-:Y:S01]  /*0360*/  IMAD.IADD R2, R20, 0x1, -R5 ;  /* 0x0000000114027824 */ /* 0x000fe200078e0a05 */
[----:B------:R-:W-:Y:S02]  /*0370*/  LEA.HI R19, R21, R20, RZ, 0x5 ;  /* 0x0000001415137211 */ /* 0x000fe400078f28ff */
[----:B------:R-:W-:Y:S02]  /*0380*/  SHF.R.S32.HI R5, RZ, 0x1f, R0 ;  /* 0x0000001fff057819 */ /* 0x000fe40000011400 */
[----:B------:R-:W-:Y:S02]  /*0390*/  SHF.R.S32.HI R12, RZ, 0x6, R3 ;  /* 0x00000006ff0c7819 */ /* 0x000fe40000011403 */
[----:B------:R-:W-:-:S02]  /*03a0*/  LEA.HI R4, R2, R2, RZ, 0x1 ;  /* 0x0000000202047211 */ /* 0x000fc400078f08ff */
[-C--:B------:R-:W-:Y:S02]  /*03b0*/  LEA.HI R3, R0, R0.reuse, RZ, 0x1 ;  /* 0x0000000000037211 */ /* 0x080fe400078f08ff */
[----:B------:R-:W-:Y:S02]  /*03c0*/  LEA.HI R13, R5, R0, RZ, 0x3 ;  /* 0x00000000050d7211 */ /* 0x000fe400078f18ff */
[----:B------:R-:W-:Y:S02]  /*03d0*/  LOP3.LUT R5, R4, 0x3fffffe, RZ, 0xc0, !PT ;  /* 0x03fffffe04057812 */ /* 0x000fe400078ec0ff */
[----:B------:R-:W-:Y:S02]  /*03e0*/  LOP3.LUT R6, R3, 0x7fffffe, RZ, 0xc0, !PT ;  /* 0x07fffffe03067812 */ /* 0x000fe400078ec0ff */
[----:B------:R-:W-:Y:S01]  /*03f0*/  SHF.R.S32.HI R24, RZ, 0x5, R19 ;  /* 0x00000005ff187819 */ /* 0x000fe20000011413 */
[----:B------:R-:W-:Y:S01]  /*0400*/  IMAD.IADD R8, R2, 0x1, -R5 ;  /* 0x0000000102087824 */ /* 0x000fe200078e0a05 */
[----:B------:R-:W-:Y:S01]  /*0410*/  LOP3.LUT R7, R13, 0xfffffff8, RZ, 0xc0, !PT ;  /* 0xfffffff80d077812 */ /* 0x000fe200078ec0ff */
[----:B------:R-:W-:Y:S01]  /*0420*/  IMAD.IADD R22, R0, 0x1, -R6 ;  /* 0x0000000100167824 */ /* 0x000fe200078e0a06 */
[----:B------:R-:W-:Y:S01]  /*0430*/  SHF.R.S32.HI R14, RZ, 0x1f, R19 ;  /* 0x0000001fff0e7819 */ /* 0x000fe20000011413 */
[----:B------:R-:W-:Y:S01]  /*0440*/  IMAD R5, R12, 0x4, R15 ;  /* 0x000000040c057824 */ /* 0x000fe200078e020f */
[----:B------:R-:W-:Y:S01]  /*0450*/  LOP3.LUT P2, RZ, R9, 0x2, RZ, 0xc0, !PT ;  /* 0x0000000209ff7812 */ /* 0x000fe2000784c0ff */
[----:B------:R-:W-:Y:S01]  /*0460*/  IMAD.IADD R16, R0, 0x1, -R7 ;  /* 0x0000000100107824 */ /* 0x000fe200078e0a07 */
[----:B------:R-:W-:Y:S01]  /*0470*/  LEA.HI R0, R14, R24, RZ, 0x2 ;  /* 0x000000180e007211 */ /* 0x000fe200078f10ff */
[----:B------:R-:W-:-:S02]  /*0480*/  IMAD R6, R24, 0x8, R11 ;  /* 0x0000000818067824 */ /* 0x000fc400078e020b */
[----:B------:R-:W-:Y:S01]  /*0490*/  IMAD R23, R5, 0x8, R8 ;  /* 0x0000000805177824 */ /* 0x000fe200078e0208 */
[----:B------:R-:W-:Y:S01]  /*04a0*/  LOP3.LUT R5, R0, 0xfffffffc, RZ, 0xc0, !PT ;  /* 0xfffffffc00057812 */ /* 0x000fe200078ec0ff */
[----:B------:R-:W-:Y:S01]  /*04b0*/  IMAD.U32 R6, R6, 0x20, R10 ;  /* 0x0000002006067824 */ /* 0x000fe200078e000a */
[----:B------:R-:W-:Y:S01]  /*04c0*/  SHF.R.S32.HI R0, RZ, 0x1, R4 ;  /* 0x00000001ff007819 */ /* 0x000fe20000011404 */
[----:B------:R-:W-:Y:S01]  /*04d0*/  IMAD.SHL.U32 R2, R2, 0x40, RZ ;  /* 0x0000004002027824 */ /* 0x000fe200078e00ff */
[----:B------:R-:W-:Y:S02]  /*04e0*/  SHF.R.S32.HI R4, RZ, 0x1f, R3 ;  /* 0x0000001fff047819 */ /* 0x000fe40000011403 */
[----:B------:R1:W-:Y:S01]  /*04f0*/  STL [R1+0x14], R6 ;  /* 0x0000140601007387 */ /* 0x0003e20000100800 */
[C---:B------:R-:W-:Y:S01]  /*0500*/  LOP3.LUT P4, RZ, R0.reuse, 0x2, RZ, 0xc0, !PT ;  /* 0x0000000200ff7812 */ /* 0x040fe2000788c0ff */
[----:B------:R-:W-:Y:S01]  /*0510*/  IMAD.SHL.U32 R0, R0, 0x40, RZ ;  /* 0x0000004000007824 */ /* 0x000fe200078e00ff */
[----:B------:R-:W-:-:S02]  /*0520*/  LOP3.LUT R8, R2, 0x1c0, RZ, 0xc0, !PT ;  /* 0x000001c002087812 */ /* 0x000fc400078ec0ff */
[C---:B------:R-:W-:Y:S02]  /*0530*/  LOP3.LUT R2, R9.reuse, 0x1, RZ, 0xc0, !PT ;  /* 0x0000000109027812 */ /* 0x040fe400078ec0ff */
[----:B------:R-:W-:Y:S02]  /*0540*/  LOP3.LUT R0, R0, 0xc0, RZ, 0xc0, !PT ;  /* 0x000000c000007812 */ /* 0x000fe400078ec0ff */
[----:B------:R-:W-:Y:S02]  /*0550*/  ISETP.NE.U32.AND P3, PT, R2, 0x1, PT ;  /* 0x000000010200780c */ /* 0x000fe40003f65070 */
[----:B------:R-:W-:Y:S02]  /*0560*/  LEA.HI R10, R9, R9, RZ, 0x1 ;  /* 0x00000009090a7211 */ /* 0x000fe400078f08ff */
[C---:B------:R-:W-:Y:S02]  /*0570*/  LOP3.LUT P5, RZ, R16.reuse, 0x2, RZ, 0xc0, !PT ;  /* 0x0000000210ff7812 */ /* 0x040fe400078ac0ff */
[----:B------:R-:W-:-:S02]  /*0580*/  LOP3.LUT P6, RZ, R16, 0x4, RZ, 0xc0, !PT ;  /* 0x0000000410ff7812 */ /* 0x000fc400078cc0ff */
[----:B------:R-:W-:Y:S02]  /*0590*/  SEL R225, R228, 0xffffffe0, !P5 ;  /* 0xffffffe0e4e17807 */ /* 0x000fe40006800000 */
[----:B------:R-:W-:Y:S02]  /*05a0*/  SEL R232, R232, 0x10, !P3 ;  /* 0x00000010e8e87807 */ /* 0x000fe40005800000 */
[----:B------:R-:W-:Y:S02]  /*05b0*/  SEL R226, R226, 0x40, P6 ;  /* 0x00000040e2e27807 */ /* 0x000fe40003000000 */
[----:B------:R-:W-:Y:S01]  /*05c0*/  SEL R223, R228, 0xffffffe0, !P4 ;  /* 0xffffffe0e4df7807 */ /* 0x000fe20006000000 */
[----:B-1----:R-:W-:Y:S01]  /*05d0*/  IMAD.IADD R6, R24, 0x1, -R5 ;  /* 0x0000000118067824 */ /* 0x002fe200078e0a05 */
[----:B------:R-:W-:-:S03]  /*05e0*/  SHF.R.S32.HI R5, RZ, 0x1, R3 ;  /* 0x00000001ff057819 */ /* 0x000fc60000011403 */
[----:B------:R-:W-:Y:S01]  /*05f0*/  IMAD.SHL.U32 R3, R6, 0x10, RZ ;  /* 0x0000001006037824 */ /* 0x000fe200078e00ff */
[----:B------:R-:W-:-:S04]  /*0600*/  LEA.HI R4, R4, R5, RZ, 0x2 ;  /* 0x0000000504047211 */ /* 0x000fc800078f10ff */
[----:B------:R-:W-:Y:S02]  /*0610*/  LOP3.LUT R2, R8, 0x30, R3, 0xf8, !PT ;  /* 0x0000003008027812 */ /* 0x000fe400078ef803 */
[----:B------:R-:W-:Y:S02]  /*0620*/  LOP3.LUT R3, R4, 0xfffffffc, RZ, 0xc0, !PT ;  /* 0xfffffffc04037812 */ /* 0x000fe400078ec0ff */
[----:B------:R-:W-:Y:S02]  /*0630*/  LOP3.LUT R4, R0, 0x8, R17, 0xf8, !PT ;  /* 0x0000000800047812 */ /* 0x000fe400078ef811 */
[----:B------:R-:W-:Y:S01]  /*0640*/  SHF.R.U32.HI R0, RZ, 0x3, R0 ;  /* 0x00000003ff007819 */ /* 0x000fe20000011600 */
[----:B------:R-:W-:Y:S01]  /*0650*/  IMAD.IADD R14, R5, 0x1, -R3 ;  /* 0x00000001050e7824 */ /* 0x000fe200078e0a03 */
[----:B------:R-:W-:Y:S01]  /*0660*/  LOP3.LUT R17, R2, 0x8, R17, 0xf8, !PT ;  /* 0x0000000802117812 */ /* 0x000fe200078ef811 */
[----:B------:R-:W-:Y:S01]  /*0670*/  IMAD.SHL.U32 R5, R18, 0x2, RZ ;  /* 0x0000000212057824 */ /* 0x000fe200078e00ff */
[----:B------:R-:W-:Y:S01]  /*0680*/  LOP3.LUT R222, R4, R0, RZ, 0x3c, !PT ;  /* 0x0000000004de7212 */ /* 0x000fe200078e3cff */
[----:B------:R-:W-:Y:S01]  /*0690*/  IMAD.SHL.U32 R4, R12, 0x20, RZ ;  /* 0x000000200c047824 */ /* 0x000fe200078e00ff */
[----:B------:R-:W-:-:S02]  /*06a0*/  LOP3.LUT R3, R19, 0xffffffe0, RZ, 0xc0, !PT ;  /* 0xffffffe013037812 */ /* 0x000fc400078ec0ff */
[----:B------:R-:W-:Y:S01]  /*06b0*/  LEA.HI R0, R21, R20, RZ, 0x7 ;  /* 0x0000001415007211 */ /* 0x000fe200078f38ff */
[----:B------:R-:W-:Y:S01]  /*06c0*/  IMAD.U32 R222, R23, 0x20, R222 ;  /* 0x0000002017de7824 */ /* 0x000fe200078e00de */
[----:B------:R-:W-:Y:S01]  /*06d0*/  LEA.HI R2, R19, R24, RZ, 0x1 ;  /* 0x0000001813027211 */ /* 0x000fe200078f08ff */
[C---:B------:R-:W-:Y:S01]  /*06e0*/  IMAD.IADD R11, R20.reuse, 0x1, -R3 ;  /* 0x00000001140b7824 */ /* 0x040fe200078e0a03 */
[----:B------:R-:W-:Y:S01]  /*06f0*/  SHF.R.S32.HI R7, RZ, 0x7, R0 ;  /* 0x00000007ff077819 */ /* 0x000fe20000011400 */
[----:B------:R-:W-:Y:S01]  /*0700*/  IMAD.SHL.U32 R20, R20, 0x2, RZ ;  /* 0x0000000214147824 */ /* 0x000fe200078e00ff */
[----:B------:R-:W-:Y:S02]  /*0710*/  LOP3.LUT R0, R2, 0xfffffffe, RZ, 0xc0, !PT ;  /* 0xfffffffe02007812 */ /* 0x000fe400078ec0ff */
[----:B------:R-:W-:Y:S01]  /*0720*/  SHF.R.S32.HI R3, RZ, 0x1f, R11 ;  /* 0x0000001fff037819 */ /* 0x000fe2000001140b */
[----:B------:R1:W-:Y:S01]  /*0730*/  STL [R1+0x3c], R11 ;  /* 0x00003c0b01007387 */ /* 0x0003e20000100800 */
[----:B------:R-:W-:Y:S01]  /*0740*/  LOP3.LUT R2, R4, 0x6, R20, 0xf8, !PT ;  /* 0x0000000604027812 */ /* 0x000fe200078ef814 */
[----:B------:R-:W-:Y:S01]  /*0750*/  IMAD.IADD R230, R24, 0x1, -R0 ;  /* 0x0000000118e67824 */ /* 0x000fe200078e0a00 */
[----:B------:R-:W-:-:S02]  /*0760*/  LOP3.LUT R0, R10, 0x3fffffe, RZ, 0xc0, !PT ;  /* 0x03fffffe0a007812 */ /* 0x000fc400078ec0ff */
[----:B------:R-:W-:Y:S01]  /*0770*/  LEA.HI R3, R3, R11, RZ, 0x2 ;  /* 0x0000000b03037211 */ /* 0x000fe200078f10ff */
[----:B------:R2:W-:Y:S01]  /*0780*/  STL [R1+0x34], R2 ;  /* 0x0000340201007387 */ /* 0x0005e20000100800 */
[----:B------:R-:W-:Y:S02]  /*0790*/  SHF.R.U32.HI R8, RZ, 0x3, R8 ;  /* 0x00000003ff087819 */ /* 0x000fe40000011608 */
[----:B------:R-:W-:Y:S02]  /*07a0*/  SHF.R.S32.HI R3, RZ, 0x2, R3 ;  /* 0x00000002ff037819 */ /* 0x000fe40000011403 */
[----:B------:R-:W-:Y:S02]  /*07b0*/  LOP3.LUT R8, R17, R8, RZ, 0x3c, !PT ;  /* 0x0000000811087212 */ /* 0x000fe400078e3cff */
[----:B------:R-:W-:Y:S01]  /*07c0*/  LEA R222, R222, UR4, 0x1 ;  /* 0x00000004dede7c11 */ /* 0x000fe2000f8e08ff */
[----:B------:R-:W-:Y:S01]  /*07d0*/  IMAD R18, R230, 0x10, R3 ;  /* 0x00000010e6127824 */ /* 0x000fe200078e0203 */
[----:B------:R-:W-:-:S03]  /*07e0*/  LOP3.LUT P0, RZ, R14, 0x2, RZ, 0xc0, !PT ;  /* 0x000000020eff7812 */ /* 0x000fc6000780c0ff */
[----:B------:R-:W-:Y:S01]  /*07f0*/  IMAD.IADD R223, R223, 0x1, R222 ;  /* 0x00000001dfdf7824 */ /* 0x000fe200078e02de */
[----:B------:R-:W-:Y:S01]  /*0800*/  STL [R1+0x38], R18 ;  /* 0x0000381201007387 */ /* 0x000fe20000100800 */
[----:B------:R-:W-:Y:S01]  /*0810*/  SEL R228, R228, 0xffffffe0, !P0 ;  /* 0xffffffe0e4e47807 */ /* 0x000fe20004000000 */
[C---:B-1----:R-:W-:Y:S02]  /*0820*/  IMAD.IADD R11, R9.reuse, 0x1, -R0 ;  /* 0x00000001090b7824 */ /* 0x042fe400078e0a00 */
[----:B------:R-:W-:Y:S02]  /*0830*/  IMAD.SHL.U32 R0, R9, 0x40, RZ ;  /* 0x0000004009007824 */ /* 0x000fe400078e00ff */
[----:B------:R-:W-:Y:S01]  /*0840*/  IMAD.SHL.U32 R9, R15, 0x10, RZ ;  /* 0x000000100f097824 */ /* 0x000fe200078e00ff */
[----:B--2---:R-:W-:Y:S02]  /*0850*/  SHF.R.S32.HI R2, RZ, 0x3, R13 ;  /* 0x00000003ff027819 */ /* 0x004fe4000001140d */
[----:B------:R-:W-:-:S03]  /*0860*/  LOP3.LUT R0, R0, 0x1c0, RZ, 0xc0, !PT ;  /* 0x000001c000007812 */ /* 0x000fc600078ec0ff */
[----:B------:R-:W-:Y:S01]  /*0870*/  IMAD R12, R2, 0x8, R22 ;  /* 0x00000008020c7824 */ /* 0x000fe200078e0216 */
[----:B------:R-:W-:Y:S01]  /*0880*/  LOP3.LUT R4, R0, 0x20, R4, 0xf8, !PT ;  /* 0x0000002000047812 */ /* 0x000fe200078ef804 */
[----:B------:R-:W-:Y:S01]  /*0890*/  IMAD R13, R6, 0x2, R2 ;  /* 0x00000002060d7824 */ /* 0x000fe200078e0202 */
[----:B------:R-:W-:Y:S01]  /*08a0*/  SHF.R.U32.HI R3, RZ, 0x3, R0 ;  /* 0x00000003ff037819 */ /* 0x000fe20000011600 */
[--C-:B------:R-:W-:Y:S02]  /*08b0*/  IMAD R2, R7, 0x1000, R5.reuse ;  /* 0x0000100007027824 */ /* 0x100fe400078e0205 */
[----:B------:R-:W-:Y:S01]  /*08c0*/  VIADD R0, R18, 0xffffffc0 ;  /* 0xffffffc012007836 */ /* 0x000fe20000000000 */
[----:B------:R-:W-:Y:S01]  /*08d0*/  LOP3.LUT R4, R4, R3, RZ, 0x3c, !PT ;  /* 0x0000000304047212 */ /* 0x000fe200078e3cff */
[----:B------:R-:W-:Y:S02]  /*08e0*/  IMAD R3, R230, 0x400, R2 ;  /* 0x00000400e6037824 */ /* 0x000fe400078e0202 */
[----:B------:R-:W-:Y:S01]  /*08f0*/  IMAD R6, R6, 0x200, R5 ;  /* 0x0000020006067824 */ /* 0x000fe200078e0205 */
[----:B------:R-:W-:Y:S01]  /*0900*/  SHF.R.S32.HI R2, RZ, 0x1f, R0 ;  /* 0x0000001fff027819 */ /* 0x000fe20000011400 */
[----:B------:R-:W-:-:S02]  /*0910*/  IMAD.IADD R235, R4, 0x1, R3 ;  /* 0x0000000104eb7824 */ /* 0x000fc400078e0203 */
[----:B------:R-:W-:Y:S01]  /*0920*/  IMAD.SHL.U32 R4, R16, 0x40, RZ ;  /* 0x0000004010047824 */ /* 0x000fe200078e00ff */
[----:B------:R-:W-:Y:S01]  /*0930*/  SHF.L.U64.HI R2, R0, 0x2, R2 ;  /* 0x0000000200027819 */ /* 0x000fe20000010202 */
[----:B------:R-:W-:Y:S01]  /*0940*/  IMAD.SHL.U32 R0, R7, 0x8, RZ ;  /* 0x0000000807007824 */ /* 0x000fe200078e00ff */
[----:B------:R-:W-:Y:S01]  /*0950*/  LEA R235, R235, UR4, 0x1 ;  /* 0x00000004ebeb7c11 */ /* 0x000fe2000f8e08ff */
[----:B------:R-:W-:Y:S01]  /*0960*/  IMAD R11, R11, 0x20, R6 ;  /* 0x000000200b0b7824 */ /* 0x000fe200078e0206 */
[----:B------:R-:W-:Y:S01]  /*0970*/  LOP3.LUT R4, R4, 0x1c0, RZ, 0xc0, !PT ;  /* 0x000001c004047812 */ /* 0x000fe200078ec0ff */
[----:B------:R1:W-:Y:S01]  /*0980*/  STL [R1+0x30], R2 ;  /* 0x0000300201007387 */ /* 0x0003e20000100800 */
[----:B------:R-:W-:Y:S01]  /*0990*/  LOP3.LUT R7, R0, 0x8, RZ, 0xc0, !PT ;  /* 0x0000000800077812 */ /* 0x000fe200078ec0ff */
[C---:B------:R-:W-:Y:S01]  /*09a0*/  IMAD.SHL.U32 R6, R15.reuse, 0x8, RZ ;  /* 0x000000080f067824 */ /* 0x040fe200078e00ff */
[----:B------:R-:W-:Y:S01]  /*09b0*/  SHF.R.S32.HI R0, RZ, 0x1, R10 ;  /* 0x00000001ff007819 */ /* 0x000fe2000001140a */
[----:B------:R-:W-:Y:S01]  /*09c0*/  IMAD R3, R15, 0x200, R8 ;  /* 0x000002000f037824 */ /* 0x000fe200078e0208 */
[----:B------:R-:W-:Y:S01]  /*09d0*/  SHF.R.U32.HI R224, RZ, 0x3, R4 ;  /* 0x00000003ffe07819 */ /* 0x000fe20000011604 */
[C---:B------:R-:W-:Y:S01]  /*09e0*/  VIADD R233, R235.reuse, 0x20 ;  /* 0x00000020ebe97836 */ /* 0x040fe20000000000 */
[C---:B------:R-:W-:Y:S01]  /*09f0*/  LOP3.LUT P1, RZ, R0.reuse, 0x2, RZ, 0xc0, !PT ;  /* 0x0000000200ff7812 */ /* 0x040fe2000782c0ff */
[----:B------:R-:W-:Y:S01]  /*0a00*/  IMAD.SHL.U32 R0, R0, 0x40, RZ ;  /* 0x0000004000007824 */ /* 0x000fe200078e00ff */
[----:B------:R-:W-:Y:S01]  /*0a10*/  LOP3.LUT R6, R6, 0x8, RZ, 0xc0, !PT ;  /* 0x0000000806067812 */ /* 0x000fe200078ec0ff */
[----:B------:R-:W-:Y:S01]  /*0a20*/  @P2 VIADD R233, R235, 0xffffffe0 ;  /* 0xffffffe0ebe92836 */ /* 0x000fe20000000000 */
[----:B------:R-:W-:Y:S01]  /*0a30*/  LOP3.LUT R9, R7, 0x10, R9, 0xf8, !PT ;  /* 0x0000001007097812 */ /* 0x000fe200078ef809 */
[----:B------:R-:W-:Y:S01]  /*0a40*/  IMAD.IADD R234, R235, 0x1, R232 ;  /* 0x00000001ebea7824 */ /* 0x000fe200078e02e8 */
[----:B------:R-:W-:Y:S01]  /*0a50*/  LOP3.LUT R0, R0, 0xc0, RZ, 0xc0, !PT ;  /* 0x000000c000007812 */ /* 0x000fe200078ec0ff */
[----:B------:R-:W-:Y:S01]  /*0a60*/  IMAD.IADD R232, R232, 0x1, R233 ;  /* 0x00000001e8e87824 */ /* 0x000fe200078e02e9 */
[----:B------:R-:W-:-:S02]  /*0a70*/  LOP3.LUT R224, R224, R4, R6, 0x1e, !PT ;  /* 0x00000004e0e07212 */ /* 0x000fc400078e1e06 */
[----:B------:R-:W-:-:S03]  /*0a80*/  SHF.R.U32.HI R8, RZ, 0x3, R0 ;  /* 0x00000003ff087819 */ /* 0x000fc60000011600 */
[----:B------:R-:W-:Y:S01]  /*0a90*/  IMAD.U32 R224, R13, 0x200, R224 ;  /* 0x000002000de07824 */ /* 0x000fe200078e00e0 */
[----:B------:R-:W-:Y:S01]  /*0aa0*/  LOP3.LUT R8, R8, R0, R7, 0x1e, !PT ;  /* 0x0000000008087212 */ /* 0x000fe200078e1e07 */
[----:B------:R-:W-:Y:S02]  /*0ab0*/  IMAD.SHL.U32 R0, R12, 0x20, RZ ;  /* 0x000000200c007824 */ /* 0x000fe400078e00ff */
[----:B-1----:R-:W-:Y:S02]  /*0ac0*/  IMAD.SHL.U32 R2, R14, 0x40, RZ ;  /* 0x000000400e027824 */ /* 0x002fe400078e00ff */
[----:B------:R-:W-:Y:S02]  /*0ad0*/  IMAD R230, R230, 0x200, R0 ;  /* 0x00000200e6e67824 */ /* 0x000fe400078e0200 */
[----:B------:R-:W-:Y:S01]  /*0ae0*/  IMAD.IADD R8, R8, 0x1, R11 ;  /* 0x0000000108087824 */ /* 0x000fe200078e020b */
[----:B------:R-:W-:-:S04]  /*0af0*/  LOP3.LUT R2, R2, 0xc0, RZ, 0xc0, !PT ;  /* 0x000000c002027812 */ /* 0x000fc800078ec0ff */
[----:B------:R-:W-:-:S04]  /*0b00*/  SHF.R.U32.HI R5, RZ, 0x3, R2 ;  /* 0x00000003ff057819 */ /* 0x000fc80000011602 */
[C---:B------:R-:W-:Y:S02]  /*0b10*/  LOP3.LUT R6, R5.reuse, R2, R6, 0x1e, !PT ;  /* 0x0000000205067212 */ /* 0x040fe400078e1e06 */
[----:B------:R-:W-:-:S03]  /*0b20*/  LOP3.LUT R2, R5, R9, R2, 0x1e, !PT ;  /* 0x0000000905027212 */ /* 0x000fc600078e1e02 */
[----:B------:R-:W-:Y:S02]  /*0b30*/  IMAD.IADD R230, R230, 0x1, R6 ;  /* 0x00000001e6e67824 */ /* 0x000fe400078e0206 */
[----:B------:R-:W-:Y:S02]  /*0b40*/  IMAD.IADD R229, R0, 0x1, R2 ;  /* 0x0000000100e57824 */ /* 0x000fe400078e0202 */
[----:B------:R-:W-:Y:S01]  /*0b50*/  IMAD.U32 R0, RZ, RZ, UR5 ;  /* 0x00000005ff007e24 */ /* 0x000fe2000f8e00ff */
[----:B------:R-:W-:Y:S01]  /*0b60*/  USHF.R.S32.HI UR5, URZ, 0x1f, UR46 ;  /* 0x0000001f3f057899 */ /* 0x000fe2000801142e */
[----:B------:R-:W-:Y:S01]  /*0b70*/  IMAD.U32 R2, RZ, RZ, UR6 ;  /* 0x00000006ff027e24 */ /* 0x000fe2000f8e00ff */
[----:B------:R-:W-:Y:S01]  /*0b80*/  USHF.R.S32.HI UR6, URZ, 0x1f, UR56 ;  /* 0x0000001f3f067899 */ /* 0x000fe20008011438 */
[----:B------:R-:W-:-:S03]  /*0b90*/  VIADD R2, R250, 0x20 ;  /* 0x00000020fa027836 */ /* 0x000fc60000000000 */
[----:B------:R-:W-:Y:S01]  /*0ba0*/  IMAD.U32 R0, RZ, RZ, UR5 ;  /* 0x00000005ff007e24 */ /* 0x000fe2000f8e00ff */
[----:B------:R-:W-:Y:S01]  /*0bb0*/  UIADD3 UR5, UR4, 0xf000, URZ ;  /* 0x0000f00004057890 */ /* 0x000fe2000fffe03f */
[----:B------:R-:W-:Y:S01]  /*0bc0*/  IMAD.U32 R0, RZ, RZ, UR6 ;  /* 0x00000006ff007e24 */ /* 0x000fe2000f8e00ff */
[----:B------:R-:W-:Y:S01]  /*0bd0*/  UIADD3 UR6, UR4, 0x9000, URZ ;  /* 0x0000900004067890 */ /* 0x000fe2000fffe03f */
[----:B------:R-:W-:Y:S01]  /*0be0*/  VIADD R0, R250, 0x40 ;  /* 0x00000040fa007836 */ /* 0x000fe20000000000 */
[----:B------:R1:W-:Y:S02]  /*0bf0*/  STL [R1+0x8], R2 ;  /* 0x0000080201007387 */ /* 0x0003e40000100800 */
[----:B------:R-:W-:Y:S02]  /*0c00*/  LEA R224, R224, UR5, 0x1 ;  /* 0x00000005e0e07c11 */ /* 0x000fe4000f8e08ff */
[----:B------:R-:W-:Y:S01]  /*0c10*/  LEA R4, R8, UR6, 0x1 ;  /* 0x0000000608047c11 */ /* 0x000fe2000f8e08ff */
[----:B------:R2:W-:Y:S01]  /*0c20*/  STL [R1+0xc], R0 ;  /* 0x00000c0001007387 */ /* 0x0005e20000100800 */
[----:B------:R-:W-:Y:S01]  /*0c30*/  ULDC.64 UR6, c[0x0][0x208] ;  /* 0x0000820000067ab9 */ /* 0x000fe20000000a00 */
[----:B------:R-:W-:-:S02]  /*0c40*/  IMAD.IADD R225, R224, 0x1, R225 ;  /* 0x00000001e0e17824 */ /* 0x000fc400078e02e1 */
[----:B------:R3:W-:Y:S01]  /*0c50*/  STL [R1+0x18], R4 ;  /* 0x0000180401007387 */ /* 0x0007e20000100800 */
[--C-:B------:R-:W-:Y:S02]  /*0c60*/  IMAD.IADD R227, R224, 0x1, R226.reuse ;  /* 0x00000001e0e37824 */ /* 0x100fe400078e02e2 */
[----:B------:R-:W-:Y:S01]  /*0c70*/  IMAD.IADD R226, R225, 0x1, R226 ;  /* 0x00000001e1e27824 */ /* 0x000fe200078e02e2 */
[----:B-1----:R-:W-:Y:S01]  /*0c80*/  LEA R2, R3, UR4, 0x1 ;  /* 0x0000000403027c11 */ /* 0x002fe2000f8e08ff */
[C---:B--2---:R-:W-:Y:S02]  /*0c90*/  VIADD R0, R4.reuse, 0x20 ;  /* 0x0000002004007836 */ /* 0x044fe40000000000 */
[----:B------:R-:W-:-:S05]  /*0ca0*/  @P1 VIADD R0, R4, 0xffffffe0 ;  /* 0xffffffe004001836 */ /* 0x000fca0000000000 */
[----:B------:R3:W-:Y:S02]  /*0cb0*/  STL [R1+0x1c], R0 ;  /* 0x00001c0001007387 */ /* 0x0007e40000100800 */
.L_x_41:
[----:B------:R-:W-:Y:S01]  /*0cc0*/  ULDC.64 UR8, c[0x0][0x308] ;  /* 0x0000c20000087ab9 */ /* 0x000fe20000000a00 */
[----:B------:R-:W-:Y:S01]  /*0cd0*/  ULDC.64 UR10, c[0x0][0x300] ;  /* 0x0000c000000a7ab9 */ /* 0x000fe20000000a00 */
[----:B------:R-:W-:Y:S02]  /*0ce0*/  UISETP.NE.U32.AND UP3, UPT, UR8, URZ, UPT ;  /* 0x0000003f0800728c */ /* 0x000fe4000bf65070 */
[----:B------:R-:W-:Y:S02]  /*0cf0*/  UISETP.NE.U32.AND UP4, UPT, UR10, URZ, UPT ;  /* 0x0000003f0a00728c */ /* 0x000fe4000bf85070 */
[----:B------:R-:W-:Y:S02]  /*0d00*/  UISETP.NE.AND.EX UP3, UPT, UR9, URZ, UPT, UP3 ;  /* 0x0000003f0900728c */ /* 0x000fe4000bf65330 */
[----:B------:R-:W-:Y:S02]  /*0d10*/  UISETP.NE.AND.EX UP4, UPT, UR11, URZ, UPT, UP4 ;  /* 0x0000003f0b00728c */ /* 0x000fe4000bf85340 */
[----:B------:R-:W-:-:S02]  /*0d20*/  USHF.R.S32.HI UR58, URZ, 0x1f, UR46 ;  /* 0x0000001f3f3a7899 */ /* 0x000fc4000801142e */
[----:B------:R-:W-:Y:S01]  /*0d30*/  USHF.L.U32 UR16, UR46, 0x2, URZ ;  /* 0x000000022e107899 */ /* 0x000fe2000800063f */
[----:B------:R-:W-:Y:S01]  /*0d40*/  PLOP3.LUT P0, PT, PT, PT, UP3, 0x80, 0x0 ;  /* 0x000000000000781c */ /* 0x000fe20003f0f038 */
[----:B------:R-:W-:Y:S01]  /*0d50*/  USHF.L.U64.HI UR5, UR46, 0x2, UR58 ;  /* 0x000000022e057899 */ /* 0x000fe2000801023a */
[----:B------:R-:W-:Y:S01]  /*0d60*/  PLOP3.LUT P1, PT, PT, PT, UP4, 0x80, 0x0 ;  /* 0x000000000000781c */ /* 0x000fe20003f2f048 */
[----:B------:R-:W-:Y:S01]  /*0d70*/  ULDC.64 UR12, c[0x0][0x2f0] ;  /* 0x0000bc00000c7ab9 */ /* 0x000fe20000000a00 */
[----:B------:R-:W-:Y:S02]  /*0d80*/  @UP3 UIADD3 UR8, UP0, UR16, UR8, URZ ;  /* 0x0000000810083290 */ /* 0x000fe4000ff1e03f */
[----:B------:R-:W-:Y:S02]  /*0d90*/  @UP4 UIADD3 UR10, UP1, UR16, UR10, URZ ;  /* 0x0000000a100a4290 */ /* 0x000fe4000ff3e03f */
[----:B------:R-:W-:Y:S02]  /*0da0*/  UIADD3 UR15, UP2, UR16, UR12, URZ ;  /* 0x0000000c100f7290 */ /* 0x000fe4000ff5e03f */
[----:B------:R-:W-:Y:S01]  /*0db0*/  @UP3 UIADD3.X UR9, UR5, UR9, URZ, UP0, !UPT ;  /* 0x0000000905093290 */ /* 0x000fe200087fe43f */
[----:B-123--:R-:W-:Y:S01]  /*0dc0*/  IMAD.U32 R4, RZ, RZ, UR8 ;  /* 0x00000008ff047e24 */ /* 0x00efe2000f8e00ff */
[----:B------:R-:W-:Y:S01]  /*0dd0*/  UISETP.NE.U32.AND UP0, UPT, UR12, URZ, UPT ;  /* 0x0000003f0c00728c */ /* 0x000fe2000bf05070 */
[----:B------:R-:W-:Y:S01]  /*0de0*/  IMAD.U32 R6, RZ, RZ, UR10 ;  /* 0x0000000aff067e24 */ /* 0x000fe2000f8e00ff */
[----:B------:R-:W-:-:S02]  /*0df0*/  @UP4 UIADD3.X UR11, UR5, UR11, URZ, UP1, !UPT ;  /* 0x0000000b050b4290 */ /* 0x000fc40008ffe43f */
[----:B------:R-:W-:Y:S01]  /*0e00*/  UIADD3.X UR14, UR5, UR13, URZ, UP2, !UPT ;  /* 0x0000000d050e7290 */ /* 0x000fe200097fe43f */
[----:B------:R-:W-:Y:S01]  /*0e10*/  IMAD.U32 R5, RZ, RZ, UR9 ;  /* 0x00000009ff057e24 */ /* 0x000fe2000f8e00ff */
[----:B------:R-:W-:Y:S01]  /*0e20*/  UISETP.NE.AND.EX UP2, UPT, UR13, URZ, UPT, UP0 ;  /* 0x0000003f0d00728c */ /* 0x000fe2000bf45300 */
[----:B------:R-:W-:Y:S02]  /*0e30*/  ULDC.U8 UR17, c[0x0][0x3c2] ;  /* 0x0000f08000117ab9 */ /* 0x000fe40000000000 */
[----:B------:R-:W-:Y:S01]  /*0e40*/  ULDC.64 UR12, c[0x0][0x2f8] ;  /* 0x0000be00000c7ab9 */ /* 0x000fe20000000a00 */
[----:B------:R-:W-:Y:S01]  /*0e50*/  UISETP.NE.AND UP1, UPT, UR17, URZ, UPT ;  /* 0x0000003f1100728c */ /* 0x000fe2000bf25270 */
[----:B------:R-:W-:Y:S01]  /*0e60*/  IMAD.U32 R7, RZ, RZ, UR11 ;  /* 0x0000000bff077e24 */ /* 0x000fe2000f8e00ff */
[----:B------:R-:W-:Y:S01]  /*0e70*/  UISETP.EQ.U32.AND UP4, UPT, UR12, URZ, UPT ;  /* 0x0000003f0c00728c */ /* 0x000fe2000bf82070 */
[----:B------:R-:W-:-:S03]  /*0e80*/  PLOP3.LUT P3, PT, PT, PT, UP2, 0x80, 0x0 ;  /* 0x000000000000781c */ /* 0x000fc60003f6f028 */
[----:B------:R-:W-:Y:S01]  /*0e90*/  UISETP.EQ.OR.EX UP4, UPT, UR13, URZ, !UP1, UP4 ;  /* 0x0000003f0d00728c */ /* 0x000fe2000cf82740 */
[----:B------:R-:W2:Y:S01]  /*0ea0*/  @P1 LDG.E R8, desc[UR6][R6.64] ;  /* 0x0000000606081981 */ /* 0x000ea2000c1e1900 */
[----:B------:R-:W-:-:S04]  /*0eb0*/  UIADD3 UR8, UP0, UR16, UR12, URZ ;  /* 0x0000000c10087290 */ /* 0x000fc8000ff1e03f */
[----:B------:R-:W-:Y:S01]  /*0ec0*/  PLOP3.LUT P2, PT, PT, PT, UP4, 0x80, 0x0 ;  /* 0x000000000000781c */ /* 0x000fe20003f4f048 */
[----:B------:R-:W-:Y:S01]  /*0ed0*/  UIADD3.X UR5, UR5, UR13, URZ, UP0, !UPT ;  /* 0x0000000d05057290 */ /* 0x000fe200087fe43f */
[----:B------:R1:W3:Y:S02]  /*0ee0*/  @P0 LDG.E R6, desc[UR6][R4.64] ;  /* 0x0000000604060981 */ /* 0x0002e4000c1e1900 */
[----:B-1----:R-:W-:Y:S02]  /*0ef0*/  IMAD.U32 R4, RZ, RZ, UR15 ;  /* 0x0000000fff047e24 */ /* 0x002fe4000f8e00ff */
[----:B------:R-:W-:-:S05]  /*0f00*/  IMAD.U32 R5, RZ, RZ, UR14 ;  /* 0x0000000eff057e24 */ /* 0x000fca000f8e00ff */
[----:B----4-:R-:W4:Y:S04]  /*0f10*/  @P3 LDG.E R7, desc[UR6][R4.64] ;  /* 0x0000000604073981 */ /* 0x010f28000c1e1900 */
[----:B-----5:R1:W5:Y:S02]  /*0f20*/  @P3 LDG.E R0, desc[UR6][R4.64+0x4] ;  /* 0x0000040604003981 */ /* 0x020364000c1e1900 */
[----:B-1----:R-:W-:Y:S01]  /*0f30*/  IMAD.U32 R4, RZ, RZ, UR8 ;  /* 0x00000008ff047e24 */ /* 0x002fe2000f8e00ff */
[----:B------:R-:W-:Y:S01]  /*0f40*/  UMOV UR39, URZ ;  /* 0x0000003f00277c82 */ /* 0x000fe20008000000 */
[----:B------:R-:W-:Y:S01]  /*0f50*/  IMAD.U32 R5, RZ, RZ, UR5 ;  /* 0x00000005ff057e24 */ /* 0x000fe2000f8e00ff */
[----:B------:R-:W-:Y:S01]  /*0f60*/  @!UP3 ULDC.64 UR8, c[0x0][0x318] ;  /* 0x0000c6000008bab9 */ /* 0x000fe20000000a00 */
[----:B------:R-:W-:-:S03]  /*0f70*/  @!UP3 ULDC UR5, c[0x0][0x2cc] ;  /* 0x0000b3000005bab9 */ /* 0x000fc60000000800 */
[----:B------:R-:W5:Y:S01]  /*0f80*/  @!P2 LDG.E R3, desc[UR6][R4.64] ;  /* 0x000000060403a981 */ /* 0x000f62000c1e1900 */
[----:B------:R-:W-:Y:S01]  /*0f90*/  @!UP3 UISETP.NE.U32.AND UP0, UPT, UR8, URZ, UPT ;  /* 0x0000003f0800b28c */ /* 0x000fe2000bf05070 */
[----:B------:R-:W-:Y:S02]  /*0fa0*/  UMOV UR40, 0xffffffff ;  /* 0xffffffff00287882 */ /* 0x000fe40000000000 */
[----:B------:R-:W-:Y:S01]  /*0fb0*/  UMOV UR8, 0xffffffff ;  /* 0xffffffff00087882 */ /* 0x000fe20000000000 */
[----:B------:R-:W-:Y:S02]  /*0fc0*/  @!UP3 UISETP.NE.AND.EX UP0, UPT, UR9, URZ, UPT, UP0 ;  /* 0x0000003f0900b28c */ /* 0x000fe4000bf05300 */
[----:B------:R-:W-:Y:S02]  /*0fd0*/  USHF.L.U32 UR36, UR38, 0x7, URZ ;  /* 0x0000000726247899 */ /* 0x000fe4000800063f */
[----:B------:R-:W-:-:S03]  /*0fe0*/  @!UP3 USEL UR10, UR5, URZ, UP0 ;  /* 0x0000003f050ab287 */ /* 0x000fc60008000000 */
[----:B------:R-:W-:Y:S01]  /*0ff0*/  ULDC UR5, c[0x0][0x2c8] ;  /* 0x0000b20000057ab9 */ /* 0x000fe20000000800 */
[----:B--2---:R-:W-:Y:S02]  /*1000*/  @P1 R2UR UR39, R8 ;  /* 0x00000000082712ca */ /* 0x004fe400000e0000 */
[----:B---3--:R-:W-:Y:S02]  /*1010*/  @P0 R2UR UR11, R6 ;  /* 0x00000000060b02ca */ /* 0x008fe400000e0000 */
[----:B------:R-:W-:-:S04]  /*1020*/  ISETP.NE.U32.AND P0, PT, RZ, UR12, PT ;  /* 0x0000000cff007c0c */ /* 0x000fc8000bf05070 */
[----:B------:R-:W-:-:S07]  /*1030*/  ISETP.NE.AND.EX P0, PT, RZ, UR13, PT, P0 ;  /* 0x0000000dff007c0c */ /* 0x000fce000bf05300 */
[----:B------:R-:W-:Y:S01]  /*1040*/  @UP3 UIADD3 UR9, UR11, -UR39, URZ ;  /* 0x800000270b093290 */ /* 0x000fe2000fffe03f */
[----:B----4-:R-:W-:Y:S02]  /*1050*/  @P3 R2UR UR8, R7 ;  /* 0x00000000070832ca */ /* 0x010fe400000e0000 */
[----:B-----5:R-:W-:Y:S02]  /*1060*/  @P3 R2UR UR12, R0 ;  /* 0x00000000000c32ca */ /* 0x020fe400000e0000 */
[----:B------:R-:W-:Y:S01]  /*1070*/  @!P2 R2UR UR40, R3 ;  /* 0x000000000328a2ca */ /* 0x000fe200000e0000 */
[----:B------:R-:W-:-:S14]  /*1080*/  @!P0 BRA `(.L_x_0) ;  /* 0x0000000000188947 */ /* 0x000fdc0003800000 */
[----:B------:R-:W-:-:S13]  /*1090*/  PLOP3.LUT P0, PT, PT, PT, UP1, 0x80, 0x0 ;  /* 0x000000000000781c */ /* 0x000fda0003f0f018 */
[----:B------:R-:W2:Y:S04]  /*10a0*/  @P0 LDG.E R0, desc[UR6][R4.64+0x4] ;  /* 0x0000040604000981 */ /* 0x000ea8000c1e1900 */
[----:B------:R-:W3:Y:S01]  /*10b0*/  @!P0 LDG.E R4, desc[UR6][R4.64] ;  /* 0x0000000604048981 */ /* 0x000ee2000c1e1900 */
[----:B--2---:R-:W-:-:S13]  /*10c0*/  @P0 R2UR UR5, R0 ;  /* 0x00000000000502ca */ /* 0x004fda00000e0000 */
[----:B------:R-:W-:-:S07]  /*10d0*/  @UP1 UIADD3 UR5, UR5, -UR40, URZ ;  /* 0x8000002805051290 */ /* 0x000fce000fffe03f */
[----:B---3--:R-:W-:-:S15]  /*10e0*/  @!P0 R2UR UR5, R4 ;  /* 0x00000000040582ca */ /* 0x008fde00000e0000 */
.L_x_0:
[----:B------:R-:W-:Y:S02]  /*10f0*/  @!UP3 UIADD3 UR9, UR10, UR5, -UR39 ;  /* 0x000000050a09b290 */ /* 0x000fe4000fffe827 */
[----:B------:R-:W-:Y:S02]  /*1100*/  @UP2 UIADD3 UR26, UR12, -UR8, URZ ;  /* 0x800000080c1a2290 */ /* 0x000fe4000fffe03f */
[----:B------:R-:W-:-:S05]  /*1110*/  UISETP.GT.AND UP0, UPT, UR9, UR36, UPT ;  /* 0x000000240900728c */ /* 0x000fca000bf04270 */
[----:B------:R-:W-:Y:S01]  /*1120*/  @!UP2 ULDC UR26, c[0x0][0x2c4] ;  /* 0x0000b100001aaab9 */ /* 0x000fe20000000800 */
[----:B------:R-:W-:-:S13]  /*1130*/  PLOP3.LUT P0, PT, PT, PT, UP0, 0x80, 0x0 ;  /* 0x000000000000781c */ /* 0x000fda0003f0f008 */
[----:B------:R-:W-:Y:S05]  /*1140*/  @!P0 BRA `(.L_x_1) ;  /* 0x0000007c00fc8947 */ /* 0x000fea0003800000 */
[----:B------:R-:W1:Y:S01]  /*1150*/  LDC R7, c[0x0][0x278] ;  /* 0x00009e00ff077b82 */ /* 0x000e620000000800 */
[----:B------:R-:W-:Y:S01]  /*1160*/  UISETP.NE.AND UP0, UPT, UR8, -0x1, UPT ;  /* 0xffffffff0800788c */ /* 0x000fe2000bf05270 */
[----:B------:R-:W-:Y:S01]  /*1170*/  IABS R3, UR56 ;  /* 0x0000003800037c13 */ /* 0x000fe20008000000 */
[----:B------:R-:W-:Y:S01]  /*1180*/  ULDC.64 UR10, c[0x0][0x228] ;  /* 0x00008a00000a7ab9 */ /* 0x000fe20000000a00 */
[----:B------:R-:W-:Y:S01]  /*1190*/  ULDC.64 UR12, c[0x0][0x488] ;  /* 0x00012200000c7ab9 */ /* 0x000fe20000000a00 */
[----:B------:R-:W-:Y:S02]  /*11a0*/  UIMAD.WIDE.U32 UR16, UR46, UR10, URZ ;  /* 0x0000000a2e1072a5 */ /* 0x000fe4000f8e003f */
[----:B------:R-:W-:Y:S01]  /*11b0*/  UIMAD UR10, UR58, UR10, URZ ;  /* 0x0000000a3a0a72a4 */ /* 0x000fe2000f8e023f */
[----:B------:R-:W2:Y:S01]  /*11c0*/  S2UR UR5, SR_CTAID.X ;  /* 0x00000000000579c3 */ /* 0x000ea20000002500 */
[----:B------:R-:W-:Y:S01]  /*11d0*/  ULDC UR59, c[0x0][0x2d4] ;  /* 0x0000b500003b7ab9 */ /* 0x000fe20000000800 */
[----:B------:R-:W-:-:S02]  /*11e0*/  USHF.L.U32 UR14, UR46, 0x7, URZ ;  /* 0x000000072e0e7899 */ /* 0x000fc4000800063f */
[----:B------:R-:W-:Y:S02]  /*11f0*/  UIMAD UR30, UR46, UR11, UR10 ;  /* 0x0000000b2e1e72a4 */ /* 0x000fe4000f8e020a */
[----:B------:R-:W-:Y:S01]  /*1200*/  USHF.R.S32.HI UR37, URZ, 0x1f, UR59 ;  /* 0x0000001f3f257899 */ /* 0x000fe2000801143b */
[----:B------:R-:W-:Y:S01]  /*1210*/  @!UP0 ULDC.64 UR10, c[0x0][0x418] ;  /* 0x00010600000a8ab9 */ /* 0x000fe20000000a00 */
[----:B------:R-:W-:Y:S01]  /*1220*/  ULDC.64 UR44, c[0x0][0x240] ;  /* 0x00009000002c7ab9 */ /* 0x000fe20000000a00 */
[----:B------:R-:W-:Y:S01]  /*1230*/  ULDC UR22, c[0x0][0x2dc] ;  /* 0x0000b70000167ab9 */ /* 0x000fe20000000800 */
[----:B------:R-:W-:Y:S01]  /*1240*/  ULDC UR61, c[0x0][0x270] ;  /* 0x00009c00003d7ab9 */ /* 0x000fe20000000800 */
[----:B------:R-:W-:Y:S02]  /*1250*/  @!UP0 UIMAD.WIDE.U32 UR34, UR46, UR10, URZ ;  /* 0x0000000a2e2282a5 */ /* 0x000fe4000f8e003f */
[----:B------:R-:W-:Y:S01]  /*1260*/  UIMAD UR25, UR8, UR45, URZ ;  /* 0x0000002d081972a4 */ /* 0x000fe2000f8e023f */
[----:B-1----:R-:W-:Y:S01]  /*1270*/  IABS R6, R7 ;  /* 0x0000000700067213 */ /* 0x002fe20000000000 */
[----:B------:R-:W-:Y:S01]  /*1280*/  UIADD3 UR51, UR17, UR30, URZ ;  /* 0x0000001e11337290 */ /* 0x000fe2000fffe03f */
[----:B------:R-:W-:Y:S01]  /*1290*/  ISETP.NE.AND P3, PT, R7, RZ, PT ;  /* 0x000000ff0700720c */ /* 0x000fe20003f65270 */
[----:B------:R-:W-:Y:S01]  /*12a0*/  ULDC.U8 UR20, c[0x0][0x3d8] ;  /* 0x0000f60000147ab9 */ /* 0x000fe20000000000 */
[----:B------:R-:W1:Y:S01]  /*12b0*/  I2F.RP R4, R6 ;  /* 0x0000000600047306 */ /* 0x000e620000209400 */
[----:B------:R-:W-:-:S02]  /*12c0*/  USHF.L.U64.HI UR18, UR46, 0x7, UR58 ;  /* 0x000000072e127899 */ /* 0x000fc4000801023a */
[----:B------:R-:W-:Y:S02]  /*12d0*/  UISETP.NE.AND UP3, UPT, UR20, URZ, UPT ;  /* 0x0000003f1400728c */ /* 0x000fe4000bf65270 */
[----:B--2---:R-:W-:Y:S02]  /*12e0*/  UIMAD.WIDE.U32 UR28, UR5, UR12, URZ ;  /* 0x0000000c051c72a5 */ /* 0x004fe4000f8e003f */
[----:B------:R-:W-:Y:S02]  /*12f0*/  UISETP.NE.AND UP1, UPT, UR40, -0x1, UPT ;  /* 0xffffffff2800788c */ /* 0x000fe4000bf25270 */
[----:B------:R-:W-:Y:S02]  /*1300*/  UIMAD UR48, UR5, UR13, UR29 ;  /* 0x0000000d053072a4 */ /* 0x000fe4000f8e021d */
[----:B------:R-:W-:Y:S01]  /*1310*/  @!UP0 UIMAD UR5, UR58, UR10, URZ ;  /* 0x0000000a3a0582a4 */ /* 0x000fe2000f8e023f */
[----:B------:R-:W-:Y:S01]  /*1320*/  @UP0 ULDC.64 UR12, c[0x0][0x420] ;  /* 0x00010800000c0ab9 */ /* 0x000fe20000000a00 */
[----:B------:R-:W-:Y:S01]  /*1330*/  USEL UR29, UR14, URZ, UP2 ;  /* 0x0000003f0e1d7287 */ /* 0x000fe20009000000 */
[----:B-1----:R-:W1:Y:S01]  /*1340*/  MUFU.RCP R4, R4 ;  /* 0x0000000400047308 */ /* 0x002e620000001000 */
[----:B------:R-:W-:-:S02]  /*1350*/  @!UP0 UIMAD UR33, UR46, UR11, UR5 ;  /* 0x0000000b2e2182a4 */ /* 0x000fc4000f8e0205 */
[----:B------:R-:W-:Y:S02]  /*1360*/  UIADD3 UR5, UR26, 0x3f, URZ ;  /* 0x0000003f1a057890 */ /* 0x000fe4000fffe03f */
[----:B------:R-:W-:Y:S02]  /*1370*/  @UP0 UIMAD.WIDE.U32 UR42, UR8, UR12, URZ ;  /* 0x0000000c082a02a5 */ /* 0x000fe4000f8e003f */
[----:B------:R-:W-:Y:S02]  /*1380*/  USHF.R.S32.HI UR19, URZ, 0x1f, UR5 ;  /* 0x0000001f3f137899 */ /* 0x000fe40008011405 */
[----:B------:R-:W-:Y:S02]  /*1390*/  @UP0 UIMAD UR47, UR8, UR13, UR43 ;  /* 0x0000000d082f02a4 */ /* 0x000fe4000f8e022b */
[----:B------:R-:W-:Y:S02]  /*13a0*/  ULEA.HI UR19, UR19, UR5, URZ, 0x6 ;  /* 0x0000000513137291 */ /* 0x000fe4000f8f303f */
[----:B------:R-:W-:-:S02]  /*13b0*/  UIMAD UR5, UR37, UR46, URZ ;  /* 0x0000002e250572a4 */ /* 0x000fc4000f8e023f */
[----:B------:R-:W-:Y:S01]  /*13c0*/  UIMAD.WIDE.U32 UR14, UR8, UR44, URZ ;  /* 0x0000002c080e72a5 */ /* 0x000fe2000f8e003f */
[----:B-1----:R-:W-:Y:S01]  /*13d0*/  VIADD R4, R4, 0xffffffe ;  /* 0x0ffffffe04047836 */ /* 0x002fe20000000000 */
[----:B------:R-:W-:Y:S02]  /*13e0*/  UIMAD.WIDE UR10, UR22, UR61, URZ ;  /* 0x0000003d160a72a5 */ /* 0x000fe4000f8e023f */
[----:B------:R-:W-:Y:S01]  /*13f0*/  UIMAD.WIDE.U32 UR12, UR46, UR59, URZ ;  /* 0x0000003b2e0c72a5 */ /* 0x000fe2000f8e003f */
[----:B------:R-:W1:Y:S01]  /*1400*/  F2I.FTZ.U32.TRUNC.NTZ R5, R4 ;  /* 0x0000000400057305 */ /* 0x000e62000021f000 */
[----:B------:R-:W-:Y:S02]  /*1410*/  UIMAD UR5, UR58, UR59, UR5 ;  /* 0x0000003b3a0572a4 */ /* 0x000fe4000f8e0205 */
[----:B------:R-:W-:Y:S02]  /*1420*/  USEL UR57, UR16, UR14, !UP0 ;  /* 0x0000000e10397287 */ /* 0x000fe4000c000000 */
[----:B------:R-:W-:-:S02]  /*1430*/  @UP0 UIADD3 UR51, UR15, UR25, URZ ;  /* 0x000000190f330290 */ /* 0x000fc4000fffe03f */
[----:B------:R-:W-:Y:S02]  /*1440*/  UIMAD.WIDE.U32 UR16, UR10, UR12, URZ ;  /* 0x0000000c0a1072a5 */ /* 0x000fe4000f8e003f */
[----:B------:R-:W-:Y:S02]  /*1450*/  UIMAD UR15, UR11, UR12, URZ ;  /* 0x0000000c0b0f72a4 */ /* 0x000fe4000f8e023f */
[----:B------:R-:W-:Y:S02]  /*1460*/  UIADD3 UR5, UR13, UR5, URZ ;  /* 0x000000050d057290 */ /* 0x000fe4000fffe03f */
[----:B------:R-:W-:Y:S01]  /*1470*/  UIMAD.WIDE.U32 UR12, UR10, UR8, URZ ;  /* 0x000000080a0c72a5 */ /* 0x000fe2000f8e003f */
[----:B-1----:R-:W-:Y:S01]  /*1480*/  IMAD.MOV R0, RZ, RZ, -R5 ;  /* 0x000000ffff007224 */ /* 0x002fe200078e0a05 */
[----:B------:R-:W-:Y:S01]  /*1490*/  ULOP3.LUT UR14, UR19, 0xffffffc0, URZ, 0xc0, !UPT ;  /* 0xffffffc0130e7892 */ /* 0x000fe2000f8ec03f */
[----:B------:R-:W-:Y:S01]  /*14a0*/  IMAD.MOV.U32 R4, RZ, RZ, RZ ;  /* 0x000000ffff047224 */ /* 0x000fe200078e00ff */
[----:B------:R-:W-:Y:S01]  /*14b0*/  UIMAD UR5, UR10, UR5, UR15 ;  /* 0x000000050a0572a4 */ /* 0x000fe2000f8e020f */
[----:B------:R-:W-:Y:S01]  /*14c0*/  IMAD R0, R0, R6, RZ ;  /* 0x0000000600007224 */ /* 0x000fe200078e02ff */
[----:B------:R-:W-:-:S02]  /*14d0*/  USEL UR55, UR16, UR12, !UP0 ;  /* 0x0000000c10377287 */ /* 0x000fc4000c000000 */
[----:B------:R-:W-:Y:S01]  /*14e0*/  UIADD3 UR16, UR14, -0x40, URZ ;  /* 0xffffffc00e107890 */ /* 0x000fe2000fffe03f */
[----:B------:R-:W-:Y:S01]  /*14f0*/  IMAD.HI.U32 R0, R5, R0, R4 ;  /* 0x0000000005007227 */ /* 0x000fe200078e0004 */
[----:B------:R-:W-:Y:S02]  /*1500*/  USEL UR31, UR18, URZ, UP2 ;  /* 0x0000003f121f7287 */ /* 0x000fe40009000000 */
[----:B------:R-:W-:Y:S02]  /*1510*/  UIADD3 UR49, UR17, UR5, URZ ;  /* 0x0000000511317290 */ /* 0x000fe4000fffe03f */
[----:B------:R-:W-:Y:S01]  /*1520*/  USHF.R.S32.HI UR18, URZ, 0x1f, UR16 ;  /* 0x0000001f3f127899 */ /* 0x000fe20008011410 */
[----:B------:R-:W-:Y:S01]  /*1530*/  IMAD.HI.U32 R0, R0, R3, RZ ;  /* 0x0000000300007227 */ /* 0x000fe200078e00ff */
[----:B------:R-:W-:Y:S02]  /*1540*/  UIADD3 UR5, UP2, UR16, UR29, URZ ;  /* 0x0000001d10057290 */ /* 0x000fe4000ff5e03f */
[----:B------:R-:W-:-:S02]  /*1550*/  UIMAD UR15, UR11, UR8, URZ ;  /* 0x000000080b0f72a4 */ /* 0x000fc4000f8e023f */
[----:B------:R-:W-:Y:S01]  /*1560*/  IADD3 R4, -R0, RZ, RZ ;  /* 0x000000ff00047210 */ /* 0x000fe20007ffe1ff */
[----:B------:R-:W-:Y:S01]  /*1570*/  UIADD3.X UR12, UR18, UR31, URZ, UP2, !UPT ;  /* 0x0000001f120c7290 */ /* 0x000fe200097fe43f */
[----:B------:R-:W-:Y:S01]  /*1580*/  ULDC UR25, c[0x0][0x2c4] ;  /* 0x0000b10000197ab9 */ /* 0x000fe20000000800 */
[----:B------:R-:W-:Y:S02]  /*1590*/  UIMAD UR11, UR11, UR5, URZ ;  /* 0x000000050b0b72a4 */ /* 0x000fe4000f8e023f */
[C---:B------:R-:W-:Y:S01]  /*15a0*/  IMAD R3, R6.reuse, R4, R3 ;  /* 0x0000000406037224 */ /* 0x040fe200078e0203 */
[----:B------:R-:W-:Y:S02]  /*15b0*/  UIMAD.WIDE.U32 UR30, UR10, UR5, URZ ;  /* 0x000000050a1e72a5 */ /* 0x000fe4000f8e003f */
[----:B------:R-:W-:Y:S02]  /*15c0*/  @UP3 UIMAD UR5, UR46, UR25, URZ ;  /* 0x000000192e0532a4 */ /* 0x000fe4000f8e023f */
[----:B------:R-:W-:Y:S01]  /*15d0*/  ISETP.GT.U32.AND P1, PT, R6, R3, PT ;  /* 0x000000030600720c */ /* 0x000fe20003f24070 */
[----:B------:R-:W-:Y:S01]  /*15e0*/  ULDC.U8 UR21, c[0x0][0x480] ;  /* 0x0001200000157ab9 */ /* 0x000fe20000000000 */
[----:B------:R-:W-:-:S02]  /*15f0*/  @UP1 UIADD3 UR24, UR39, UR40, URZ ;  /* 0x0000002827181290 */ /* 0x000fc4000fffe03f */
[----:B------:R-:W-:Y:S02]  /*1600*/  @UP1 UIADD3 UR27, UR39, UR40, URZ ;  /* 0x00000028271b1290 */ /* 0x000fe4000fffe03f */
[----:B------:R-:W-:Y:S02]  /*1610*/  UIMAD UR17, UR10, UR12, UR11 ;  /* 0x0000000c0a1172a4 */ /* 0x000fe4000f8e020b */
[----:B------:R-:W-:Y:S02]  /*1620*/  UIMAD UR50, UR56, UR22, URZ ;  /* 0x00000016383272a4 */ /* 0x000fe4000f8e023f */
[----:B------:R-:W-:Y:S02]  /*1630*/  UISETP.NE.AND UP4, UPT, UR21, URZ, UPT ;  /* 0x0000003f1500728c */ /* 0x000fe4000bf85270 */
[----:B------:R-:W-:Y:S01]  /*1640*/  @UP3 USEL UR10, UR5, UR8, !UP0 ;  /* 0x00000008050a3287 */ /* 0x000fe2000c000000 */
[----:B------:R-:W-:Y:S01]  /*1650*/  @!P1 IMAD.IADD R3, R3, 0x1, -R6 ;  /* 0x0000000103039824 */ /* 0x000fe200078e0a06 */
[----:B------:R-:W-:Y:S01]  /*1660*/  @UP1 ULDC.64 UR22, c[0x0][0x248] ;  /* 0x0000920000161ab9 */ /* 0x000fe20000000a00 */
[----:B------:R-:W-:Y:S01]  /*1670*/  @!P1 VIADD R0, R0, 0x1 ;  /* 0x0000000100009836 */ /* 0x000fe20000000000 */
[----:B------:R-:W-:Y:S01]  /*1680*/  PLOP3.LUT P1, PT, PT, PT, UP1, 0x80, 0x0 ;  /* 0x000000000000781c */ /* 0x000fe20003f2f018 */
[----:B------:R-:W-:Y:S01]  /*1690*/  @UP1 ULDC.64 UR20, c[0x0][0x250] ;  /* 0x0000940000141ab9 */ /* 0x000fe20000000a00 */
[----:B------:R-:W-:Y:S01]  /*16a0*/  ISETP.GE.U32.AND P0, PT, R3, R6, PT ;  /* 0x000000060300720c */ /* 0x000fe20003f06070 */
[----:B------:R-:W-:Y:S01]  /*16b0*/  @UP0 UIADD3 UR49, UR13, UR15, URZ ;  /* 0x0000000f0d310290 */ /* 0x000fe2000fffe03f */
[----:B------:R-:W-:Y:S01]  /*16c0*/  LOP3.LUT R3, R7, UR56, RZ, 0x3c, !PT ;  /* 0x0000003807037c12 */ /* 0x000fe2000f8e3cff */
[----:B------:R-:W-:Y:S01]  /*16d0*/  @UP3 ULDC UR5, c[0x0][0x2e4] ;  /* 0x0000b90000053ab9 */ /* 0x000fe20000000800 */
[----:B------:R-:W-:-:S02]  /*16e0*/  @UP1 UIMAD.WIDE.U32 UR14, UR24, UR22, URZ ;  /* 0x00000016180e12a5 */ /* 0x000fc4000f8e003f */
[----:B------:R-:W-:Y:S01]  /*16f0*/  ISETP.GE.AND P2, PT, R3, RZ, PT ;  /* 0x000000ff0300720c */ /* 0x000fe20003f46270 */
[----:B------:R-:W-:Y:S02]  /*1700*/  @UP1 UIMAD.WIDE.U32 UR12, UR27, UR20, URZ ;  /* 0x000000141b0c12a5 */ /* 0x000fe4000f8e003f */
[----:B------:R-:W-:Y:S02]  /*1710*/  @UP1 UIMAD UR11, UR27, UR21, URZ ;  /* 0x000000151b0b12a4 */ /* 0x000fe4000f8e023f */
[----:B------:R-:W-:Y:S02]  /*1720*/  @UP1 UIMAD UR24, UR24, UR23, URZ ;  /* 0x00000017181812a4 */ /* 0x000fe4000f8e023f */
[----:B------:R-:W-:Y:S01]  /*1730*/  @P0 IADD3 R0, R0, 0x1, RZ ;  /* 0x0000000100000810 */ /* 0x000fe20007ffe0ff */
[----:B------:R-:W-:Y:S01]  /*1740*/  @UP3 UIMAD UR27, UR56, UR5, UR10 ;  /* 0x00000005381b32a4 */ /* 0x000fe2000f8e020a */
[----:B------:R-:W-:Y:S01]  /*1750*/  PLOP3.LUT P0, PT, PT, PT, UP3, 0x80, 0x0 ;  /* 0x000000000000781c */ /* 0x000fe20003f0f038 */
[----:B------:R-:W-:-:S02]  /*1760*/  @!UP3 UIMAD UR5, UR46, UR61, UR56 ;  /* 0x0000003d2e05b2a4 */ /* 0x000fc4000f8e0238 */
[----:B------:R-:W-:Y:S01]  /*1770*/  IMAD.MOV.U32 R14, RZ, RZ, R0 ;  /* 0x000000ffff0e7224 */ /* 0x000fe200078e0000 */
[----:B------:R-:W-:Y:S02]  /*1780*/  @!UP0 UIADD3 UR47, UR35, UR33, URZ ;  /* 0x00000021232f8290 */ /* 0x000fe4000fffe03f */
[----:B------:R-:W-:Y:S02]  /*1790*/  @!UP3 UIMAD UR27, UR5, UR25, URZ ;  /* 0x00000019051bb2a4 */ /* 0x000fe4000f8e023f */
[----:B------:R-:W-:Y:S01]  /*17a0*/  USEL UR52, UR48, URZ, UP4 ;  /* 0x0000003f30347287 */ /* 0x000fe2000a000000 */
[----:B------:R-:W-:Y:S01]  /*17b0*/  @!P2 IADD3 R14, -R14, RZ, RZ ;  /* 0x000000ff0e0ea210 */ /* 0x000fe20007ffe1ff */
[----:B------:R-:W-:Y:S01]  /*17c0*/  @UP1 UIADD3 UR25, UR15, UR24, URZ ;  /* 0x000000180f191290 */ /* 0x000fe2000fffe03f */
[----:B------:R-:W-:Y:S01]  /*17d0*/  @!P3 LOP3.LUT R14, RZ, R7, RZ, 0x33, !PT ;  /* 0x00000007ff0eb212 */ /* 0x000fe200078e33ff */
[----:B------:R-:W-:Y:S02]  /*17e0*/  USHF.R.S32.HI UR32, URZ, 0x1f, UR36 ;  /* 0x0000001f3f207899 */ /* 0x000fe40008011424 */
[----:B------:R-:W-:-:S02]  /*17f0*/  USHF.R.S32.HI UR54, URZ, 0x1f, UR50 ;  /* 0x0000001f3f367899 */ /* 0x000fc40008011432 */
[----:B------:R-:W-:Y:S02]  /*1800*/  USEL UR53, UR28, URZ, UP4 ;  /* 0x0000003f1c357287 */ /* 0x000fe4000a000000 */
[----:B------:R-:W-:Y:S02]  /*1810*/  USHF.R.S32.HI UR37, URZ, 0x6, UR19 ;  /* 0x000000063f257899 */ /* 0x000fe40008011413 */
[----:B------:R-:W-:Y:S02]  /*1820*/  @UP1 UIADD3 UR41, UR13, UR11, URZ ;  /* 0x0000000b0d291290 */ /* 0x000fe4000fffe03f */
[----:B------:R-:W-:Y:S01]  /*1830*/  UIADD3 UR48, UR31, UR17, URZ ;  /* 0x000000111f307290 */ /* 0x000fe2000fffe03f */
[----:B------:R-:W-:Y:S01]  /*1840*/  @UP1 UMOV UR24, UR14 ;  /* 0x0000000e00181c82 */ /* 0x000fe20008000000 */
[----:B------:R-:W-:Y:S01]  /*1850*/  @UP1 UMOV UR33, UR12 ;  /* 0x0000000c00211c82 */ /* 0x000fe20008000000 */
[----:B------:R-:W-:Y:S09]  /*1860*/  @P1 BRA `(.L_x_2) ;  /* 0x0000000000301947 */ /* 0x000ff20003800000 */
[----:B------:R-:W-:Y:S01]  /*1870*/  USHF.R.S32.HI UR5, URZ, 0x1f, UR39 ;  /* 0x0000001f3f057899 */ /* 0x000fe20008011427 */
[----:B------:R-:W-:Y:S01]  /*1880*/  ULDC.64 UR22, c[0x0][0x248] ;  /* 0x0000920000167ab9 */ /* 0x000fe20000000a00 */
[----:B------:R-:W-:Y:S02]  /*1890*/  ULDC.64 UR12, c[0x0][0x230] ;  /* 0x00008c00000c7ab9 */ /* 0x000fe40000000a00 */
[----:B------:R-:W-:Y:S02]  /*18a0*/  UIMAD UR5, UR5, UR22, URZ ;  /* 0x00000016050572a4 */ /* 0x000fe4000f8e023f */
[----:B------:R-:W-:Y:S02]  /*18b0*/  UIMAD.WIDE.U32 UR10, UR39, UR22, URZ ;  /* 0x00000016270a72a5 */ /* 0x000fe4000f8e003f */
[----:B------:R-:W-:-:S04]  /*18c0*/  UIMAD UR5, UR39, UR23, UR5 ;  /* 0x00000017270572a4 */ /* 0x000fc8000f8e0205 */
[----:B------:R-:W-:Y:S02]  /*18d0*/  UIADD3 UR11, UR11, UR5, URZ ;  /* 0x000000050b0b7290 */ /* 0x000fe4000fffe03f */
[----:B------:R-:W-:Y:S02]  /*18e0*/  UIMAD UR5, UR58, UR12, URZ ;  /* 0x0000000c3a0572a4 */ /* 0x000fe4000f8e023f */
[----:B------:R-:W-:Y:S02]  /*18f0*/  UIMAD.WIDE.U32 UR10, UR46, UR12, UR10 ;  /* 0x0000000c2e0a72a5 */ /* 0x000fe4000f8e000a */
[----:B------:R-:W-:-:S04]  /*1900*/  UIMAD UR5, UR46, UR13, UR5 ;  /* 0x0000000d2e0572a4 */ /* 0x000fc8000f8e0205 */
[----:B------:R-:W-:Y:S01]  /*1910*/  UIADD3 UR25, UR11, UR5, URZ ;  /* 0x000000050b197290 */ /* 0x000fe2000fffe03f */
[----:B------:R-:W-:-:S11]  /*1920*/  UMOV UR24, UR10 ;  /* 0x0000000a00187c82 */ /* 0x000fd60008000000 */
.L_x_2:
[----:B------:R-:W-:Y:S05]  /*1930*/  @P1 BRA `(.L_x_3) ;  /* 0x0000000000301947 */ /* 0x000fea0003800000 */
        /* <DEDUP_REMOVED lines=12> */
.L_x_3:
[----:B------:R-:W-:Y:S01]  /*1a00*/  @UP0 UMOV UR5, UR42 ;  /* 0x0000002a00050c82 */ /* 0x000fe20008000000 */
[----:B------:R-:W-:Y:S01]  /*1a10*/  @!UP0 UMOV UR5, UR34 ;  /* 0x0000002200058c82 */ /* 0x000fe20008000000 */
[----:B------:R-:W-:Y:S01]  /*1a20*/  SHF.R.S32.HI R15, RZ, 0x1f, R14 ;  /* 0x0000001fff0f7819 */ /* 0x000fe2000001140e */
[----:B------:R-:W-:Y:S06]  /*1a30*/  @!P0 BRA `(.L_x_4) ;  /* 0x00000000001c8947 */ /* 0x000fec0003800000 */
[----:B------:R-:W-:Y:S01]  /*1a40*/  @!UP0 UIMAD UR8, UR46, UR59, URZ ;  /* 0x0000003b2e0882a4 */ /* 0x000fe2000f8e023f */
[----:B------:R-:W-:Y:S01]  /*1a50*/  ULDC UR11, c[0x0][0x2c0] ;  /* 0x0000b000000b7ab9 */ /* 0x000fe20000000800 */
[----:B------:R-:W-:Y:S02]  /*1a60*/  ULDC UR10, c[0x0][0x2e4] ;  /* 0x0000b900000a7ab9 */ /* 0x000fe40000000800 */
[----:B------:R-:W-:Y:S02]  /*1a70*/  ULEA UR8, UR46, UR8, 0x7 ;  /* 0x000000082e087291 */ /* 0x000fe4000f8e383f */
[----:B------:R-:W-:-:S04]  /*1a80*/  ULEA UR10, UR11, UR10, 0x7 ;  /* 0x0000000a0b0a7291 */ /* 0x000fc8000f8e383f */
[----:B------:R-:W-:Y:S01]  /*1a90*/  UIMAD UR8, UR10, UR56, UR8 ;  /* 0x000000380a0872a4 */ /* 0x000fe2000f8e0208 */
[----:B------:R-:W-:Y:S11]  /*1aa0*/  BRA `(.L_x_5) ;  /* 0x0000000000087947 */ /* 0x000ff60003800000 */
.L_x_4:
[----:B------:R-:W-:-:S04]  /*1ab0*/  UIMAD UR8, UR46, UR61, UR56 ;  /* 0x0000003d2e0872a4 */ /* 0x000fc8000f8e0238 */
[----:B------:R-:W-:-:S12]  /*1ac0*/  UIMAD UR8, UR8, UR59, URZ ;  /* 0x0000003b080872a4 */ /* 0x000fd8000f8e023f */
.L_x_5:
[----:B------:R-:W2:Y:S01]  /*1ad0*/  LDL R11, [R1+0x3c] ;  /* 0x00003c00010b7983 */ /* 0x000ea20000100800 */
[----:B------:R-:W-:Y:S01]  /*1ae0*/  SHF.R.S32.HI R251, RZ, 0x1f, R250 ;  /* 0x0000001ffffb7819 */ /* 0x000fe200000114fa */
[----:B------:R-:W-:Y:S01]  /*1af0*/  ULDC.64 UR10, c[0x0][0x420] ;  /* 0x00010800000a7ab9 */ /* 0x000fe20000000a00 */
[----:B------:R-:W-:Y:S01]  /*1b00*/  IADD3 R4, P0, R250, UR5, RZ ;  /* 0x00000005fa047c10 */ /* 0x000fe2000ff1e0ff */
[----:B------:R-:W1:Y:S01]  /*1b10*/  S2R R6, SR_TID.X ;  /* 0x0000000000067919 */ /* 0x000e620000002100 */
[----:B------:R-:W-:Y:S01]  /*1b20*/  UIMAD UR5, UR18, UR10, URZ ;  /* 0x0000000a120572a4 */ /* 0x000fe2000f8e023f */
[----:B------:R-:W-:Y:S01]  /*1b30*/  IMAD.U32 R0, RZ, RZ, UR10 ;  /* 0x0000000aff007e24 */ /* 0x000fe2000f8e00ff */
[----:B------:R-:W-:Y:S01]  /*1b40*/  IADD3.X R5, R251, UR47, RZ, P0, !PT ;  /* 0x0000002ffb057c10 */ /* 0x000fe200087fe4ff */
[----:B------:R-:W3:Y:S01]  /*1b50*/  S2R R9, SR_TID.X ;  /* 0x0000000000097919 */ /* 0x000ee20000002100 */
[----:B------:R-:W-:Y:S01]  /*1b60*/  UIMAD UR5, UR16, UR11, UR5 ;  /* 0x0000000b100572a4 */ /* 0x000fe2000f8e0205 */
[----:B------:R-:W-:Y:S01]  /*1b70*/  BSSY B1, `(.L_x_1) ;  /* 0x000075c000017945 */ /* 0x000fe20003800000 */
[----:B------:R-:W-:Y:S01]  /*1b80*/  ULDC UR12, c[0x0][0x2dc] ;  /* 0x0000b700000c7ab9 */ /* 0x000fe20000000800 */
[----:B------:R-:W4:Y:S01]  /*1b90*/  S2R R10, SR_TID.X ;  /* 0x00000000000a7919 */ /* 0x000f220000002100 */
[----:B------:R-:W-:Y:S01]  /*1ba0*/  IMAD.WIDE.U32 R4, R0, UR16, R4 ;  /* 0x0000001000047c25 */ /* 0x000fe2000f8e0004 */
[----:B------:R-:W-:-:S02]  /*1bb0*/  USHF.R.S32.HI UR59, URZ, 0x1f, UR56 ;  /* 0x0000001f3f3b7899 */ /* 0x000fc40008011438 */
[----:B------:R-:W-:Y:S01]  /*1bc0*/  UIMAD UR31, UR12, UR61, URZ ;  /* 0x0000003d0c1f72a4 */ /* 0x000fe2000f8e023f */
[----:B------:R-:W-:Y:S01]  /*1bd0*/  VIADD R5, R5, UR5 ;  /* 0x0000000505057c36 */ /* 0x000fe20008000000 */
[----:B------:R-:W-:Y:S01]  /*1be0*/  UIADD3 UR14, -UR9, UR26, UR36 ;  /* 0x0000001a090e7290 */ /* 0x000fe2000fffe124 */
[----:B------:R-:W-:Y:S01]  /*1bf0*/  ULDC.64 UR12, c[0x0][0x428] ;  /* 0x00010a00000c7ab9 */ /* 0x000fe20000000a00 */
[----:B------:R-:W-:Y:S01]  /*1c00*/  ULDC UR34, c[0x0][0x398] ;  /* 0x0000e60000227ab9 */ /* 0x000fe20000000800 */
[----:B------:R-:W-:Y:S02]  /*1c10*/  UIMAD UR5, UR59, UR12, URZ ;  /* 0x0000000c3b0572a4 */ /* 0x000fe4000f8e023f */
[----:B------:R-:W-:Y:S02]  /*1c20*/  UIADD3 UR8, UR16, UR8, URZ ;  /* 0x0000000810087290 */ /* 0x000fe4000fffe03f */
[----:B------:R-:W-:Y:S02]  /*1c30*/  UIMAD UR19, UR56, UR13, UR5 ;  /* 0x0000000d381372a4 */ /* 0x000fe4000f8e0205 */
[----:B------:R-:W-:-:S02]  /*1c40*/  UIADD3 UR5, UR14, -UR34, URZ ;  /* 0x800000220e057290 */ /* 0x000fc4000fffe03f */
[----:B------:R-:W-:Y:S02]  /*1c50*/  UIADD3 UR27, UR16, UR27, URZ ;  /* 0x0000001b101b7290 */ /* 0x000fe4000fffe03f */
[----:B------:R-:W-:Y:S01]  /*1c60*/  USHF.L.U32 UR15, UR31, 0x6, URZ ;  /* 0x000000061f0f7899 */ /* 0x000fe2000800063f */
[----:B------:R-:W-:Y:S01]  /*1c70*/  ULDC.64 UR28, c[0x0][0x478] ;  /* 0x00011e00001c7ab9 */ /* 0x000fe20000000a00 */
[----:B------:R-:W-:Y:S01]  /*1c80*/  ULDC.64 UR42, c[0x0][0x210] ;  /* 0x00008400002a7ab9 */ /* 0x000fe20000000a00 */
[----:B-1----:R-:W-:Y:S01]  /*1c90*/  SHF.R.S32.HI R3, RZ, 0x1f, R6 ;  /* 0x0000001fff037819 */ /* 0x002fe20000011406 */
[----:B------:R-:W-:Y:S01]  /*1ca0*/  UIADD3 UR14, UP2, UP0, UR30, UR15, UR50 ;  /* 0x0000000f1e0e7290 */ /* 0x000fe2000f85e032 */
[----:B------:R-:W-:Y:S02]  /*1cb0*/  ULDC.64 UR34, c[0x0][0x3e0] ;  /* 0x0000f80000227ab9 */ /* 0x000fe40000000a00 */
[----:B------:R-:W-:Y:S01]  /*1cc0*/  LEA.HI R3, R3, R6, RZ, 0x2 ;  /* 0x0000000603037211 */ /* 0x000fe200078f10ff */
[----:B------:R-:W-:Y:S01]  /*1cd0*/  IMAD.U32 R6, RZ, RZ, UR12 ;  /* 0x0000000cff067e24 */ /* 0x000fe2000f8e00ff */
[----:B---3--:R-:W-:Y:S01]  /*1ce0*/  SHF.R.S32.HI R9, RZ, 0x1f, R9 ;  /* 0x0000001fff097819 */ /* 0x008fe20000011409 */
[----:B------:R-:W-:Y:S01]  /*1cf0*/  UIMAD.WIDE UR12, UR8, 0x4, UR28 ;  /* 0x00000004080c78a5 */ /* 0x000fe2000f8e021c */
[----:B------:R-:W-:Y:S01]  /*1d00*/  SHF.R.S32.HI R3, RZ, 0x2, R3 ;  /* 0x00000002ff037819 */ /* 0x000fe20000011403 */
[----:B------:R-:W-:Y:S01]  /*1d10*/  IMAD.WIDE.U32 R4, R6, UR56, R4 ;  /* 0x0000003806047c25 */ /* 0x000fe2000f8e0004 */
[----:B------:R-:W-:Y:S01]  /*1d20*/  USHF.R.S32.HI UR8, URZ, 0x1f, UR15 ;  /* 0x0000001f3f087899 */ /* 0x000fe2000801140f */
[----:B----4-:R-:W-:Y:S01]  /*1d30*/  LEA.HI R9, R9, R10, RZ, 0x5 ;  /* 0x0000000a09097211 */ /* 0x010fe200078f28ff */
[----:B------:R-:W-:Y:S01]  /*1d40*/  ULDC.64 UR28, c[0x0][0x400] ;  /* 0x00010000001c7ab9 */ /* 0x000fe20000000a00 */
[----:B------:R-:W-:Y:S01]  /*1d50*/  IADD3 R0, P0, R3, UR16, RZ ;  /* 0x0000001003007c10 */ /* 0x000fe2000ff1e0ff */
[----:B------:R-:W-:Y:S01]  /*1d60*/  ULDC.64 UR16, c[0x0][0x258] ;  /* 0x0000960000107ab9 */ /* 0x000fe20000000a00 */
[----:B------:R-:W-:Y:S01]  /*1d70*/  SHF.R.S32.HI R21, RZ, 0x1f, R3 ;  /* 0x0000001fff157819 */ /* 0x000fe20000011403 */
[----:B------:R-:W-:Y:S01]  /*1d80*/  VIADD R5, R5, UR19 ;  /* 0x0000001305057c36 */ /* 0x000fe20008000000 */
[----:B------:R-:W-:-:S02]  /*1d90*/  SHF.R.S32.HI R9, RZ, 0x5, R9 ;  /* 0x00000005ff097819 */ /* 0x000fc40000011409 */
[----:B------:R-:W-:Y:S01]  /*1da0*/  IADD3.X R6, R21, UR18, RZ, P0, !PT ;  /* 0x0000001215067c10 */ /* 0x000fe200087fe4ff */
[----:B------:R-:W-:Y:S01]  /*1db0*/  USHF.R.S32.HI UR18, URZ, 0x1f, UR5 ;  /* 0x0000001f3f127899 */ /* 0x000fe20008011405 */
[----:B------:R-:W-:-:S03]  /*1dc0*/  IMAD.WIDE.U32 R4, R3, UR10, R4 ;  /* 0x0000000a03047c25 */ /* 0x000fc6000f8e0004 */
[----:B------:R-:W-:Y:S01]  /*1dd0*/  ULEA.HI UR18, UR18, UR5, URZ, 0x6 ;  /* 0x0000000512127291 */ /* 0x000fe2000f8f303f */
[----:B------:R-:W-:Y:S01]  /*1de0*/  IMAD R8, R6, UR44, RZ ;  /* 0x0000002c06087c24 */ /* 0x000fe2000f8e02ff */
[----:B------:R-:W-:Y:S01]  /*1df0*/  UIMAD UR5, UR59, UR16, URZ ;  /* 0x000000103b0572a4 */ /* 0x000fe2000f8e023f */
[----:B------:R-:W-:Y:S01]  /*1e00*/  IMAD.WIDE.U32 R6, R0, UR44, R250 ;  /* 0x0000002c00067c25 */ /* 0x000fe2000f8e00fa */
[----:B------:R-:W-:Y:S01]  /*1e10*/  USHF.R.S32.HI UR18, URZ, 0x6, UR18 ;  /* 0x000000063f127899 */ /* 0x000fe20008011412 */
[----:B------:R-:W-:Y:S01]  /*1e20*/  LEA R239, P3, R4, UR34, 0x1 ;  /* 0x0000002204ef7c11 */ /* 0x000fe2000f8608ff */
[----:B------:R-:W-:Y:S01]  /*1e30*/  UIMAD UR17, UR56, UR17, UR5 ;  /* 0x00000011381172a4 */ /* 0x000fe2000f8e0205 */
[----:B------:R-:W-:Y:S01]  /*1e40*/  IMAD R8, R0, UR45, R8 ;  /* 0x0000002d00087c24 */ /* 0x000fe2000f8e0208 */
[----:B------:R-:W-:Y:S01]  /*1e50*/  IADD3 R6, P0, R6, UR57, RZ ;  /* 0x0000003906067c10 */ /* 0x000fe2000ff1e0ff */
[----:B------:R-:W-:Y:S01]  /*1e60*/  UIADD3.X UR5, UR48, UR8, UR54, UP2, UP0 ;  /* 0x0000000830057290 */ /* 0x000fe200097e0436 */
[----:B------:R-:W-:Y:S01]  /*1e70*/  IMAD.U32 R0, RZ, RZ, UR16 ;  /* 0x00000010ff007e24 */ /* 0x000fe2000f8e00ff */
[----:B------:R-:W-:Y:S01]  /*1e80*/  UISETP.LT.AND UP0, UPT, URZ, UR18, UPT ;  /* 0x000000123f00728c */ /* 0x000fe2000bf01270 */
[----:B------:R-:W-:Y:S01]  /*1e90*/  IADD3.X R7, R7, UR51, R8, P0, !PT ;  /* 0x0000003307077c10 */ /* 0x000fe200087fe408 */
[----:B------:R-:W-:-:S02]  /*1ea0*/  UIADD3 UR8, UP3, UP2, UR53, UR14, UR55 ;  /* 0x0000000e35087290 */ /* 0x000fc4000fa7e037 */
[----:B------:R-:W-:Y:S02]  /*1eb0*/  USEL UR18, URZ, UR18, !UP0 ;  /* 0x000000123f127287 */ /* 0x000fe4000c000000 */
[----:B------:R-:W-:Y:S01]  /*1ec0*/  UIADD3.X UR5, UR52, UR5, UR49, UP3, UP2 ;  /* 0x0000000534057290 */ /* 0x000fe20009fe4431 */
[----:B------:R-:W-:Y:S01]  /*1ed0*/  IMAD.WIDE.U32 R6, R0, UR56, R6 ;  /* 0x0000003800067c25 */ /* 0x000fe2000f8e0006 */
[----:B------:R-:W-:Y:S01]  /*1ee0*/  UISETP.GT.AND UP0, UPT, UR37, UR18, UPT ;  /* 0x000000122500728c */ /* 0x000fe2000bf04270 */
[----:B------:R-:W-:Y:S02]  /*1ef0*/  ULDC.64 UR44, c[0x0][0x2b0] ;  /* 0x0000ac00002c7ab9 */ /* 0x000fe40000000a00 */
[----:B------:R-:W-:Y:S01]  /*1f00*/  VIADD R7, R7, UR17 ;  /* 0x0000001107077c36 */ /* 0x000fe20008000000 */
[----:B------:R-:W-:Y:S01]  /*1f10*/  LEA R238, P4, R6, UR42, 0x1 ;  /* 0x0000002a06ee7c11 */ /* 0x000fe2000f8808ff */
[----:B------:R-:W-:-:S03]  /*1f20*/  UMOV UR14, UR12 ;  /* 0x0000000c000e7c82 */ /* 0x000fc60008000000 */
[----:B------:R-:W-:Y:S01]  /*1f30*/  LEA.HI.X R236, R6, UR43, R7, 0x1, P4 ;  /* 0x0000002b06ec7c11 */ /* 0x000fe2000a0f0c07 */
[----:B--2---:R-:W-:Y:S02]  /*1f40*/  IMAD R8, R9, UR31, R11 ;  /* 0x0000001f09087c24 */ /* 0x004fe4000f8e020b */
[----:B------:R-:W-:-:S03]  /*1f50*/  IMAD R9, R21, UR10, RZ ;  /* 0x0000000a15097c24 */ /* 0x000fc6000f8e02ff */
[C---:B------:R-:W-:Y:S01]  /*1f60*/  IADD3 R0, P0, R8.reuse, UR8, RZ ;  /* 0x0000000808007c10 */ /* 0x040fe2000ff1e0ff */
[----:B------:R-:W-:Y:S01]  /*1f70*/  IMAD R9, R3, UR11, R9 ;  /* 0x0000000b03097c24 */ /* 0x000fe2000f8e0209 */
[----:B------:R-:W-:Y:S02]  /*1f80*/  UIMAD.WIDE UR10, UR27, 0x4, UR44 ;  /* 0x000000041b0a78a5 */ /* 0x000fe4000f8e022c */
[----:B------:R-:W-:Y:S01]  /*1f90*/  LEA.HI.X.SX32 R8, R8, UR5, 0x1, P0 ;  /* 0x0000000508087c11 */ /* 0x000fe200080f0eff */
[----:B------:R-:W-:Y:S01]  /*1fa0*/  IMAD.IADD R5, R5, 0x1, R9 ;  /* 0x0000000105057824 */ /* 0x000fe200078e0209 */
[----:B------:R-:W-:Y:S01]  /*1fb0*/  PLOP3.LUT P0, PT, PT, PT, UP0, 0x80, 0x0 ;  /* 0x000000000000781c */ /* 0x000fe20003f0f008 */
[----:B------:R-:W-:Y:S01]  /*1fc0*/  UIADD3 UR5, UR37, -0x1, URZ ;  /* 0xffffffff25057890 */ /* 0x000fe2000fffe03f */
[----:B------:R-:W-:Y:S01]  /*1fd0*/  LEA R241, P2, R0, UR28, 0x2 ;  /* 0x0000001c00f17c11 */ /* 0x000fe2000f8410ff */
[----:B------:R-:W-:Y:S01]  /*1fe0*/  UMOV UR12, UR10 ;  /* 0x0000000a000c7c82 */ /* 0x000fe20008000000 */
[----:B------:R-:W-:-:S02]  /*1ff0*/  LEA.HI.X R237, R4, UR35, R5, 0x1, P3 ;  /* 0x0000002304ed7c11 */ /* 0x000fc400098f0c05 */
[----:B------:R-:W-:-:S07]  /*2000*/  LEA.HI.X R240, R0, UR29, R8, 0x2, P2 ;  /* 0x0000001d00f07c11 */ /* 0x000fce00090f1408 */
[----:B------:R-:W-:Y:S05]  /*2010*/  @P0 BRA `(.L_x_6) ;  /* 0x0000000800580947 */ /* 0x000fea0003800000 */
[----:B------:R-:W-:Y:S01]  /*2020*/  @UP1 UIADD3 UR5, UR39, UR40, URZ ;  /* 0x0000002827051290 */ /* 0x000fe2000fffe03f */
[----:B------:R-:W-:-:S03]  /*2030*/  @UP1 ULDC.64 UR12, c[0x0][0x450] ;  /* 0x00011400000c1ab9 */ /* 0x000fc60000000a00 */
[----:B------:R-:W-:Y:S02]  /*2040*/  @UP1 UIMAD.WIDE.U32 UR10, UR5, UR12, URZ ;  /* 0x0000000c050a12a5 */ /* 0x000fe4000f8e003f */
[----:B------:R-:W-:-:S04]  /*2050*/  @UP1 UIMAD UR5, UR5, UR13, URZ ;  /* 0x0000000d050512a4 */ /* 0x000fc8000f8e023f */
[----:B------:R-:W-:Y:S01]  /*2060*/  @UP1 UIADD3 UR18, UR11, UR5, URZ ;  /* 0x000000050b121290 */ /* 0x000fe2000fffe03f */
[----:B------:R-:W-:Y:S01]  /*2070*/  @UP1 UMOV UR8, UR10 ;  /* 0x0000000a00081c82 */ /* 0x000fe20008000000 */
[----:B------:R-:W-:Y:S10]  /*2080*/  @P1 BRA `(.L_x_7) ;  /* 0x0000000000301947 */ /* 0x000ff40003800000 */
        /* <DEDUP_REMOVED lines=12> */
.L_x_7:
        /* <DEDUP_REMOVED lines=19> */
.L_x_8:
[----:B------:R1:W5:Y:S04]  /*2280*/  LDL R12, [R1+0x8] ;  /* 0x00000800010c7983 */ /* 0x0003680000100800 */
[----:B------:R1:W5:Y:S01]  /*2290*/  LDL R11, [R1+0xc] ;  /* 0x00000c00010b7983 */ /* 0x0003620000100800 */
[----:B------:R-:W-:Y:S01]  /*22a0*/  UIMAD UR5, UR32, UR12, URZ ;  /* 0x0000000c200572a4 */ /* 0x000fe2000f8e023f */
[----:B------:R-:W-:Y:S01]  /*22b0*/  IMAD.U32 R4, RZ, RZ, UR12 ;  /* 0x0000000cff047e24 */ /* 0x000fe2000f8e00ff */
[----:B------:R-:W-:Y:S01]  /*22c0*/  UIMAD UR9, UR38, -0x80, UR9 ;  /* 0xffffff80260978a4 */ /* 0x000fe2000f8e0209 */
[----:B------:R-:W-:Y:S01]  /*22d0*/  BSSY B0, `(.L_x_9) ;  /* 0x0000021000007945 */ /* 0x000fe20003800000 */
[----:B------:R-:W-:Y:S01]  /*22e0*/  UIMAD UR5, UR36, UR13, UR5 ;  /* 0x0000000d240572a4 */ /* 0x000fe2000f8e0205 */
[----:B------:R-:W-:Y:S01]  /*22f0*/  IMAD.WIDE.U32 R4, R4, UR36, R250 ;  /* 0x0000002404047c25 */ /* 0x000fe2000f8e00fa */
[----:B------:R-:W-:Y:S01]  /*2300*/  USHF.R.S32.HI UR19, URZ, 0x1f, UR56 ;  /* 0x0000001f3f137899 */ /* 0x000fe20008011438 */
[----:B------:R-:W-:Y:S01]  /*2310*/  ULDC.64 UR14, c[0x0][0x468] ;  /* 0x00011a00000e7ab9 */ /* 0x000fe20000000a00 */
[----:B------:R-:W-:-:S02]  /*2320*/  ISETP.GE.AND P4, PT, R3, UR9, PT ;  /* 0x0000000903007c0c */ /* 0x000fc4000bf86270 */
[----:B------:R-:W-:Y:S01]  /*2330*/  MOV R0, UR5 ;  /* 0x0000000500007c02 */ /* 0x000fe20008000f00 */
[----:B------:R-:W-:Y:S01]  /*2340*/  UIMAD UR5, UR19, UR14, URZ ;  /* 0x0000000e130572a4 */ /* 0x000fe2000f8e023f */
[----:B------:R-:W-:Y:S01]  /*2350*/  IADD3 R6, P0, R4, UR8, RZ ;  /* 0x0000000804067c10 */ /* 0x000fe2000ff1e0ff */
[----:B------:R-:W-:Y:S02]  /*2360*/  VIADD R4, R3, 0x40 ;  /* 0x0000004003047836 */ /* 0x000fe40000000000 */
[----:B------:R-:W-:Y:S01]  /*2370*/  UIMAD UR15, UR56, UR15, UR5 ;  /* 0x0000000f380f72a4 */ /* 0x000fe2000f8e0205 */
[----:B------:R-:W-:Y:S02]  /*2380*/  IADD3.X R7, R5, UR18, R0, P0, !PT ;  /* 0x0000001205077c10 */ /* 0x000fe400087fe400 */
[----:B------:R-:W-:Y:S02]  /*2390*/  MOV R0, UR14 ;  /* 0x0000000e00007c02 */ /* 0x000fe40008000f00 */
[----:B------:R-:W-:-:S03]  /*23a0*/  ISETP.GE.AND P3, PT, R4, UR9, PT ;  /* 0x0000000904007c0c */ /* 0x000fc6000bf66270 */
[----:B------:R-:W-:-:S04]  /*23b0*/  IMAD.WIDE.U32 R6, R0, UR56, R6 ;  /* 0x0000003800067c25 */ /* 0x000fc8000f8e0006 */
[----:B------:R-:W-:Y:S01]  /*23c0*/  VIADD R10, R7, UR15 ;  /* 0x0000000f070a7c36 */ /* 0x000fe20008000000 */
[----:B-1----:R-:W-:Y:S06]  /*23d0*/  @P4 BRA `(.L_x_10) ;  /* 0x0000000000404947 */ /* 0x002fec0003800000 */
[----:B------:R-:W-:Y:S01]  /*23e0*/  MOV R5, R10 ;  /* 0x0000000a00057202 */ /* 0x000fe20000000f00 */
[----:B------:R-:W-:Y:S01]  /*23f0*/  IMAD R0, R21, UR12, RZ ;  /* 0x0000000c15007c24 */ /* 0x000fe2000f8e02ff */
[----:B------:R-:W-:Y:S01]  /*2400*/  ULDC UR5, c[0x0][0x2d0] ;  /* 0x0000b40000057ab9 */ /* 0x000fe20000000800 */
[----:B------:R-:W-:Y:S01]  /*2410*/  IMAD.MOV.U32 R4, RZ, RZ, R6 ;  /* 0x000000ffff047224 */ /* 0x000fe200078e0006 */
[----:B------:R-:W-:Y:S01]  /*2420*/  ISETP.GE.AND P5, PT, R250, UR5, PT ;  /* 0x00000005fa007c0c */ /* 0x000fe2000bfa6270 */
[C---:B------:R-:W-:Y:S01]  /*2430*/  IMAD R0, R3.reuse, UR13, R0 ;  /* 0x0000000d03007c24 */ /* 0x040fe2000f8e0200 */
[----:B-----5:R-:W-:Y:S01]  /*2440*/  ISETP.GE.AND P2, PT, R12, UR5, PT ;  /* 0x000000050c007c0c */ /* 0x020fe2000bf46270 */
[----:B------:R-:W-:Y:S01]  /*2450*/  IMAD.WIDE.U32 R8, R3, UR12, R4 ;  /* 0x0000000c03087c25 */ /* 0x000fe2000f8e0004 */
[----:B------:R-:W-:Y:S01]  /*2460*/  ISETP.GE.AND P1, PT, R11, UR5, PT ;  /* 0x000000050b007c0c */ /* 0x000fe2000bf26270 */
[----:B------:R-:W-:Y:S02]  /*2470*/  ULDC.64 UR14, c[0x0][0x3f0] ;  /* 0x0000fc00000e7ab9 */ /* 0x000fe40000000a00 */
[----:B------:R-:W-:Y:S01]  /*2480*/  IMAD.IADD R0, R9, 0x1, R0 ;  /* 0x0000000109007824 */ /* 0x000fe200078e0200 */
[----:B------:R-:W-:-:S04]  /*2490*/  LEA R4, P0, R8, UR14, 0x1 ;  /* 0x0000000e08047c11 */ /* 0x000fc8000f8008ff */
[----:B------:R-:W-:-:S05]  /*24a0*/  LEA.HI.X R5, R8, UR15, R0, 0x1, P0 ;  /* 0x0000000f08057c11 */ /* 0x000fca00080f0c00 */
[----:B------:R1:W-:Y:S04]  /*24b0*/  @!P5 STG.E.128 desc[UR6][R4.64], RZ ;  /* 0x000000ff0400d986 */ /* 0x0003e8000c101d06 */
[----:B------:R1:W-:Y:S04]  /*24c0*/  @!P2 STG.E.128 desc[UR6][R4.64+0x40], RZ ;  /* 0x000040ff0400a986 */ /* 0x0003e8000c101d06 */
[----:B------:R1:W-:Y:S02]  /*24d0*/  @!P1 STG.E.128 desc[UR6][R4.64+0x80], RZ ;  /* 0x000080ff04009986 */ /* 0x0003e4000c101d06 */
.L_x_10:
[----:B------:R-:W-:Y:S05]  /*24e0*/  BSYNC B0 ;  /* 0x0000000000007941 */ /* 0x000fea0003800000 */
.L_x_9:
[----:B------:R-:W-:Y:S04]  /*24f0*/  BSSY B0, `(.L_x_11) ;  /* 0x0000013000007945 */ /* 0x000fe80003800000 */
[----:B------:R-:W-:Y:S05]  /*2500*/  @P3 BRA `(.L_x_12) ;  /* 0x0000000000443947 */ /* 0x000fea0003800000 */
[----:B------:R-:W-:Y:S01]  /*2510*/  IADD3 R0, P0, R3, 0x40, RZ ;  /* 0x0000004003007810 */ /* 0x000fe20007f1e0ff */
[----:B------:R-:W-:Y:S01]  /*2520*/  IMAD.MOV.U32 R7, RZ, RZ, R10 ;  /* 0x000000ffff077224 */ /* 0x000fe200078e000a */
[----:B------:R-:W-:Y:S01]  /*2530*/  ULDC UR5, c[0x0][0x2d0] ;  /* 0x0000b40000057ab9 */ /* 0x000fe20000000800 */
[----:B------:R-:W-:Y:S01]  /*2540*/  ULDC.64 UR8, c[0x0][0x3f0] ;  /* 0x0000fc0000087ab9 */ /* 0x000fe20000000a00 */
[----:B------:R-:W-:Y:S01]  /*2550*/  ISETP.GE.AND P2, PT, R250, UR5, PT ;  /* 0x00000005fa007c0c */ /* 0x000fe2000bf46270 */
[----:B-1----:R-:W-:Y:S01]  /*2560*/  IMAD.X R4, RZ, RZ, R21, P0 ;  /* 0x000000ffff047224 */ /* 0x002fe200000e0615 */
[----:B-----5:R-:W-:Y:S01]  /*2570*/  ISETP.GE.AND P1, PT, R12, UR5, PT ;  /* 0x000000050c007c0c */ /* 0x020fe2000bf26270 */
[----:B------:R-:W-:Y:S01]  /*2580*/  IMAD.WIDE.U32 R6, R0, UR12, R6 ;  /* 0x0000000c00067c25 */ /* 0x000fe2000f8e0006 */
[----:B------:R-:W-:-:S03]  /*2590*/  ISETP.GE.AND P0, PT, R11, UR5, PT ;  /* 0x000000050b007c0c */ /* 0x000fc6000bf06270 */
[----:B------:R-:W-:-:S04]  /*25a0*/  IMAD R4, R4, UR12, RZ ;  /* 0x0000000c04047c24 */ /* 0x000fc8000f8e02ff */
[----:B------:R-:W-:Y:S01]  /*25b0*/  IMAD R0, R0, UR13, R4 ;  /* 0x0000000d00007c24 */ /* 0x000fe2000f8e0204 */
[----:B------:R-:W-:-:S03]  /*25c0*/  LEA R4, P5, R6, UR8, 0x1 ;  /* 0x0000000806047c11 */ /* 0x000fc6000f8a08ff */
[----:B------:R-:W-:-:S05]  /*25d0*/  IMAD.IADD R0, R7, 0x1, R0 ;  /* 0x0000000107007824 */ /* 0x000fca00078e0200 */
[----:B------:R-:W-:-:S05]  /*25e0*/  LEA.HI.X R5, R6, UR9, R0, 0x1, P5 ;  /* 0x0000000906057c11 */ /* 0x000fca000a8f0c00 */
[----:B------:R2:W-:Y:S04]  /*25f0*/  @!P2 STG.E.128 desc[UR6][R4.64], RZ ;  /* 0x000000ff0400a986 */ /* 0x0005e8000c101d06 */
[----:B------:R2:W-:Y:S04]  /*2600*/  @!P1 STG.E.128 desc[UR6][R4.64+0x40], RZ ;  /* 0x000040ff04009986 */ /* 0x0005e8000c101d06 */
[----:B------:R2:W-:Y:S02]  /*2610*/  @!P0 STG.E.128 desc[UR6][R4.64+0x80], RZ ;  /* 0x000080ff04008986 */ /* 0x0005e4000c101d06 */
.L_x_12:
[----:B------:R-:W-:Y:S05]  /*2620*/  BSYNC B0 ;  /* 0x0000000000007941 */ /* 0x000fea0003800000 */
.L_x_11:
[----:B------:R-:W-:Y:S01]  /*2630*/  UIMAD UR5, UR32, UR10, URZ ;  /* 0x0000000a200572a4 */ /* 0x000fe2000f8e023f */
[----:B-12---:R-:W-:Y:S01]  /*2640*/  IMAD.U32 R4, RZ, RZ, UR10 ;  /* 0x0000000aff047e24 */ /* 0x006fe2000f8e00ff */
[----:B------:R-:W-:Y:S01]  /*2650*/  USHF.R.S32.HI UR12, URZ, 0x1f, UR56 ;  /* 0x0000001f3f0c7899 */ /* 0x000fe20008011438 */
[----:B------:R-:W-:Y:S01]  /*2660*/  BSSY B0, `(.L_x_13) ;  /* 0x000001d000007945 */ /* 0x000fe20003800000 */
[----:B------:R-:W-:Y:S01]  /*2670*/  UIMAD UR5, UR36, UR11, UR5 ;  /* 0x0000000b240572a4 */ /* 0x000fe2000f8e0205 */
[----:B------:R-:W-:Y:S01]  /*2680*/  IMAD.WIDE.U32 R4, R4, UR36, R250 ;  /* 0x0000002404047c25 */ /* 0x000fe2000f8e00fa */
[----:B------:R-:W-:-:S04]  /*2690*/  ULDC.64 UR8, c[0x0][0x470] ;  /* 0x00011c0000087ab9 */ /* 0x000fc80000000a00 */
[----:B------:R-:W-:Y:S01]  /*26a0*/  IMAD.U32 R0, RZ, RZ, UR5 ;  /* 0x00000005ff007e24 */ /* 0x000fe2000f8e00ff */
[----:B------:R-:W-:Y:S01]  /*26b0*/  IADD3 R6, P0, R4, UR16, RZ ;  /* 0x0000001004067c10 */ /* 0x000fe2000ff1e0ff */
[----:B------:R-:W-:-:S03]  /*26c0*/  UIMAD UR5, UR12, UR8, URZ ;  /* 0x000000080c0572a4 */ /* 0x000fc6000f8e023f */
[----:B------:R-:W-:Y:S01]  /*26d0*/  IADD3.X R7, R5, UR17, R0, P0, !PT ;  /* 0x0000001105077c10 */ /* 0x000fe200087fe400 */
[----:B------:R-:W-:Y:S01]  /*26e0*/  UIMAD UR9, UR56, UR9, UR5 ;  /* 0x00000009380972a4 */ /* 0x000fe2000f8e0205 */
[----:B------:R-:W-:-:S05]  /*26f0*/  MOV R0, UR8 ;  /* 0x0000000800007c02 */ /* 0x000fca0008000f00 */
[----:B------:R-:W-:-:S05]  /*2700*/  IMAD.WIDE.U32 R6, R0, UR56, R6 ;  /* 0x0000003800067c25 */ /* 0x000fca000f8e0006 */
[----:B------:R-:W-:Y:S01]  /*2710*/  IADD3 R0, R7, UR9, RZ ;  /* 0x0000000907007c10 */ /* 0x000fe2000fffe0ff */
[----:B------:R-:W-:Y:S06]  /*2720*/  @P4 BRA `(.L_x_14) ;  /* 0x0000000000404947 */ /* 0x000fec0003800000 */
[----:B------:R-:W-:Y:S01]  /*2730*/  MOV R5, R0 ;  /* 0x0000000000057202 */ /* 0x000fe20000000f00 */
[----:B------:R-:W-:Y:S01]  /*2740*/  IMAD.MOV.U32 R4, RZ, RZ, R6 ;  /* 0x000000ffff047224 */ /* 0x000fe200078e0006 */
[----:B------:R-:W-:Y:S01]  /*2750*/  ULDC UR5, c[0x0][0x2d0] ;  /* 0x0000b40000057ab9 */ /* 0x000fe20000000800 */
[----:B------:R-:W-:Y:S01]  /*2760*/  IMAD R10, R21, UR10, RZ ;  /* 0x0000000a150a7c24 */ /* 0x000fe2000f8e02ff */
[----:B------:R-:W-:Y:S01]  /*2770*/  ISETP.GE.AND P2, PT, R250, UR5, PT ;  /* 0x00000005fa007c0c */ /* 0x000fe2000bf46270 */
[----:B------:R-:W-:Y:S01]  /*2780*/  IMAD.WIDE.U32 R8, R3, UR10, R4 ;  /* 0x0000000a03087c25 */ /* 0x000fe2000f8e0004 */
[----:B-----5:R-:W-:Y:S01]  /*2790*/  ISETP.GE.AND P1, PT, R12, UR5, PT ;  /* 0x000000050c007c0c */ /* 0x020fe2000bf26270 */
[----:B------:R-:W-:Y:S01]  /*27a0*/  ULDC.64 UR8, c[0x0][0x3f8] ;  /* 0x0000fe0000087ab9 */ /* 0x000fe20000000a00 */
[----:B------:R-:W-:Y:S01]  /*27b0*/  ISETP.GE.AND P0, PT, R11, UR5, PT ;  /* 0x000000050b007c0c */ /* 0x000fe2000bf06270 */
[----:B------:R-:W-:-:S04]  /*27c0*/  IMAD R4, R3, UR11, R10 ;  /* 0x0000000b03047c24 */ /* 0x000fc8000f8e020a */
[----:B------:R-:W-:Y:S01]  /*27d0*/  IMAD.IADD R5, R9, 0x1, R4 ;  /* 0x0000000109057824 */ /* 0x000fe200078e0204 */
[----:B------:R-:W-:-:S04]  /*27e0*/  LEA R4, P4, R8, UR8, 0x1 ;  /* 0x0000000808047c11 */ /* 0x000fc8000f8808ff */
[----:B------:R-:W-:-:S05]  /*27f0*/  LEA.HI.X R5, R8, UR9, R5, 0x1, P4 ;  /* 0x0000000908057c11 */ /* 0x000fca000a0f0c05 */
[----:B------:R1:W-:Y:S04]  /*2800*/  @!P2 STG.E.128 desc[UR6][R4.64], RZ ;  /* 0x000000ff0400a986 */ /* 0x0003e8000c101d06 */
[----:B------:R1:W-:Y:S04]  /*2810*/  @!P1 STG.E.128 desc[UR6][R4.64+0x40], RZ ;  /* 0x000040ff04009986 */ /* 0x0003e8000c101d06 */
[----:B------:R1:W-:Y:S02]  /*2820*/  @!P0 STG.E.128 desc[UR6][R4.64+0x80], RZ ;  /* 0x000080ff04008986 */ /* 0x0003e4000c101d06 */
.L_x_14:
[----:B------:R-:W-:Y:S05]  /*2830*/  BSYNC B0 ;  /* 0x0000000000007941 */ /* 0x000fea0003800000 */
.L_x_13:
        /* <DEDUP_REMOVED lines=8> */
[----:B------:R-:W-:-:S04]  /*28c0*/  IMAD.WIDE.U32 R6, R3, UR10, R6 ;  /* 0x0000000a03067c25 */ /* 0x000fc8000f8e0006 */
[----:B------:R-:W-:-:S04]  /*28d0*/  IMAD R4, R4, UR10, RZ ;  /* 0x0000000a04047c24 */ /* 0x000fc8000f8e02ff */
[----:B------:R-:W-:Y:S01]  /*28e0*/  IMAD R3, R3, UR11, R4 ;  /* 0x0000000b03037c24 */ /* 0x000fe2000f8e0204 */
[----:B------:R-:W-:-:S03]  /*28f0*/  LEA R4, P2, R6, UR8, 0x1 ;  /* 0x0000000806047c11 */ /* 0x000fc6000f8408ff */
[----:B------:R-:W-:-:S05]  /*2900*/  IMAD.IADD R3, R7, 0x1, R3 ;  /* 0x0000000107037824 */ /* 0x000fca00078e0203 */
[----:B------:R-:W-:-:S05]  /*2910*/  LEA.HI.X R5, R6, UR9, R3, 0x1, P2 ;  /* 0x0000000906057c11 */ /* 0x000fca00090f0c03 */
[----:B------:R1:W-:Y:S04]  /*2920*/  @!P1 STG.E.128 desc[UR6][R4.64], RZ ;  /* 0x000000ff04009986 */ /* 0x0003e8000c101d06 */
[----:B------:R1:W-:Y:S01]  /*2930*/  @!P0 STG.E.128 desc[UR6][R4.64+0x40], RZ ;  /* 0x000040ff04008986 */ /* 0x0003e2000c101d06 */
[----:B------:R-:W-:-:S13]  /*2940*/  ISETP.GE.AND P0, PT, R11, UR5, PT ;  /* 0x000000050b007c0c */ /* 0x000fda000bf06270 */
[----:B------:R-:W-:Y:S05]  /*2950*/  @P0 BRA `(.L_x_15) ;  /* 0x0000006400f40947 */ /* 0x000fea0003800000 */
[----:B------:R2:W-:Y:S01]  /*2960*/  STG.E.128 desc[UR6][R4.64+0x80], RZ ;  /* 0x000080ff04007986 */ /* 0x0005e2000c101d06 */
[----:B------:R-:W-:Y:S05]  /*2970*/  BRA `(.L_x_15) ;  /* 0x0000006400ec7947 */ /* 0x000fea0003800000 */
.L_x_6:
[----:B------:R-:W2:Y:S01]  /*2980*/  LDL R18, [R1+0x14] ;  /* 0x0000140001127983 */ /* 0x000ea20000100800 */
[----:B------:R-:W-:Y:S01]  /*2990*/  PLOP3.LUT P0, PT, PT, PT, UP4, 0x80, 0x0 ;  /* 0x000000000000781c */ /* 0x000fe20003f0f048 */
[----:B------:R-:W-:Y:S01]  /*29a0*/  UIMAD UR8, UR32, UR20, URZ ;  /* 0x00000014200872a4 */ /* 0x000fe2000f8e023f */
[----:B------:R-:W-:Y:S01]  /*29b0*/  IMAD.U32 R4, RZ, RZ, UR20 ;  /* 0x00000014ff047e24 */ /* 0x000fe2000f8e00ff */
[----:B------:R-:W-:Y:S01]  /*29c0*/  UIMAD UR10, UR38, -0x80, UR9 ;  /* 0xffffff80260a78a4 */ /* 0x000fe2000f8e0209 */
[C---:B------:R-:W-:Y:S01]  /*29d0*/  VIADD R7, R3.reuse, 0x40 ;  /* 0x0000004003077836 */ /* 0x040fe20000000000 */
[----:B------:R-:W-:Y:S01]  /*29e0*/  UIMAD UR8, UR36, UR21, UR8 ;  /* 0x00000015240872a4 */ /* 0x000fe2000f8e0208 */
[----:B------:R-:W-:Y:S01]  /*29f0*/  IMAD.WIDE.U32 R4, R4, UR36, R250 ;  /* 0x0000002404047c25 */ /* 0x000fe2000f8e00fa */
[----:B------:R-:W-:Y:S01]  /*2a00*/  ULEA.HI UR19, UR5, UR5, URZ, 0x1 ;  /* 0x0000000505137291 */ /* 0x000fe2000f8f083f */
[----:B------:R-:W-:Y:S05]  /*2a10*/  BSSY B0, `(.L_x_16) ;  /* 0x000003f000007945 */ /* 0x000fea0003800000 */
[----:B------:R-:W-:Y:S01]  /*2a20*/  @P0 BAR.SYNC.DEFER_BLOCKING 0x0 ;  /* 0x0000000000000b1d */ /* 0x000fe20000010000 */
[----:B------:R-:W-:Y:S01]  /*2a30*/  ISETP.GE.AND P1, PT, R3, UR10, PT ;  /* 0x0000000a03007c0c */ /* 0x000fe2000bf26270 */
[----:B------:R-:W-:Y:S01]  /*2a40*/  ULOP3.LUT UR19, UR19, 0xfffffffe, URZ, 0xc0, !UPT ;  /* 0xfffffffe13137892 */ /* 0x000fe2000f8ec03f */
[----:B------:R-:W-:Y:S01]  /*2a50*/  MOV R0, UR8 ;  /* 0x0000000800007c02 */ /* 0x000fe20008000f00 */
[----:B------:R-:W-:Y:S01]  /*2a60*/  UIMAD UR8, UR5, -0x40, UR26 ;  /* 0xffffffc0050878a4 */ /* 0x000fe2000f8e021a */
[----:B------:R-:W-:Y:S01]  /*2a70*/  IADD3 R6, P2, R4, UR33, RZ ;  /* 0x0000002104067c10 */ /* 0x000fe2000ff5e0ff */
[----:B------:R-:W-:Y:S01]  /*2a80*/  ULDC.64 UR16, c[0x0][0x268] ;  /* 0x00009a0000107ab9 */ /* 0x000fe20000000a00 */
[----:B------:R-:W-:Y:S01]  /*2a90*/  ISETP.GE.AND P4, PT, R7, UR10, PT ;  /* 0x0000000a07007c0c */ /* 0x000fe2000bf86270 */
[----:B------:R-:W-:Y:S01]  /*2aa0*/  IMAD R4, R15, UR16, RZ ;  /* 0x000000100f047c24 */ /* 0x000fe2000f8e02ff */
[----:B------:R-:W-:-:S02]  /*2ab0*/  IADD3.X R7, R5, UR41, R0, P2, !PT ;  /* 0x0000002905077c10 */ /* 0x000fc400097fe400 */
[----:B------:R-:W-:Y:S01]  /*2ac0*/  ISETP.GE.AND P6, PT, R3, UR8, PT ;  /* 0x0000000803007c0c */ /* 0x000fe2000bfc6270 */
[C---:B------:R-:W-:Y:S02]  /*2ad0*/  IMAD R4, R14.reuse, UR17, R4 ;  /* 0x000000110e047c24 */ /* 0x040fe4000f8e0204 */
[----:B------:R-:W-:Y:S01]  /*2ae0*/  IMAD.WIDE.U32 R6, R14, UR16, R6 ;  /* 0x000000100e067c25 */ /* 0x000fe2000f8e0006 */
[----:B------:R-:W-:-:S03]  /*2af0*/  UIADD3 UR16, UR5, -UR19, URZ ;  /* 0x8000001305107290 */ /* 0x000fc6000fffe03f */
[----:B------:R-:W-:Y:S01]  /*2b00*/  IMAD.IADD R13, R7, 0x1, R4 ;  /* 0x00000001070d7824 */ /* 0x000fe200078e0204 */
[----:B------:R-:W-:Y:S01]  /*2b10*/  UISETP.NE.AND UP0, UPT, UR16, 0x1, UPT ;  /* 0x000000011000788c */ /* 0x000fe2000bf05270 */
[----:B--2---:R-:W-:-:S05]  /*2b20*/  LEA R0, R18, UR4, 0x1 ;  /* 0x0000000412007c11 */ /* 0x004fca000f8e08ff */
[----:B------:R1:W-:Y:S04]  /*2b30*/  @P1 STS [R0+0xf000], RZ ;  /* 0x00f000ff00001388 */ /* 0x0003e80000000800 */
[----:B------:R1:W-:Y:S04]  /*2b40*/  @P1 STS [R0+0xf004], RZ ;  /* 0x00f004ff00001388 */ /* 0x0003e80000000800 */
[----:B------:R1:W-:Y:S04]  /*2b50*/  @P1 STS.64 [R0+0xf008], RZ ;  /* 0x00f008ff00001388 */ /* 0x0003e80000000a00 */
[----:B------:R1:W-:Y:S04]  /*2b60*/  @P1 STS.128 [R0+0x11000], RZ ;  /* 0x011000ff00001388 */ /* 0x0003e80000000c00 */
[----:B------:R1:W-:Y:S01]  /*2b70*/  @P1 STS.128 [R0+0x13000], RZ ;  /* 0x013000ff00001388 */ /* 0x0003e20000000c00 */
[----:B------:R-:W-:Y:S05]  /*2b80*/  @P1 BRA `(.L_x_17) ;  /* 0x00000000009c1947 */ /* 0x000fea0003800000 */
[----:B------:R-:W2:Y:S01]  /*2b90*/  LDL R8, [R1+0x8] ;  /* 0x0000080001087983 */ /* 0x000ea20000100800 */
[----:B------:R-:W-:-:S03]  /*2ba0*/  ULDC UR16, c[0x0][0x2d0] ;  /* 0x0000b40000107ab9 */ /* 0x000fc60000000800 */
[----:B------:R-:W3:Y:S01]  /*2bb0*/  LDL R16, [R1+0xc] ;  /* 0x00000c0001107983 */ /* 0x000ee20000100800 */
[----:B------:R-:W-:Y:S01]  /*2bc0*/  ISETP.GE.AND P5, PT, R250, UR16, PT ;  /* 0x00000010fa007c0c */ /* 0x000fe2000bfa6270 */
[----:B------:R-:W-:Y:S02]  /*2bd0*/  IMAD R12, R21, UR20, RZ ;  /* 0x00000014150c7c24 */ /* 0x000fe4000f8e02ff */
[----:B------:R-:W-:Y:S02]  /*2be0*/  IMAD.MOV.U32 R4, RZ, RZ, R6 ;  /* 0x000000ffff047224 */ /* 0x000fe400078e0006 */
[----:B------:R-:W-:Y:S02]  /*2bf0*/  IMAD.MOV.U32 R5, RZ, RZ, R13 ;  /* 0x000000ffff057224 */ /* 0x000fe400078e000d */
[C---:B------:R-:W-:Y:S02]  /*2c00*/  IMAD R12, R3.reuse, UR21, R12 ;  /* 0x00000015030c7c24 */ /* 0x040fe4000f8e020c */
[----:B------:R-:W-:-:S04]  /*2c10*/  IMAD.WIDE.U32 R4, R3, UR20, R4 ;  /* 0x0000001403047c25 */ /* 0x000fc8000f8e0004 */
[----:B------:R-:W4:Y:S01]  /*2c20*/  @!P5 LDC.64 R10, c[0x0][0x220] ;  /* 0x00008800ff0adb82 */ /* 0x000f220000000a00 */
[----:B------:R-:W-:Y:S01]  /*2c30*/  IMAD.IADD R12, R5, 0x1, R12 ;  /* 0x00000001050c7824 */ /* 0x000fe200078e020c */
[----:B------:R1:W-:Y:S04]  /*2c40*/  @P5 STS [R0+0xf000], RZ ;  /* 0x00f000ff00005388 */ /* 0x0003e80000000800 */
[----:B------:R1:W-:Y:S04]  /*2c50*/  @P5 STS [R0+0xf004], RZ ;  /* 0x00f004ff00005388 */ /* 0x0003e80000000800 */
[----:B------:R1:W-:Y:S01]  /*2c60*/  @P5 STS.64 [R0+0xf008], RZ ;  /* 0x00f008ff00005388 */ /* 0x0003e20000000a00 */
[----:B----4-:R-:W-:-:S04]  /*2c70*/  @!P5 LEA R10, P0, R4, R10, 0x1 ;  /* 0x0000000a040ad211 */ /* 0x010fc800078008ff */
[----:B------:R-:W-:-:S05]  /*2c80*/  @!P5 LEA.HI.X R11, R4, R11, R12, 0x1, P0 ;  /* 0x0000000b040bd211 */ /* 0x000fca00000f0c0c */
[----:B------:R-:W-:Y:S01]  /*2c90*/  @!PT LDS RZ, [RZ] ;  /* 0x00000000fffff984 */ /* 0x000fe20000000800 */
[----:B------:R-:W-:Y:S01]  /*2ca0*/  @!PT LDS RZ, [RZ] ;  /* 0x00000000fffff984 */ /* 0x000fe20000000800 */
[----:B------:R-:W-:Y:S01]  /*2cb0*/  @!PT LDS RZ, [RZ] ;  /* 0x00000000fffff984 */ /* 0x000fe20000000800 */
[----:B------:R1:W-:Y:S01]  /*2cc0*/  @!P5 LDGSTS.E.BYPASS.LTC128B.128 [R0+0xf000], desc[UR6][R10.64] ;  /* 0x0f0000000a00dfae */ /* 0x0003e2000b901d46 */
[----:B--2---:R-:W-:Y:S02]  /*2cd0*/  ISETP.GE.AND P3, PT, R8, UR16, PT ;  /* 0x0000001008007c0c */ /* 0x004fe4000bf66270 */
[----:B---3--:R-:W-:-:S11]  /*2ce0*/  ISETP.GE.AND P2, PT, R16, UR16, PT ;  /* 0x0000001010007c0c */ /* 0x008fd6000bf46270 */
[----:B------:R-:W2:Y:S01]  /*2cf0*/  @!P3 LDC.64 R8, c[0x0][0x220] ;  /* 0x00008800ff08bb82 */ /* 0x000ea20000000a00 */
[----:B------:R1:W-:Y:S01]  /*2d00*/  @P3 STS.128 [R0+0x11000], RZ ;  /* 0x011000ff00003388 */ /* 0x0003e20000000c00 */
[----:B--2---:R-:W-:-:S04]  /*2d10*/  @!P3 LEA R8, P0, R4, R8, 0x1 ;  /* 0x000000080408b211 */ /* 0x004fc800078008ff */
[----:B------:R-:W-:-:S05]  /*2d20*/  @!P3 LEA.HI.X R9, R4, R9, R12, 0x1, P0 ;  /* 0x000000090409b211 */ /* 0x000fca00000f0c0c */
[----:B------:R-:W-:Y:S01]  /*2d30*/  @!PT LDS RZ, [RZ] ;  /* 0x00000000fffff984 */ /* 0x000fe20000000800 */
[----:B------:R-:W-:Y:S01]  /*2d40*/  @!PT LDS RZ, [RZ] ;  /* 0x00000000fffff984 */ /* 0x000fe20000000800 */
[----:B------:R-:W-:Y:S01]  /*2d50*/  @!PT LDS RZ, [RZ] ;  /* 0x00000000fffff984 */ /* 0x000fe20000000800 */
[----:B------:R1:W-:Y:S04]  /*2d60*/  @!P3 LDGSTS.E.BYPASS.LTC128B.128 [R0+0x11000], desc[UR6][R8.64+0x40] ;  /* 0x110000400800bfae */ /* 0x0003e8000b901d46 */
[----:B------:R1:W-:Y:S01]  /*2d70*/  @P2 STS.128 [R0+0x13000], RZ ;  /* 0x013000ff00002388 */ /* 0x0003e20000000c00 */
[----:B------:R-:W-:Y:S05]  /*2d80*/  @P2 BRA `(.L_x_17) ;  /* 0x00000000001c2947 */ /* 0x000fea0003800000 */
[----:B------:R-:W-:Y:S02]  /*2d90*/  ULDC.64 UR16, c[0x0][0x220] ;  /* 0x0000880000107ab9 */ /* 0x000fe40000000a00 */
[----:B-1----:R-:W-:-:S04]  /*2da0*/  LEA R8, P0, R4, UR16, 0x1 ;  /* 0x0000001004087c11 */ /* 0x002fc8000f8008ff */
[----:B------:R-:W-:-:S05]  /*2db0*/  LEA.HI.X R9, R4, UR17, R12, 0x1, P0 ;  /* 0x0000001104097c11 */ /* 0x000fca00080f0c0c */
[----:B------:R-:W-:Y:S01]  /*2dc0*/  @!PT LDS RZ, [RZ] ;  /* 0x00000000fffff984 */ /* 0x000fe20000000800 */
[----:B------:R-:W-:Y:S01]  /*2dd0*/  @!PT LDS RZ, [RZ] ;  /* 0x00000000fffff984 */ /* 0x000fe20000000800 */
[----:B------:R-:W-:Y:S01]  /*2de0*/  @!PT LDS RZ, [RZ] ;  /* 0x00000000fffff984 */ /* 0x000fe20000000800 */
[----:B------:R2:W-:Y:S04]  /*2df0*/  LDGSTS.E.BYPASS.LTC128B.128 [R0+0x13000], desc[UR6][R8.64+0x80] ;  /* 0x1300008008007fae */ /* 0x0005e8000b901d46 */
.L_x_17:
[----:B------:R-:W-:Y:S05]  /*2e00*/  BSYNC B0 ;  /* 0x0000000000007941 */ /* 0x000fea0003800000 */
.L_x_16:
[----:B------:R3:W-:Y:S01]  /*2e10*/  @P4 STS.128 [R0+0x10000], RZ ;  /* 0x010000ff00004388 */ /* 0x0007e20000000c00 */
[----:B------:R-:W-:Y:S03]  /*2e20*/  BSSY B0, `(.L_x_18) ;  /* 0x000002b000007945 */ /* 0x000fe60003800000 */
[----:B------:R3:W-:Y:S04]  /*2e30*/  @P4 STS.128 [R0+0x12000], RZ ;  /* 0x012000ff00004388 */ /* 0x0007e80000000c00 */
[----:B------:R3:W-:Y:S01]  /*2e40*/  @P4 STS.128 [R0+0x14000], RZ ;  /* 0x014000ff00004388 */ /* 0x0007e20000000c00 */
[----:B------:R-:W-:Y:S05]  /*2e50*/  @P4 BRA `(.L_x_19) ;  /* 0x00000000009c4947 */ /* 0x000fea0003800000 */
[----:B------:R-:W4:Y:S01]  /*2e60*/  LDL R4, [R1+0x8] ;  /* 0x0000080001047983 */ /* 0x000f220000100800 */
[----:B------:R-:W-:-:S03]  /*2e70*/  ULDC UR10, c[0x0][0x2d0] ;  /* 0x0000b400000a7ab9 */ /* 0x000fc60000000800 */
[----:B-1----:R-:W5:Y:S01]  /*2e80*/  LDL R11, [R1+0xc] ;  /* 0x00000c00010b7983 */ /* 0x002f620000100800 */
[----:B------:R-:W-:Y:S01]  /*2e90*/  ISETP.GE.AND P5, PT, R250, UR10, PT ;  /* 0x0000000afa007c0c */ /* 0x000fe2000bfa6270 */
[----:B------:R-:W-:Y:S01]  /*2ea0*/  IMAD.MOV.U32 R5, RZ, RZ, R13 ;  /* 0x000000ffff057224 */ /* 0x000fe200078e000d */
[----:B------:R-:W-:-:S11]  /*2eb0*/  IADD3 R7, P0, R3, 0x40, RZ ;  /* 0x0000004003077810 */ /* 0x000fd60007f1e0ff */
[----:B--2---:R-:W1:Y:S01]  /*2ec0*/  @!P5 LDC.64 R8, c[0x0][0x220] ;  /* 0x00008800ff08db82 */ /* 0x004e620000000a00 */
[----:B------:R2:W-:Y:S01]  /*2ed0*/  @P5 STS.128 [R0+0x10000], RZ ;  /* 0x010000ff00005388 */ /* 0x0005e20000000c00 */
[----:B----4-:R-:W-:Y:S01]  /*2ee0*/  ISETP.GE.AND P3, PT, R4, UR10, PT ;  /* 0x0000000a04007c0c */ /* 0x010fe2000bf66270 */
[----:B------:R-:W-:Y:S01]  /*2ef0*/  IMAD.X R4, RZ, RZ, R21, P0 ;  /* 0x000000ffff047224 */ /* 0x000fe200000e0615 */
[----:B-----5:R-:W-:-:S03]  /*2f00*/  ISETP.GE.AND P0, PT, R11, UR10, PT ;  /* 0x0000000a0b007c0c */ /* 0x020fc6000bf06270 */
[----:B------:R-:W-:Y:S02]  /*2f10*/  IMAD R10, R4, UR20, RZ ;  /* 0x00000014040a7c24 */ /* 0x000fe4000f8e02ff */
[----:B------:R-:W-:Y:S02]  /*2f20*/  IMAD.MOV.U32 R4, RZ, RZ, R6 ;  /* 0x000000ffff047224 */ /* 0x000fe400078e0006 */
[C---:B------:R-:W-:Y:S02]  /*2f30*/  IMAD R10, R7.reuse, UR21, R10 ;  /* 0x00000015070a7c24 */ /* 0x040fe4000f8e020a */
[----:B------:R-:W-:Y:S02]  /*2f40*/  IMAD.WIDE.U32 R4, R7, UR20, R4 ;  /* 0x0000001407047c25 */ /* 0x000fe4000f8e0004 */
[----:B------:R-:W4:Y:S02]  /*2f50*/  @!P3 LDC.64 R16, c[0x0][0x220] ;  /* 0x00008800ff10bb82 */ /* 0x000f240000000a00 */
[----:B------:R-:W-:Y:S01]  /*2f60*/  IMAD.IADD R10, R5, 0x1, R10 ;  /* 0x00000001050a7824 */ /* 0x000fe200078e020a */
[----:B-1----:R-:W-:-:S04]  /*2f70*/  @!P5 LEA R8, P2, R4, R8, 0x1 ;  /* 0x000000080408d211 */ /* 0x002fc800078408ff */
[----:B------:R-:W-:-:S05]  /*2f80*/  @!P5 LEA.HI.X R9, R4, R9, R10, 0x1, P2 ;  /* 0x000000090409d211 */ /* 0x000fca00010f0c0a */
[----:B------:R-:W-:Y:S01]  /*2f90*/  @!PT LDS RZ, [RZ] ;  /* 0x00000000fffff984 */ /* 0x000fe20000000800 */
[----:B------:R-:W-:Y:S01]  /*2fa0*/  @!PT LDS RZ, [RZ] ;  /* 0x00000000fffff984 */ /* 0x000fe20000000800 */
[----:B------:R-:W-:Y:S01]  /*2fb0*/  @!PT LDS RZ, [RZ] ;  /* 0x00000000fffff984 */ /* 0x000fe20000000800 */
[----:B------:R2:W-:Y:S04]  /*2fc0*/  @!P5 LDGSTS.E.BYPASS.LTC128B.128 [R0+0x10000], desc[UR6][R8.64] ;  /* 0x100000000800dfae */ /* 0x0005e8000b901d46 */
[----:B------:R2:W-:Y:S01]  /*2fd0*/  @P3 STS.128 [R0+0x12000], RZ ;  /* 0x012000ff00003388 */ /* 0x0005e20000000c00 */
[----:B----4-:R-:W-:-:S04]  /*2fe0*/  @!P3 LEA R6, P2, R4, R16, 0x1 ;  /* 0x000000100406b211 */ /* 0x010fc800078408ff */
        /* <DEDUP_REMOVED lines=8> */
[----:B--2---:R-:W-:-:S04]  /*3070*/  LEA R6, P0, R4, UR16, 0x1 ;  /* 0x0000001004067c11 */ /* 0x004fc8000f8008ff */
[----:B------:R-:W-:-:S05]  /*3080*/  LEA.HI.X R7, R4, UR17, R10, 0x1, P0 ;  /* 0x0000001104077c11 */ /* 0x000fca00080f0c0a */
[----:B------:R-:W-:Y:S01]  /*3090*/  @!PT LDS RZ, [RZ] ;  /* 0x00000000fffff984 */ /* 0x000fe20000000800 */
[----:B------:R-:W-:Y:S01]  /*30a0*/  @!PT LDS RZ, [RZ] ;  /* 0x00000000fffff984 */ /* 0x000fe20000000800 */
[----:B------:R-:W-:Y:S01]  /*30b0*/  @!PT LDS RZ, [RZ] ;  /* 0x00000000fffff984 */ /* 0x000fe20000000800 */
[----:B------:R4:W-:Y:S04]  /*30c0*/  LDGSTS.E.BYPASS.LTC128B.128 [R0+0x14000], desc[UR6][R6.64+0x80] ;  /* 0x1400008006007fae */ /* 0x0009e8000b901d46 */
.L_x_19:
[----:B------:R-:W-:Y:S05]  /*30d0*/  BSYNC B0 ;  /* 0x0000000000007941 */ /* 0x000fea0003800000 */
.L_x_18:
[----:B------:R-:W0:Y:S01]  /*30e0*/  LDGDEPBAR ;  /* 0x00000000000079af */ /* 0x000e220000000000 */
[----:B------:R-:W-:Y:S01]  /*30f0*/  VIADD R4, R18, 0x1800 ;  /* 0x0000180012047836 */ /* 0x000fe20000000000 */
[----:B------:R-:W-:Y:S01]  /*3100*/  PLOP3.LUT P0, PT, PT, PT, UP0, 0x80, 0x0 ;  /* 0x000000000000781c */ /* 0x000fe20003f0f008 */
[----:B------:R-:W-:Y:S01]  /*3110*/  BSSY B0, `(.L_x_20) ;  /* 0x0000026000007945 */ /* 0x000fe20003800000 */
[----:B------:R1:W-:Y:S02]  /*3120*/  @P6 STS [R0+0x6000], RZ ;  /* 0x006000ff00006388 */ /* 0x0003e40000000800 */
[----:B------:R-:W-:Y:S02]  /*3130*/  SEL R231, R4, R18, !P0 ;  /* 0x0000001204e77207 */ /* 0x000fe40004000000 */
[----:B------:R1:W-:Y:S04]  /*3140*/  @P6 STS [R0+0x6004], RZ ;  /* 0x006004ff00006388 */ /* 0x0003e80000000800 */
[----:B------:R1:W-:Y:S04]  /*3150*/  @P6 STS.64 [R0+0x6008], RZ ;  /* 0x006008ff00006388 */ /* 0x0003e80000000a00 */
[----:B------:R1:W-:Y:S04]  /*3160*/  @P6 STS.128 [R0+0x7000], RZ ;  /* 0x007000ff00006388 */ /* 0x0003e80000000c00 */
[----:B------:R1:W-:Y:S01]  /*3170*/  @P6 STS.128 [R0+0x8000], RZ ;  /* 0x008000ff00006388 */ /* 0x0003e20000000c00 */
[----:B------:R-:W-:Y:S05]  /*3180*/  @P6 BRA `(.L_x_21) ;  /* 0x0000000000786947 */ /* 0x000fea0003800000 */
[----:B--2-4-:R-:W2:Y:S01]  /*3190*/  LDL R6, [R1+0x8] ;  /* 0x0000080001067983 */ /* 0x014ea20000100800 */
[----:B------:R-:W-:-:S03]  /*31a0*/  ULDC UR10, c[0x0][0x2d0] ;  /* 0x0000b400000a7ab9 */ /* 0x000fc60000000800 */
[----:B------:R-:W4:Y:S01]  /*31b0*/  LDL R5, [R1+0xc] ;  /* 0x00000c0001057983 */ /* 0x000f220000100800 */
[----:B------:R-:W-:-:S13]  /*31c0*/  ISETP.GE.AND P5, PT, R250, UR10, PT ;  /* 0x0000000afa007c0c */ /* 0x000fda000bfa6270 */
[----:B------:R-:W-:Y:S01]  /*31d0*/  @!P5 IMAD.MOV.U32 R7, RZ, RZ, R237 ;  /* 0x000000ffff07d224 */ /* 0x000fe200078e00ed */
[----:B------:R1:W-:Y:S04]  /*31e0*/  @P5 STS [R0+0x6000], RZ ;  /* 0x006000ff00005388 */ /* 0x0003e80000000800 */
[----:B------:R1:W-:Y:S04]  /*31f0*/  @P5 STS [R0+0x6004], RZ ;  /* 0x006004ff00005388 */ /* 0x0003e80000000800 */
[----:B------:R1:W-:Y:S01]  /*3200*/  @P5 STS.64 [R0+0x6008], RZ ;  /* 0x006008ff00005388 */ /* 0x0003e20000000a00 */
[----:B--2---:R-:W-:Y:S01]  /*3210*/  ISETP.GE.AND P3, PT, R6, UR10, PT ;  /* 0x0000000a06007c0c */ /* 0x004fe2000bf66270 */
[----:B------:R-:W-:Y:S01]  /*3220*/  @!P5 IMAD.MOV.U32 R6, RZ, RZ, R239 ;  /* 0x000000ffff06d224 */ /* 0x000fe200078e00ef */
[----:B----4-:R-:W-:-:S04]  /*3230*/  ISETP.GE.AND P2, PT, R5, UR10, PT ;  /* 0x0000000a05007c0c */ /* 0x010fc8000bf46270 */
[----:B------:R-:W-:Y:S01]  /*3240*/  @!PT LDS RZ, [RZ] ;  /* 0x00000000fffff984 */ /* 0x000fe20000000800 */
[----:B------:R-:W-:Y:S01]  /*3250*/  @!PT LDS RZ, [RZ] ;  /* 0x00000000fffff984 */ /* 0x000fe20000000800 */
[----:B------:R-:W-:Y:S01]  /*3260*/  @!PT LDS RZ, [RZ] ;  /* 0x00000000fffff984 */ /* 0x000fe20000000800 */
[----:B------:R1:W-:Y:S07]  /*3270*/  @!P5 LDGSTS.E.BYPASS.LTC128B.128 [R0+0x6000], desc[UR6][R6.64] ;  /* 0x060000000600dfae */ /* 0x0003ee000b901d46 */
[----:B------:R-:W-:Y:S01]  /*3280*/  @!P3 MOV R4, R239 ;  /* 0x000000ef0004b202 */ /* 0x000fe20000000f00 */
[----:B------:R-:W-:Y:S01]  /*3290*/  @!P3 IMAD.MOV.U32 R5, RZ, RZ, R237 ;  /* 0x000000ffff05b224 */ /* 0x000fe200078e00ed */
[----:B------:R1:W-:Y:S04]  /*32a0*/  @P3 STS.128 [R0+0x7000], RZ ;  /* 0x007000ff00003388 */ /* 0x0003e80000000c00 */
[----:B------:R-:W-:Y:S01]  /*32b0*/  @!PT LDS RZ, [RZ] ;  /* 0x00000000fffff984 */ /* 0x000fe20000000800 */
[----:B------:R-:W-:Y:S01]  /*32c0*/  @!PT LDS RZ, [RZ] ;  /* 0x00000000fffff984 */ /* 0x000fe20000000800 */
[----:B------:R-:W-:Y:S01]  /*32d0*/  @!PT LDS RZ, [RZ] ;  /* 0x00000000fffff984 */ /* 0x000fe20000000800 */
[----:B------:R1:W-:Y:S04]  /*32e0*/  @!P3 LDGSTS.E.BYPASS.LTC128B.128 [R0+0x7000], desc[UR6][R4.64+0x40] ;  /* 0x070000400400bfae */ /* 0x0003e8000b901d46 */
[----:B------:R1:W-:Y:S01]  /*32f0*/  @P2 STS.128 [R0+0x8000], RZ ;  /* 0x008000ff00002388 */ /* 0x0003e20000000c00 */
[----:B------:R-:W-:Y:S05]  /*3300*/  @P2 BRA `(.L_x_21) ;  /* 0x0000000000182947 */ /* 0x000fea0003800000 */
[----:B-1----:R-:W-:Y:S02]  /*3310*/  MOV R4, R239 ;  /* 0x000000ef00047202 */ /* 0x002fe40000000f00 */
[----:B------:R-:W-:-:S05]  /*3320*/  MOV R5, R237 ;  /* 0x000000ed00057202 */ /* 0x000fca0000000f00 */
[----:B------:R-:W-:Y:S01]  /*3330*/  @!PT LDS RZ, [RZ] ;  /* 0x00000000fffff984 */ /* 0x000fe20000000800 */
[----:B------:R-:W-:Y:S01]  /*3340*/  @!PT LDS RZ, [RZ] ;  /* 0x00000000fffff984 */ /* 0x000fe20000000800 */
[----:B------:R-:W-:Y:S01]  /*3350*/  @!PT LDS RZ, [RZ] ;  /* 0x00000000fffff984 */ /* 0x000fe20000000800 */
[----:B------:R1:W-:Y:S02]  /*3360*/  LDGSTS.E.BYPASS.LTC128B.128 [R0+0x8000], desc[UR6][R4.64+0x80] ;  /* 0x0800008004007fae */ /* 0x0003e4000b901d46 */
.L_x_21:
[----:B------:R-:W-:Y:S05]  /*3370*/  BSYNC B0 ;  /* 0x0000000000007941 */ /* 0x000fea0003800000 */
.L_x_20:
[----:B------:R-:W-:Y:S01]  /*3380*/  BSSY B0, `(.L_x_22) ;  /* 0x0000035000007945 */ /* 0x000fe20003800000 */
[----:B------:R-:W-:-:S03]  /*3390*/  LEA R231, R231, UR4, 0x1 ;  /* 0x00000004e7e77c11 */ /* 0x000fc6000f8e08ff */
[----:B------:R-:W-:Y:S05]  /*33a0*/  @!P6 BRA `(.L_x_23) ;  /* 0x000000000034e947 */ /* 0x000fea0003800000 */
[----:B------:R1:W-:Y:S04]  /*33b0*/  STS [R231], RZ ;  /* 0x000000ffe7007388 */ /* 0x0003e80000000800 */
[----:B------:R1:W-:Y:S04]  /*33c0*/  STS [R231+0x4], RZ ;  /* 0x000004ffe7007388 */ /* 0x0003e80000000800 */
        /* <DEDUP_REMOVED lines=9> */
[----:B------:R1:W-:Y:S01]  /*3460*/  STS [R231+0x200c], RZ ;  /* 0x00200cffe7007388 */ /* 0x0003e20000000800 */
[----:B------:R-:W-:Y:S05]  /*3470*/  BRA `(.L_x_24) ;  /* 0x0000000000947947 */ /* 0x000fea0003800000 */
.L_x_23:
[----:B-1----:R-:W5:Y:S01]  /*3480*/  LDL R5, [R1+0x8] ;  /* 0x0000080001057983 */ /* 0x002f620000100800 */
[----:B------:R-:W-:-:S03]  /*3490*/  ULDC UR10, c[0x0][0x2d0] ;  /* 0x0000b400000a7ab9 */ /* 0x000fc60000000800 */
[----:B------:R-:W3:Y:S01]  /*34a0*/  LDL R4, [R1+0xc] ;  /* 0x00000c0001047983 */ /* 0x000ee20000100800 */
[----:B------:R-:W-:-:S13]  /*34b0*/  ISETP.GE.AND P5, PT, R250, UR10, PT ;  /* 0x0000000afa007c0c */ /* 0x000fda000bfa6270 */
[----:B--2-4-:R-:W-:Y:S01]  /*34c0*/  @!P5 IMAD.MOV.U32 R6, RZ, RZ, R238 ;  /* 0x000000ffff06d224 */ /* 0x014fe200078e00ee */
[----:B------:R1:W-:Y:S01]  /*34d0*/  @P5 STS [R231], RZ ;  /* 0x000000ffe7005388 */ /* 0x0003e20000000800 */
[----:B------:R-:W-:-:S03]  /*34e0*/  @!P5 IMAD.MOV.U32 R7, RZ, RZ, R236 ;  /* 0x000000ffff07d224 */ /* 0x000fc600078e00ec */
[----:B------:R1:W-:Y:S04]  /*34f0*/  @P5 STS [R231+0x4], RZ ;  /* 0x000004ffe7005388 */ /* 0x0003e80000000800 */
[----:B------:R1:W-:Y:S04]  /*3500*/  @P5 STS [R231+0x8], RZ ;  /* 0x000008ffe7005388 */ /* 0x0003e80000000800 */
[----:B------:R1:W-:Y:S04]  /*3510*/  @P5 STS [R231+0xc], RZ ;  /* 0x00000cffe7005388 */ /* 0x0003e80000000800 */
[----:B------:R-:W-:Y:S01]  /*3520*/  @!PT LDS RZ, [RZ] ;  /* 0x00000000fffff984 */ /* 0x000fe20000000800 */
[----:B------:R-:W-:Y:S01]  /*3530*/  @!PT LDS RZ, [RZ] ;  /* 0x00000000fffff984 */ /* 0x000fe20000000800 */
[----:B------:R-:W-:Y:S01]  /*3540*/  @!PT LDS RZ, [RZ] ;  /* 0x00000000fffff984 */ /* 0x000fe20000000800 */
[----:B------:R1:W-:Y:S01]  /*3550*/  @!P5 LDGSTS.E.BYPASS.LTC128B.128 [R231], desc[UR6][R6.64] ;  /* 0x0000000006e7dfae */ /* 0x0003e2000b901d46 */
[----:B-----5:R-:W-:-:S02]  /*3560*/  ISETP.GE.AND P3, PT, R5, UR10, PT ;  /* 0x0000000a05007c0c */ /* 0x020fc4000bf66270 */
[----:B---3--:R-:W-:-:S11]  /*3570*/  ISETP.GE.AND P2, PT, R4, UR10, PT ;  /* 0x0000000a04007c0c */ /* 0x008fd6000bf46270 */
[----:B------:R-:W-:Y:S01]  /*3580*/  @!P3 MOV R4, R238 ;  /* 0x000000ee0004b202 */ /* 0x000fe20000000f00 */
[----:B------:R-:W-:Y:S01]  /*3590*/  @!P3 IMAD.MOV.U32 R5, RZ, RZ, R236 ;  /* 0x000000ffff05b224 */ /* 0x000fe200078e00ec */
[----:B------:R1:W-:Y:S04]  /*35a0*/  @P3 STS [R231+0x1000], RZ ;  /* 0x001000ffe7003388 */ /* 0x0003e80000000800 */
[----:B------:R1:W-:Y:S04]  /*35b0*/  @P3 STS [R231+0x1004], RZ ;  /* 0x001004ffe7003388 */ /* 0x0003e80000000800 */
[----:B------:R1:W-:Y:S04]  /*35c0*/  @P3 STS [R231+0x1008], RZ ;  /* 0x001008ffe7003388 */ /* 0x0003e80000000800 */
[----:B------:R1:W-:Y:S04]  /*35d0*/  @P3 STS [R231+0x100c], RZ ;  /* 0x00100cffe7003388 */ /* 0x0003e80000000800 */
[----:B------:R-:W-:Y:S01]  /*35e0*/  @!PT LDS RZ, [RZ] ;  /* 0x00000000fffff984 */ /* 0x000fe20000000800 */
[----:B------:R-:W-:Y:S01]  /*35f0*/  @!PT LDS RZ, [RZ] ;  /* 0x00000000fffff984 */ /* 0x000fe20000000800 */
[----:B------:R-:W-:Y:S01]  /*3600*/  @!PT LDS RZ, [RZ] ;  /* 0x00000000fffff984 */ /* 0x000fe20000000800 */
[----:B------:R1:W-:Y:S04]  /*3610*/  @!P3 LDGSTS.E.BYPASS.LTC128B.128 [R231+0x1000], desc[UR6][R4.64+0x40] ;  /* 0x0100004004e7bfae */ /* 0x0003e8000b901d46 */
[----:B------:R1:W-:Y:S04]  /*3620*/  @P2 STS [R231+0x2000], RZ ;  /* 0x002000ffe7002388 */ /* 0x0003e80000000800 */
[----:B------:R1:W-:Y:S04]  /*3630*/  @P2 STS [R231+0x2004], RZ ;  /* 0x002004ffe7002388 */ /* 0x0003e80000000800 */
[----:B------:R1:W-:Y:S04]  /*3640*/  @P2 STS [R231+0x2008], RZ ;  /* 0x002008ffe7002388 */ /* 0x0003e80000000800 */
[----:B------:R1:W-:Y:S01]  /*3650*/  @P2 STS [R231+0x200c], RZ ;  /* 0x00200cffe7002388 */ /* 0x0003e20000000800 */
[----:B------:R-:W-:Y:S05]  /*3660*/  @P2 BRA `(.L_x_24) ;  /* 0x0000000000182947 */ /* 0x000fea0003800000 */
[----:B-1----:R-:W-:Y:S02]  /*3670*/  MOV R4, R238 ;  /* 0x000000ee00047202 */ /* 0x002fe40000000f00 */
[----:B------:R-:W-:-:S05]  /*3680*/  MOV R5, R236 ;  /* 0x000000ec00057202 */ /* 0x000fca0000000f00 */
[----:B------:R-:W-:Y:S01]  /*3690*/  @!PT LDS RZ, [RZ] ;  /* 0x00000000fffff984 */ /* 0x000fe20000000800 */
[----:B------:R-:W-:Y:S01]  /*36a0*/  @!PT LDS RZ, [RZ] ;  /* 0x00000000fffff984 */ /* 0x000fe20000000800 */
[----:B------:R-:W-:Y:S01]  /*36b0*/  @!PT LDS RZ, [RZ] ;  /* 0x00000000fffff984 */ /* 0x000fe20000000800 */
[----:B------:R1:W-:Y:S02]  /*36c0*/  LDGSTS.E.BYPASS.LTC128B.128 [R231+0x2000], desc[UR6][R4.64+0x80] ;  /* 0x0200008004e77fae */ /* 0x0003e4000b901d46 */
.L_x_24:
[----:B------:R-:W-:Y:S05]  /*36d0*/  BSYNC B0 ;  /* 0x0000000000007941 */ /* 0x000fea0003800000 */
.L_x_22:
[----:B------:R-:W5:Y:S01]  /*36e0*/  LDL R22, [R1+0x38] ;  /* 0x0000380001167983 */ /* 0x000f620000100800 */
[----:B-12-4-:R-:W-:Y:S01]  /*36f0*/  IMAD.U32 R6, RZ, RZ, UR22 ;  /* 0x00000016ff067e24 */ /* 0x016fe2000f8e00ff */
[----:B------:R-:W-:Y:S01]  /*3700*/  UIMAD UR10, UR32, UR22, URZ ;  /* 0x00000016200a72a4 */ /* 0x000fe2000f8e023f */
[----:B------:R-:W-:Y:S01]  /*3710*/  BSSY B0, `(.L_x_25) ;  /* 0x0000049000007945 */ /* 0x000fe20003800000 */
[----:B------:R1:W-:Y:S01]  /*3720*/  @P1 STS [R0+0x9000], RZ ;  /* 0x009000ff00001388 */ /* 0x0003e20000000800 */
[----:B------:R-:W-:Y:S01]  /*3730*/  IMAD.WIDE.U32 R6, R6, UR36, R250 ;  /* 0x0000002406067c25 */ /* 0x000fe2000f8e00fa */
[----:B------:R-:W-:Y:S02]  /*3740*/  UIMAD UR10, UR36, UR23, UR10 ;  /* 0x00000017240a72a4 */ /* 0x000fe4000f8e020a */
[----:B------:R1:W-:Y:S01]  /*3750*/  @P1 STS [R0+0x9004], RZ ;  /* 0x009004ff00001388 */ /* 0x0003e20000000800 */
[----:B------:R-:W-:Y:S01]  /*3760*/  ULDC.64 UR16, c[0x0][0x260] ;  /* 0x0000980000107ab9 */ /* 0x000fe20000000a00 */
[----:B------:R-:W-:-:S02]  /*3770*/  IADD3 R8, P2, R6, UR24, RZ ;  /* 0x0000001806087c10 */ /* 0x000fc4000ff5e0ff */
[----:B------:R-:W-:Y:S01]  /*3780*/  IMAD.U32 R6, RZ, RZ, UR10 ;  /* 0x0000000aff067e24 */ /* 0x000fe2000f8e00ff */
[----:B------:R1:W-:Y:S04]  /*3790*/  @P1 STS.64 [R0+0x9008], RZ ;  /* 0x009008ff00001388 */ /* 0x0003e80000000a00 */
[----:B------:R1:W-:Y:S04]  /*37a0*/  @P1 STS.128 [R0+0xb000], RZ ;  /* 0x00b000ff00001388 */ /* 0x0003e80000000c00 */
[----:B------:R1:W-:Y:S01]  /*37b0*/  @P1 STS.128 [R0+0xd000], RZ ;  /* 0x00d000ff00001388 */ /* 0x0003e20000000c00 */
[C---:B-----5:R-:W-:Y:S01]  /*37c0*/  VIADD R4, R22.reuse, 0x28 ;  /* 0x0000002816047836 */ /* 0x060fe20000000000 */
[----:B------:R-:W-:Y:S01]  /*37d0*/  SHF.R.S32.HI R20, RZ, 0x1f, R22 ;  /* 0x0000001fff147819 */ /* 0x000fe20000011416 */
[----:B------:R-:W-:-:S02]  /*37e0*/  VIADD R9, R22, 0x8 ;  /* 0x0000000816097836 */ /* 0x000fc40000000000 */
[----:B------:R-:W-:Y:S01]  /*37f0*/  VIADD R5, R22, 0x20 ;  /* 0x0000002016057836 */ /* 0x000fe20000000000 */
[----:B------:R-:W-:Y:S02]  /*3800*/  ISETP.GE.AND P5, PT, R4, UR8, PT ;  /* 0x0000000804007c0c */ /* 0x000fe4000bfa6270 */
[----:B------:R-:W-:Y:S02]  /*3810*/  ISETP.GE.AND P3, PT, R9, UR8, PT ;  /* 0x0000000809007c0c */ /* 0x000fe4000bf66270 */
[----:B------:R-:W-:Y:S02]  /*3820*/  ISETP.GE.AND P6, PT, R5, UR8, PT ;  /* 0x0000000805007c0c */ /* 0x000fe4000bfc6270 */
[----:B------:R-:W-:Y:S01]  /*3830*/  IADD3.X R9, R7, UR25, R6, P2, !PT ;  /* 0x0000001907097c10 */ /* 0x000fe200097fe406 */
[----:B------:R-:W-:Y:S01]  /*3840*/  IMAD.SHL.U32 R6, R22, 0x4, RZ ;  /* 0x0000000416067824 */ /* 0x000fe200078e00ff */
[----:B------:R-:W-:Y:S01]  /*3850*/  SHF.R.S32.HI R5, RZ, 0x1f, R4 ;  /* 0x0000001fff057819 */ /* 0x000fe20000011404 */
[----:B------:R-:W-:Y:S01]  /*3860*/  IMAD R7, R15, UR16, RZ ;  /* 0x000000100f077c24 */ /* 0x000fe2000f8e02ff */
[----:B------:R-:W-:Y:S01]  /*3870*/  P2R R19, PR, RZ, 0x8 ;  /* 0x00000008ff137803 */ /* 0x000fe20000000000 */
[----:B------:R-:W-:-:S02]  /*3880*/  IMAD.WIDE.U32 R8, R14, UR16, R8 ;  /* 0x000000100e087c25 */ /* 0x000fc4000f8e0008 */
[----:B------:R-:W-:-:S04]  /*3890*/  @!P5 LEA R16, P2, R4, UR12, 0x2 ;  /* 0x0000000c0410dc11 */ /* 0x000fc8000f8410ff */
[----:B------:R-:W-:Y:S01]  /*38a0*/  @!P5 LEA.HI.X R17, R4, UR11, R5, 0x2, P2 ;  /* 0x0000000b0411dc11 */ /* 0x000fe200090f1405 */
[----:B------:R-:W-:Y:S01]  /*38b0*/  IMAD R4, R14, UR17, R7 ;  /* 0x000000110e047c24 */ /* 0x000fe2000f8e0207 */
[----:B------:R-:W-:Y:S02]  /*38c0*/  IADD3 R6, P2, R6, UR12, RZ ;  /* 0x0000000c06067c10 */ /* 0x000fe4000ff5e0ff */
[----:B------:R-:W-:Y:S01]  /*38d0*/  SHF.L.U64.HI R5, R22, 0x2, R20 ;  /* 0x0000000216057819 */ /* 0x000fe20000010214 */
[----:B------:R-:W-:-:S03]  /*38e0*/  IMAD.IADD R15, R9, 0x1, R4 ;  /* 0x00000001090f7824 */ /* 0x000fc600078e0204 */
[----:B------:R-:W-:Y:S02]  /*38f0*/  IADD3.X R7, R5, UR11, RZ, P2, !PT ;  /* 0x0000000b05077c10 */ /* 0x000fe400097fe4ff */
[----:B------:R-:W-:-:S04]  /*3900*/  ISETP.GE.AND P2, PT, R22, UR8, PT ;  /* 0x0000000816007c0c */ /* 0x000fc8000bf46270 */
[----:B------:R-:W-:Y:S01]  /*3910*/  P2R R18, PR, RZ, 0x4 ;  /* 0x00000004ff127803 */ /* 0x000fe20000000000 */
[----:B-1----:R-:W-:Y:S08]  /*3920*/  @P1 BRA `(.L_x_26) ;  /* 0x00000000009c1947 */ /* 0x002ff00003800000 */
[----:B------:R-:W2:Y:S01]  /*3930*/  LDL R10, [R1+0x8] ;  /* 0x00000800010a7983 */ /* 0x000ea20000100800 */
[----:B------:R-:W-:-:S03]  /*3940*/  ULDC UR8, c[0x0][0x2d0] ;  /* 0x0000b40000087ab9 */ /* 0x000fc60000000800 */
[----:B------:R-:W4:Y:S01]  /*3950*/  LDL R23, [R1+0xc] ;  /* 0x00000c0001177983 */ /* 0x000f220000100800 */
[----:B------:R-:W-:Y:S01]  /*3960*/  ISETP.GE.AND P3, PT, R250, UR8, PT ;  /* 0x00000008fa007c0c */ /* 0x000fe2000bf66270 */
[----:B------:R-:W-:Y:S02]  /*3970*/  IMAD R14, R21, UR22, RZ ;  /* 0x00000016150e7c24 */ /* 0x000fe4000f8e02ff */
[----:B------:R-:W-:Y:S02]  /*3980*/  IMAD.MOV.U32 R4, RZ, RZ, R8 ;  /* 0x000000ffff047224 */ /* 0x000fe400078e0008 */
[----:B------:R-:W-:Y:S02]  /*3990*/  IMAD.MOV.U32 R5, RZ, RZ, R15 ;  /* 0x000000ffff057224 */ /* 0x000fe400078e000f */
[C---:B------:R-:W-:Y:S02]  /*39a0*/  IMAD R14, R3.reuse, UR23, R14 ;  /* 0x00000017030e7c24 */ /* 0x040fe4000f8e020e */
[----:B------:R-:W-:-:S04]  /*39b0*/  IMAD.WIDE.U32 R4, R3, UR22, R4 ;  /* 0x0000001603047c25 */ /* 0x000fc8000f8e0004 */
[----:B------:R-:W1:Y:S01]  /*39c0*/  @!P3 LDC.64 R12, c[0x0][0x218] ;  /* 0x00008600ff0cbb82 */ /* 0x000e620000000a00 */
[----:B------:R-:W-:Y:S01]  /*39d0*/  IMAD.IADD R14, R5, 0x1, R14 ;  /* 0x00000001050e7824 */ /* 0x000fe200078e020e */
[----:B------:R1:W-:Y:S04]  /*39e0*/  @P3 STS [R0+0x9000], RZ ;  /* 0x009000ff00003388 */ /* 0x0003e80000000800 */
[----:B------:R1:W-:Y:S04]  /*39f0*/  @P3 STS [R0+0x9004], RZ ;  /* 0x009004ff00003388 */ /* 0x0003e80000000800 */
[----:B------:R1:W-:Y:S02]  /*3a00*/  @P3 STS.64 [R0+0x9008], RZ ;  /* 0x009008ff00003388 */ /* 0x0003e40000000a00 */
[----:B-1----:R-:W-:-:S04]  /*3a10*/  @!P3 LEA R12, P1, R4, R12, 0x1 ;  /* 0x0000000c040cb211 */ /* 0x002fc800078208ff */
[----:B------:R-:W-:-:S05]  /*3a20*/  @!P3 LEA.HI.X R13, R4, R13, R14, 0x1, P1 ;  /* 0x0000000d040db211 */ /* 0x000fca00008f0c0e */
[----:B------:R-:W-:Y:S01]  /*3a30*/  @!PT LDS RZ, [RZ] ;  /* 0x00000000fffff984 */ /* 0x000fe20000000800 */
[----:B------:R-:W-:Y:S01]  /*3a40*/  @!PT LDS RZ, [RZ] ;  /* 0x00000000fffff984 */ /* 0x000fe20000000800 */
[----:B------:R-:W-:Y:S01]  /*3a50*/  @!PT LDS RZ, [RZ] ;  /* 0x00000000fffff984 */ /* 0x000fe20000000800 */
[----:B------:R1:W-:Y:S01]  /*3a60*/  @!P3 LDGSTS.E.BYPASS.LTC128B.128 [R0+0x9000], desc[UR6][R12.64] ;  /* 0x090000000c00bfae */ /* 0x0003e2000b901d46 */
[----:B--2---:R-:W-:-:S13]  /*3a70*/  ISETP.GE.AND P2, PT, R10, UR8, PT ;  /* 0x000000080a007c0c */ /* 0x004fda000bf46270 */
[----:B------:R-:W2:Y:S01]  /*3a80*/  @!P2 LDC.64 R10, c[0x0][0x218] ;  /* 0x00008600ff0aab82 */ /* 0x000ea20000000a00 */
[----:B------:R1:W-:Y:S01]  /*3a90*/  @P2 STS.128 [R0+0xb000], RZ ;  /* 0x00b000ff00002388 */ /* 0x0003e20000000c00 */
[----:B--2---:R-:W-:-:S04]  /*3aa0*/  @!P2 LEA R10, P1, R4, R10, 0x1 ;  /* 0x0000000a040aa211 */ /* 0x004fc800078208ff */
[----:B------:R-:W-:Y:S02]  /*3ab0*/  @!P2 LEA.HI.X R11, R4, R11, R14, 0x1, P1 ;  /* 0x0000000b040ba211 */ /* 0x000fe400008f0c0e */
[----:B----4-:R-:W-:-:S03]  /*3ac0*/  ISETP.GE.AND P1, PT, R23, UR8, PT ;  /* 0x0000000817007c0c */ /* 0x010fc6000bf26270 */
[----:B------:R-:W-:Y:S01]  /*3ad0*/  @!PT LDS RZ, [RZ] ;  /* 0x00000000fffff984 */ /* 0x000fe20000000800 */
[----:B------:R-:W-:Y:S01]  /*3ae0*/  @!PT LDS RZ, [RZ] ;  /* 0x00000000fffff984 */ /* 0x000fe20000000800 */
[----:B------:R-:W-:Y:S01]  /*3af0*/  @!PT LDS RZ, [RZ] ;  /* 0x00000000fffff984 */ /* 0x000fe20000000800 */
[----:B------:R1:W-:Y:S10]  /*3b00*/  @!P2 LDGSTS.E.BYPASS.LTC128B.128 [R0+0xb000], desc[UR6][R10.64+0x40] ;  /* 0x0b0000400a00afae */ /* 0x0003f4000b901d46 */
        /* <DEDUP_REMOVED lines=9> */
.L_x_26:
[----:B------:R-:W-:Y:S05]  /*3ba0*/  BSYNC B0 ;  /* 0x0000000000007941 */ /* 0x000fea0003800000 */
.L_x_25:
[----:B------:R4:W-:Y:S01]  /*3bb0*/  @P4 STS.128 [R0+0xa000], RZ ;  /* 0x00a000ff00004388 */ /* 0x0009e20000000c00 */
[----:B------:R-:W-:Y:S03]  /*3bc0*/  BSSY B0, `(.L_x_27) ;  /* 0x000002a000007945 */ /* 0x000fe60003800000 */
[----:B------:R4:W-:Y:S04]  /*3bd0*/  @P4 STS.128 [R0+0xc000], RZ ;  /* 0x00c000ff00004388 */ /* 0x0009e80000000c00 */
[----:B------:R4:W-:Y:S01]  /*3be0*/  @P4 STS.128 [R0+0xe000], RZ ;  /* 0x00e000ff00004388 */ /* 0x0009e20000000c00 */
[----:B------:R-:W-:Y:S05]  /*3bf0*/  @P4 BRA `(.L_x_28) ;  /* 0x0000000000984947 */ /* 0x000fea0003800000 */
[----:B-1----:R-:W5:Y:S01]  /*3c00*/  LDL R13, [R1+0x8] ;  /* 0x00000800010d7983 */ /* 0x002f620000100800 */
[----:B------:R-:W-:-:S03]  /*3c10*/  ULDC UR8, c[0x0][0x2d0] ;  /* 0x0000b40000087ab9 */ /* 0x000fc60000000800 */
[----:B------:R-:W3:Y:S01]  /*3c20*/  LDL R12, [R1+0xc] ;  /* 0x00000c00010c7983 */ /* 0x000ee20000100800 */
[----:B------:R-:W-:Y:S01]  /*3c30*/  ISETP.GE.AND P1, PT, R250, UR8, PT ;  /* 0x00000008fa007c0c */ /* 0x000fe2000bf26270 */
[----:B------:R-:W-:Y:S01]  /*3c40*/  IMAD.MOV.U32 R9, RZ, RZ, R15 ;  /* 0x000000ffff097224 */ /* 0x000fe200078e000f */
[----:B------:R-:W-:-:S05]  /*3c50*/  IADD3 R3, P2, R3, 0x40, RZ ;  /* 0x0000004003037810 */ /* 0x000fca0007f5e0ff */
[----:B------:R-:W-:Y:S02]  /*3c60*/  IMAD.X R4, RZ, RZ, R21, P2 ;  /* 0x000000ffff047224 */ /* 0x000fe400010e0615 */
[----:B------:R-:W-:-:S04]  /*3c70*/  IMAD.WIDE.U32 R8, R3, UR22, R8 ;  /* 0x0000001603087c25 */ /* 0x000fc8000f8e0008 */
[----:B--2---:R-:W1:Y:S01]  /*3c80*/  @!P1 LDC.64 R10, c[0x0][0x218] ;  /* 0x00008600ff0a9b82 */ /* 0x004e620000000a00 */
[----:B------:R-:W-:Y:S01]  /*3c90*/  IMAD R4, R4, UR22, RZ ;  /* 0x0000001604047c24 */ /* 0x000fe2000f8e02ff */
[----:B------:R2:W-:Y:S03]  /*3ca0*/  @P1 STS.128 [R0+0xa000], RZ ;  /* 0x00a000ff00001388 */ /* 0x0005e60000000c00 */
[----:B------:R-:W-:-:S04]  /*3cb0*/  IMAD R3, R3, UR23, R4 ;  /* 0x0000001703037c24 */ /* 0x000fc8000f8e0204 */
[----:B------:R-:W-:Y:S01]  /*3cc0*/  IMAD.IADD R3, R9, 0x1, R3 ;  /* 0x0000000109037824 */ /* 0x000fe200078e0203 */
[----:B-1----:R-:W-:-:S04]  /*3cd0*/  @!P1 LEA R4, P2, R8, R10, 0x1 ;  /* 0x0000000a08049211 */ /* 0x002fc800078408ff */
[----:B------:R-:W-:-:S05]  /*3ce0*/  @!P1 LEA.HI.X R5, R8, R11, R3, 0x1, P2 ;  /* 0x0000000b08059211 */ /* 0x000fca00010f0c03 */
[----:B------:R-:W-:Y:S01]  /*3cf0*/  @!PT LDS RZ, [RZ] ;  /* 0x00000000fffff984 */ /* 0x000fe20000000800 */
[----:B------:R-:W-:Y:S01]  /*3d00*/  @!PT LDS RZ, [RZ] ;  /* 0x00000000fffff984 */ /* 0x000fe20000000800 */
[----:B------:R-:W-:Y:S01]  /*3d10*/  @!PT LDS RZ, [RZ] ;  /* 0x00000000fffff984 */ /* 0x000fe20000000800 */
[----:B------:R1:W-:Y:S01]  /*3d20*/  @!P1 LDGSTS.E.BYPASS.LTC128B.128 [R0+0xa000], desc[UR6][R4.64] ;  /* 0x0a00000004009fae */ /* 0x0003e2000b901d46 */
[----:B-----5:R-:W-:-:S13]  /*3d30*/  ISETP.GE.AND P2, PT, R13, UR8, PT ;  /* 0x000000080d007c0c */ /* 0x020fda000bf46270 */
[----:B------:R-:W1:Y:S01]  /*3d40*/  @!P2 LDC.64 R10, c[0x0][0x218] ;  /* 0x00008600ff0aab82 */ /* 0x000e620000000a00 */
[----:B------:R2:W-:Y:S01]  /*3d50*/  @P2 STS.128 [R0+0xc000], RZ ;  /* 0x00c000ff00002388 */ /* 0x0005e20000000c00 */
[----:B-1----:R-:W-:-:S04]  /*3d60*/  @!P2 LEA R4, P1, R8, R10, 0x1 ;  /* 0x0000000a0804a211 */ /* 0x002fc800078208ff */
[----:B------:R-:W-:Y:S02]  /*3d70*/  @!P2 LEA.HI.X R5, R8, R11, R3, 0x1, P1 ;  /* 0x0000000b0805a211 */ /* 0x000fe400008f0c03 */
[----:B---3--:R-:W-:-:S03]  /*3d80*/  ISETP.GE.AND P1, PT, R12, UR8, PT ;  /* 0x000000080c007c0c */ /* 0x008fc6000bf26270 */
[----:B------:R-:W-:Y:S01]  /*3d90*/  @!PT LDS RZ, [RZ] ;  /* 0x00000000fffff984 */ /* 0x000fe20000000800 */
[----:B------:R-:W-:Y:S01]  /*3da0*/  @!PT LDS RZ, [RZ] ;  /* 0x00000000fffff984 */ /* 0x000fe20000000800 */
[----:B------:R-:W-:Y:S01]  /*3db0*/  @!PT LDS RZ, [RZ] ;  /* 0x00000000fffff984 */ /* 0x000fe20000000800 */
[----:B------:R2:W-:Y:S10]  /*3dc0*/  @!P2 LDGSTS.E.BYPASS.LTC128B.128 [R0+0xc000], desc[UR6][R4.64+0x40] ;  /* 0x0c0000400400afae */ /* 0x0005f4000b901d46 */
        /* <DEDUP_REMOVED lines=9> */
.L_x_28:
[----:B------:R-:W-:Y:S05]  /*3e60*/  BSYNC B0 ;  /* 0x0000000000007941 */ /* 0x000fea0003800000 */
.L_x_27:
[----:B------:R-:W-:Y:S01]  /*3e70*/  ISETP.NE.AND P2, PT, R18, RZ, PT ;  /* 0x000000ff1200720c */ /* 0x000fe20003f45270 */
[----:B------:R-:W-:Y:S01]  /*3e80*/  IMAD.MOV.U32 R3, RZ, RZ, 0x7f800000 ;  /* 0x7f800000ff037424 */ /* 0x000fe200078e00ff */
[----:B------:R-:W-:Y:S01]  /*3e90*/  ISETP.NE.AND P1, PT, R19, RZ, PT ;  /* 0x000000ff1300720c */ /* 0x000fe20003f25270 */
[----:B-1234-:R-:W-:Y:S01]  /*3ea0*/  IMAD.MOV.U32 R0, RZ, RZ, 0x7f800000 ;  /* 0x7f800000ff007424 */ /* 0x01efe200078e00ff */
[----:B------:R-:W0:Y:S01]  /*3eb0*/  LDGDEPBAR ;  /* 0x00000000000079af */ /* 0x000e220000000000 */
[----:B------:R-:W-:Y:S02]  /*3ec0*/  IMAD.MOV.U32 R252, RZ, RZ, 0x7f800000 ;  /* 0x7f800000fffc7424 */ /* 0x000fe400078e00ff */
[----:B------:R-:W-:Y:S02]  /*3ed0*/  IMAD.MOV.U32 R249, RZ, RZ, 0x7f800000 ;  /* 0x7f800000fff97424 */ /* 0x000fe400078e00ff */
[----:B------:R-:W-:Y:S01]  /*3ee0*/  IMAD.SHL.U32 R5, R22, 0x4, RZ ;  /* 0x0000000416057824 */ /* 0x000fe200078e00ff */
[----:B------:R-:W-:Y:S01]  /*3ef0*/  USHF.L.U32 UR17, UR31, 0x4, URZ ;  /* 0x000000041f117899 */ /* 0x000fe2000800063f */
[----:B------:R-:W5:Y:S01]  /*3f00*/  @!P5 LDG.E R252, desc[UR6][R16.64] ;  /* 0x0000000610fcd981 */ /* 0x000f62000c1e1900 */
[----:B------:R-:W-:-:S02]  /*3f10*/  USHF.L.U32 UR16, UR31, 0x3, URZ ;  /* 0x000000031f107899 */ /* 0x000fc4000800063f */
[----:B------:R-:W-:Y:S01]  /*3f20*/  UIADD3 UR36, UR26, 0x80, UR36 ;  /* 0x000000801a247890 */ /* 0x000fe2000fffe024 */
[----:B------:R-:W2:Y:S01]  /*3f30*/  @!P2 LDG.E R3, desc[UR6][R6.64] ;  /* 0x000000060603a981 */ /* 0x000ea2000c1e1900 */
[----:B------:R-:W-:Y:S01]  /*3f40*/  IMAD.MOV.U32 R242, RZ, RZ, R231 ;  /* 0x000000fffff27224 */ /* 0x000fe200078e00e7 */
[----:B------:R-:W-:Y:S01]  /*3f50*/  CS2R R126, SRZ ;  /* 0x00000000007e7805 */ /* 0x000fe2000001ff00 */
[----:B------:R-:W-:Y:S01]  /*3f60*/  IMAD.SHL.U32 R221, R230, 0x2, RZ ;  /* 0x00000002e6dd7824 */ /* 0x000fe200078e00ff */
[----:B------:R-:W3:Y:S01]  /*3f70*/  @!P1 LDG.E R0, desc[UR6][R6.64+0x20] ;  /* 0x0000200606009981 */ /* 0x000ee2000c1e1900 */
[----:B------:R-:W-:Y:S02]  /*3f80*/  CS2R R124, SRZ ;  /* 0x00000000007c7805 */ /* 0x000fe4000001ff00 */
[----:B------:R-:W-:Y:S02]  /*3f90*/  CS2R R130, SRZ ;  /* 0x0000000000827805 */ /* 0x000fe4000001ff00 */
[----:B------:R-:W-:Y:S01]  /*3fa0*/  CS2R R128, SRZ ;  /* 0x0000000000807805 */ /* 0x000fe2000001ff00 */
[----:B------:R1:W5:Y:S01]  /*3fb0*/  @!P6 LDG.E R249, desc[UR6][R6.64+0x80] ;  /* 0x0000800606f9e981 */ /* 0x000362000c1e1900 */
[----:B------:R-:W-:-:S02]  /*3fc0*/  CS2R R122, SRZ ;  /* 0x00000000007a7805 */ /* 0x000fc4000001ff00 */
[----:B------:R-:W-:Y:S02]  /*3fd0*/  CS2R R120, SRZ ;  /* 0x0000000000787805 */ /* 0x000fe4000001ff00 */
[----:B------:R-:W-:Y:S02]  /*3fe0*/  CS2R R118, SRZ ;  /* 0x0000000000767805 */ /* 0x000fe4000001ff00 */
[----:B------:R-:W-:Y:S01]  /*3ff0*/  CS2R R116, SRZ ;  /* 0x0000000000747805 */ /* 0x000fe2000001ff00 */
[----:B------:R-:W-:-:S04]  /*4000*/  DEPBAR.LE SB0, 0x1 ;  /* 0x000080400000791a */ /* 0x000fc80000000000 */
[----:B------:R-:W-:Y:S01]  /*4010*/  BAR.SYNC.DEFER_BLOCKING 0x0 ;  /* 0x0000000000007b1d */ /* 0x000fe20000010000 */
[----:B------:R-:W-:Y:S02]  /*4020*/  CS2R R110, SRZ ;  /* 0x00000000006e7805 */ /* 0x000fe4000001ff00 */
[----:B------:R-:W-:Y:S02]  /*4030*/  CS2R R108, SRZ ;  /* 0x00000000006c7805 */ /* 0x000fe4000001ff00 */
[----:B------:R-:W-:Y:S02]  /*4040*/  CS2R R114, SRZ ;  /* 0x0000000000727805 */ /* 0x000fe4000001ff00 */
[----:B------:R-:W-:Y:S02]  /*4050*/  CS2R R112, SRZ ;  /* 0x0000000000707805 */ /* 0x000fe4000001ff00 */
[----:B------:R-:W-:Y:S02]  /*4060*/  CS2R R106, SRZ ;  /* 0x00000000006a7805 */ /* 0x000fe4000001ff00 */
[----:B------:R-:W-:-:S02]  /*4070*/  CS2R R104, SRZ ;  /* 0x0000000000687805 */ /* 0x000fc4000001ff00 */
        /* <DEDUP_REMOVED lines=8> */
[----:B------:R-:W-:Y:S01]  /*4100*/  CS2R R86, SRZ ;  /* 0x0000000000567805 */ /* 0x000fe2000001ff00 */
[----:B-1----:R-:W-:Y:S01]  /*4110*/  IMAD R6, RZ, RZ, -UR15 ;  /* 0x8000000fff067e24 */ /* 0x002fe2000f8e02ff */
[----:B------:R-:W-:Y:S02]  /*4120*/  CS2R R84, SRZ ;  /* 0x0000000000547805 */ /* 0x000fe4000001ff00 */
[----:B------:R-:W-:Y:S02]  /*4130*/  CS2R R78, SRZ ;  /* 0x00000000004e7805 */ /* 0x000fe4000001ff00 */
[----:B------:R-:W-:-:S02]  /*4140*/  CS2R R76, SRZ ;  /* 0x00000000004c7805 */ /* 0x000fc4000001ff00 */
[----:B------:R-:W-:Y:S02]  /*4150*/  CS2R R82, SRZ ;  /* 0x0000000000527805 */ /* 0x000fe4000001ff00 */
[----:B------:R-:W-:Y:S02]  /*4160*/  CS2R R80, SRZ ;  /* 0x0000000000507805 */ /* 0x000fe4000001ff00 */
[----:B------:R-:W-:Y:S02]  /*4170*/  CS2R R74, SRZ ;  /* 0x00000000004a7805 */ /* 0x000fe4000001ff00 */
[----:B------:R-:W-:Y:S01]  /*4180*/  CS2R R72, SRZ ;  /* 0x0000000000487805 */ /* 0x000fe2000001ff00 */
[----:B------:R-:W1:Y:S01]  /*4190*/  LDSM.16.M88.4 R172, [R222+0xf000] ;  /* 0x00f00000deac783b */ /* 0x000e620000000200 */
[----:B------:R-:W-:Y:S02]  /*41a0*/  CS2R R70, SRZ ;  /* 0x0000000000467805 */ /* 0x000fe4000001ff00 */
[----:B------:R-:W-:-:S02]  /*41b0*/  CS2R R68, SRZ ;  /* 0x0000000000447805 */ /* 0x000fc4000001ff00 */
[----:B------:R-:W-:Y:S01]  /*41c0*/  CS2R R62, SRZ ;  /* 0x00000000003e7805 */ /* 0x000fe2000001ff00 */
[----:B------:R-:W4:Y:S01]  /*41d0*/  LDSM.16.M88.4 R176, [R222+0xf400] ;  /* 0x00f40000deb0783b */ /* 0x000f220000000200 */
[----:B------:R-:W-:Y:S02]  /*41e0*/  CS2R R60, SRZ ;  /* 0x00000000003c7805 */ /* 0x000fe4000001ff00 */
[----:B------:R-:W-:Y:S02]  /*41f0*/  CS2R R66, SRZ ;  /* 0x0000000000427805 */ /* 0x000fe4000001ff00 */
[----:B------:R-:W-:Y:S01]  /*4200*/  CS2R R64, SRZ ;  /* 0x0000000000407805 */ /* 0x000fe2000001ff00 */
[----:B------:R-:W1:Y:S01]  /*4210*/  LDSM.16.M88.4 R180, [R223+0xf000] ;  /* 0x00f00000dfb4783b */ /* 0x000e620000000200 */
[----:B------:R-:W-:Y:S02]  /*4220*/  CS2R R58, SRZ ;  /* 0x00000000003a7805 */ /* 0x000fe4000001ff00 */
[----:B------:R-:W-:-:S02]  /*4230*/  CS2R R56, SRZ ;  /* 0x0000000000387805 */ /* 0x000fc4000001ff00 */
[----:B------:R-:W-:Y:S01]  /*4240*/  CS2R R54, SRZ ;  /* 0x0000000000367805 */ /* 0x000fe2000001ff00 */
[----:B------:R-:W1:Y:S01]  /*4250*/  LDSM.16.M88.4 R184, [R223+0xf400] ;  /* 0x00f40000dfb8783b */ /* 0x000e620000000200 */
        /* <DEDUP_REMOVED lines=12> */
[----:B------:R-:W-:Y:S02]  /*4320*/  UIMAD UR35, UR31, 0x18, URZ ;  /* 0x000000181f2378a4 */ /* 0x000fe4000f8e023f */
[----:B------:R-:W-:Y:S01]  /*4330*/  USHF.L.U32 UR34, UR31, 0x5, URZ ;  /* 0x000000051f227899 */ /* 0x000fe2000800063f */
[----:B------:R-:W1:Y:S01]  /*4340*/  LDSM.16.M88.4 R200, [R223+0x11400] ;  /* 0x01140000dfc8783b */ /* 0x000e620000000200 */
[----:B------:R-:W-:-:S02]  /*4350*/  UIMAD UR33, UR31, 0x28, URZ ;  /* 0x000000281f2178a4 */ /* 0x000fc4000f8e023f */
[----:B------:R-:W-:Y:S01]  /*4360*/  UIMAD UR32, UR31, 0x30, URZ ;  /* 0x000000301f2078a4 */ /* 0x000fe2000f8e023f */
[----:B------:R-:W1:Y:S01]  /*4370*/  LDSM.16.M88.4 R204, [R222+0x13000] ;  /* 0x01300000decc783b */ /* 0x000e620000000200 */
[----:B------:R-:W-:Y:S01]  /*4380*/  ULDC UR37, c[0x0][0x2d0] ;  /* 0x0000b40000257ab9 */ /* 0x000fe20000000800 */
[----:B------:R-:W-:Y:S02]  /*4390*/  ULDC UR10, c[0x0][0x2ec] ;  /* 0x0000bb00000a7ab9 */ /* 0x000fe40000000800 */
[----:B------:R-:W1:Y:S04]  /*43a0*/  LDSM.16.M88.4 R208, [R222+0x13400] ;  /* 0x01340000ded0783b */ /* 0x000e680000000200 */
[----:B------:R-:W1:Y:S04]  /*43b0*/  LDSM.16.M88.4 R212, [R223+0x13000] ;  /* 0x01300000dfd4783b */ /* 0x000e680000000200 */
[----:B------:R-:W1:Y:S01]  /*43c0*/  LDSM.16.M88.4 R216, [R223+0x13400] ;  /* 0x01340000dfd8783b */ /* 0x000e620000000200 */
[----:B------:R-:W-:-:S02]  /*43d0*/  UIADD3 UR28, UR17, 0x20, URZ ;  /* 0x00000020111c7890 */ /* 0x000fc4000fffe03f */
[----:B------:R-:W-:Y:S02]  /*43e0*/  UIADD3 UR23, UR17, 0x40, URZ ;  /* 0x0000004011177890 */ /* 0x000fe4000fffe03f */
[----:B------:R-:W-:Y:S02]  /*43f0*/  UIADD3 UR27, UR16, UR28, URZ ;  /* 0x0000001c101b7290 */ /* 0x000fe4000fffe03f */
[----:B------:R-:W-:-:S04]  /*4400*/  UIADD3 UR22, UR16, UR23, URZ ;  /* 0x0000001710167290 */ /* 0x000fc8000fffe03f */
[----:B------:R-:W-:-:S04]  /*4410*/  UIADD3 UR21, UR16, UR22, URZ ;  /* 0x0000001610157290 */ /* 0x000fc8000fffe03f */
[----:B------:R-:W-:-:S04]  /*4420*/  UIADD3 UR20, UR16, UR21, URZ ;  /* 0x0000001510147290 */ /* 0x000fc8000fffe03f */
[----:B------:R-:W-:Y:S02]  /*4430*/  UIADD3 UR19, UR16, UR20, URZ ;  /* 0x0000001410137290 */ /* 0x000fe4000fffe03f */
[----:B------:R-:W-:Y:S02]  /*4440*/  UIMAD UR31, UR31, 0x38, URZ ;  /* 0x000000381f1f78a4 */ /* 0x000fe4000f8e023f */
[----:B------:R-:W-:Y:S02]  /*4450*/  UIADD3 UR36, UR36, -UR9, URZ ;  /* 0x8000000924247290 */ /* 0x000fe4000fffe03f */
[----:B------:R-:W-:Y:S01]  /*4460*/  UIADD3 UR29, UR16, UR19, URZ ;  /* 0x00000013101d7290 */ /* 0x000fe2000fffe03f */
[----:B--2---:R2:W-:Y:S04]  /*4470*/  STL [R1], R3 ;  /* 0x0000000301007387 */ /* 0x0045e80000100800 */
[----:B---3--:R3:W-:Y:S01]  /*4480*/  STL [R1+0x4], R0 ;  /* 0x0000040001007387 */ /* 0x0087e20000100800 */
[----:B--2---:R-:W-:-:S02]  /*4490*/  VIADD R3, R22, 0x1 ;  /* 0x0000000116037836 */ /* 0x004fc40000000000 */
[----:B---3--:R-:W-:-:S05]  /*44a0*/  IMAD.U32 R0, RZ, RZ, UR26 ;  /* 0x0000001aff007e24 */ /* 0x008fca000f8e00ff */
[----:B------:R-:W-:-:S05]  /*44b0*/  IADD3 R4, R3, UR9, -R0 ;  /* 0x0000000903047c10 */ /* 0x000fca000fffe800 */
[----:B------:R2:W-:Y:S04]  /*44c0*/  STL [R1+0x2c], R4 ;  /* 0x00002c0401007387 */ /* 0x0005e80000100800 */
[----:B------:R-:W-:Y:S04]  /*44d0*/  STL [R1+0x10], R6 ;  /* 0x0000100601007387 */ /* 0x000fe80000100800 */
[----:B------:R3:W-:Y:S01]  /*44e0*/  STL [R1+0x28], R5 ;  /* 0x0000280501007387 */ /* 0x0007e20000100800 */
[----:B--2---:R-:W-:-:S04]  /*44f0*/  VIADD R4, R22, 0xffffffc0 ;  /* 0xffffffc016047836 */ /* 0x004fc80000000000 */
[----:B---3--:R-:W-:Y:S01]  /*4500*/  IMAD.SHL.U32 R5, R4, 0x4, RZ ;  /* 0x0000000404057824 */ /* 0x008fe200078e00ff */
[----:B------:R-:W-:-:S04]  /*4510*/  SHF.L.U64.HI R4, R22, 0x2, R20 ;  /* 0x0000000216047819 */ /* 0x000fc80000010214 */
[----:B------:R2:W-:Y:S04]  /*4520*/  STL [R1+0x24], R5 ;  /* 0x0000240501007387 */ /* 0x0005e80000100800 */
[----:B------:R2:W-:Y:S01]  /*4530*/  STL [R1+0x20], R4 ;  /* 0x0000200401007387 */ /* 0x0005e20000100800 */
[----:B------:R-:W-:Y:S01]  /*4540*/  VIADD R3, R230, 0x1800 ;  /* 0x00001800e6037836 */ /* 0x000fe20000000000 */
[----:B------:R-:W-:Y:S01]  /*4550*/  UIADD3 UR26, UR16, UR27, URZ ;  /* 0x0000001b101a7290 */ /* 0x000fe2000fffe03f */
[----:B------:R-:W-:-:S03]  /*4560*/  VIADD R0, R229, 0x1800 ;  /* 0x00001800e5007836 */ /* 0x000fc60000000000 */
[----:B------:R-:W-:Y:S01]  /*4570*/  UIADD3 UR25, UR16, UR26, URZ ;  /* 0x0000001a10197290 */ /* 0x000fe2000fffe03f */
[----:B------:R-:W-:Y:S02]  /*4580*/  SEL R3, R3, R230, !P0 ;  /* 0x000000e603037207 */ /* 0x000fe40004000000 */
[----:B------:R-:W-:Y:S01]  /*4590*/  SEL R0, R0, R229, !P0 ;  /* 0x000000e500007207 */ /* 0x000fe20004000000 */
[----:B------:R-:W-:Y:S01]  /*45a0*/  UIADD3 UR24, UR16, UR25, URZ ;  /* 0x0000001910187290 */ /* 0x000fe2000fffe03f */
[----:B------:R-:W-:Y:S02]  /*45b0*/  LEA R220, R3, UR4, 0x1 ;  /* 0x0000000403dc7c11 */ /* 0x000fe4000f8e08ff */
[----:B------:R-:W-:Y:S01]  /*45c0*/  LEA R3, R0, UR4, 0x1 ;  /* 0x0000000400037c11 */ /* 0x000fe2000f8e08ff */
[----:B-1--4-:R-:W-:-:S12]  /*45d0*/  UIADD3 UR30, UR16, UR24, URZ ;  /* 0x00000018101e7290 */ /* 0x012fd8000fffe03f */
.L_x_31:
[----:B------:R-:W0:Y:S01]  /*45e0*/  LDGDEPBAR ;  /* 0x00000000000079af */ /* 0x000e220000000000 */
[----:B------:R-:W-:Y:S01]  /*45f0*/  IMAD.IADD R0, R228, 0x1, R220 ;  /* 0x00000001e4007824 */ /* 0x000fe200078e02dc */
[----:B------:R-:W-:Y:S06]  /*4600*/  USHF.L.U32 UR8, UR5, 0x6, URZ ;  /* 0x0000000605087899 */ /* 0x000fec000800063f */
[----:B------:R-:W3:Y:S01]  /*4610*/  LDL R246, [R1+0x2c] ;  /* 0x00002c0001f67983 */ /* 0x000ee20000100800 */
[----:B------:R-:W-:Y:S02]  /*4620*/  USHF.L.U32 UR15, UR38, 0x7, URZ ;  /* 0x00000007260f7899 */ /* 0x000fe4000800063f */
[----:B------:R-:W-:Y:S01]  /*4630*/  UISETP.GE.AND UP0, UPT, UR8, UR36, UPT ;  /* 0x000000240800728c */ /* 0x000fe2000bf06270 */
[----:B------:R-:W4:Y:S01]  /*4640*/  LDL R245, [R1+0x34] ;  /* 0x0000340001f57983 */ /* 0x000f220000100800 */
[----:B------:R-:W-:Y:S02]  /*4650*/  UIADD3 UR15, UR15, 0x80, URZ ;  /* 0x000000800f0f7890 */ /* 0x000fe4000fffe03f */
[----:B------:R-:W-:Y:S01]  /*4660*/  UISETP.GT.AND UP3, UPT, UR5, UR18, UPT ;  /* 0x000000120500728c */ /* 0x000fe2000bf64270 */
[----:B------:R-:W3:Y:S01]  /*4670*/  LDL R244, [R1] ;  /* 0x0000000001f47983 */ /* 0x000ee20000100800 */
[----:B------:R-:W-:Y:S03]  /*4680*/  UISETP.LT.AND UP0, UPT, UR15, UR9, UP0 ;  /* 0x000000090f00728c */ /* 0x000fe60008701270 */
[----:B------:R-:W4:Y:S03]  /*4690*/  LDL R243, [R1+0x4] ;  /* 0x0000040001f37983 */ /* 0x000f260000100800 */
[----:B------:R-:W-:Y:S01]  /*46a0*/  PLOP3.LUT P0, PT, PT, PT, UP0, 0x80, 0x0 ;  /* 0x000000000000781c */ /* 0x000fe20003f0f008 */
[----:B------:R-:W-:Y:S04]  /*46b0*/  DEPBAR.LE SB0, 0x0 ;  /* 0x000080000000791a */ /* 0x000fe80000000000 */
[----:B------:R-:W-:Y:S06]  /*46c0*/  BAR.SYNC.DEFER_BLOCKING 0x0 ;  /* 0x0000000000007b1d */ /* 0x000fec0000010000 */
[----:B------:R-:W-:Y:S08]  /*46d0*/  LDSM.16.M88.4 R32, [R220] ;  /* 0x00000000dc20783b */ /* 0x000ff00000000200 */
[----:B------:R-:W2:Y:S08]  /*46e0*/  LDSM.16.M88.4 R16, [R222+0x9000] ;  /* 0x00900000de10783b */ /* 0x000eb00000000200 */
[----:B------:R-:W1:Y:S08]  /*46f0*/  LDSM.16.M88.4 R28, [R220+0x800] ;  /* 0x00080000dc1c783b */ /* 0x000e700000000200 */
[----:B------:R-:W1:Y:S08]  /*4700*/  LDSM.16.M88.4 R132, [R222+0x9400] ;  /* 0x00940000de84783b */ /* 0x000e700000000200 */
[----:B------:R-:W-:Y:S08]  /*4710*/  LDSM.16.M88.4 R136, [R0] ;  /* 0x000000000088783b */ /* 0x000ff00000000200 */
[----:B------:R-:W1:Y:S01]  /*4720*/  LDSM.16.M88.4 R140, [R223+0x9000] ;  /* 0x00900000df8c783b */ /* 0x000e620000000200 */
[-C--:B--2---:R-:W-:Y:S07]  /*4730*/  HMMA.16816.F32.BF16 R4, R32, R16.reuse, RZ ;  /* 0x000000102004723c */ /* 0x084fee00000418ff */
[----:B------:R-:W2:Y:S01]  /*4740*/  LDSM.16.M88.4 R144, [R0+0x800] ;  /* 0x000800000090783b */ /* 0x000ea20000000200 */
[C---:B-1----:R-:W-:Y:S07]  /*4750*/  HMMA.16816.F32.BF16 R8, R28.reuse, R16, RZ ;  /* 0x000000101c08723c */ /* 0x042fee00000418ff */
[----:B------:R-:W1:Y:S01]  /*4760*/  LDSM.16.M88.4 R148, [R223+0x9400] ;  /* 0x00940000df94783b */ /* 0x000e620000000200 */
[-C--:B------:R-:W-:Y:S07]  /*4770*/  HMMA.16816.F32.BF16 R12, R28, R18.reuse, RZ ;  /* 0x000000121c0c723c */ /* 0x080fee00000418ff */
[----:B------:R-:W-:Y:S01]  /*4780*/  LDSM.16.M88.4 R152, [R220+0x1000] ;  /* 0x00100000dc98783b */ /* 0x000fe20000000200 */
[C---:B------:R-:W-:Y:S07]  /*4790*/  HMMA.16816.F32.BF16 R16, R32.reuse, R18, RZ ;  /* 0x000000122010723c */ /* 0x040fee00000418ff */
[----:B------:R-:W1:Y:S01]  /*47a0*/  LDSM.16.M88.4 R156, [R222+0xb000] ;  /* 0x00b00000de9c783b */ /* 0x000e620000000200 */
[-C--:B------:R-:W-:Y:S06]  /*47b0*/  HMMA.16816.F32.BF16 R20, R32, R132.reuse, RZ ;  /* 0x000000842014723c */ /* 0x080fec00000418ff */
[C---:B------:R-:W-:Y:S01]  /*47c0*/  HMMA.16816.F32.BF16 R24, R28.reuse, R132, RZ ;  /* 0x000000841c18723c */ /* 0x040fe200000418ff */
[----:B-----5:R-:W1:Y:S05]  /*47d0*/  LDSM.16.M88.4 R160, [R220+0x1800] ;  /* 0x00180000dca0783b */ /* 0x020e6a0000000200 */
[-C--:B------:R-:W-:Y:S03]  /*47e0*/  HMMA.16816.F32.BF16 R28, R28, R134.reuse, RZ ;  /* 0x000000861c1c723c */ /* 0x080fe600000418ff */
[----:B------:R-:W1:Y:S03]  /*47f0*/  LDSM.16.M88.4 R164, [R222+0xb400] ;  /* 0x00b40000dea4783b */ /* 0x000e660000000200 */
[----:B------:R-:W-:Y:S05]  /*4800*/  HMMA.16816.F32.BF16 R32, R32, R134, RZ ;  /* 0x000000862020723c */ /* 0x000fea00000418ff */
[----:B------:R-:W-:Y:S01]  /*4810*/  LDSM.16.M88.4 R132, [R0+0x1000] ;  /* 0x001000000084783b */ /* 0x000fe20000000200 */
[-C--:B------:R-:W-:Y:S06]  /*4820*/  HMMA.16816.F32.BF16 R4, R136, R140.reuse, R4 ;  /* 0x0000008c8804723c */ /* 0x080fec0000041804 */
[C---:B--2---:R-:W-:Y:S01]  /*4830*/  HMMA.16816.F32.BF16 R8, R144.reuse, R140, R8 ;  /* 0x0000008c9008723c */ /* 0x044fe20000041808 */
[----:B------:R-:W-:Y:S05]  /*4840*/  LDSM.16.M88.4 R168, [R0+0x1800] ;  /* 0x0018000000a8783b */ /* 0x000fea0000000200 */
[-C--:B------:R-:W-:Y:S06]  /*4850*/  HMMA.16816.F32.BF16 R12, R144, R142.reuse, R12 ;  /* 0x0000008e900c723c */ /* 0x080fec000004180c */
[C---:B------:R-:W-:Y:S01]  /*4860*/  HMMA.16816.F32.BF16 R16, R136.reuse, R142, R16 ;  /* 0x0000008e8810723c */ /* 0x040fe20000041810 */
[----:B------:R-:W2:Y:S05]  /*4870*/  LDSM.16.M88.4 R140, [R223+0xb000] ;  /* 0x00b00000df8c783b */ /* 0x000eaa0000000200 */
[-C--:B-1----:R-:W-:Y:S06]  /*4880*/  HMMA.16816.F32.BF16 R20, R136, R148.reuse, R20 ;  /* 0x000000948814723c */ /* 0x082fec0000041814 */
[C---:B------:R-:W-:Y:S06]  /*4890*/  HMMA.16816.F32.BF16 R24, R144.reuse, R148, R24 ;  /* 0x000000949018723c */ /* 0x040fec0000041818 */
[-C--:B------:R-:W-:Y:S01]  /*48a0*/  HMMA.16816.F32.BF16 R28, R144, R150.reuse, R28 ;  /* 0x00000096901c723c */ /* 0x080fe2000004181c */
[----:B------:R-:W1:Y:S05]  /*48b0*/  LDSM.16.M88.4 R144, [R223+0xb400] ;  /* 0x00b40000df90783b */ /* 0x000e6a0000000200 */
[----:B------:R-:W-:Y:S03]  /*48c0*/  HMMA.16816.F32.BF16 R32, R136, R150, R32 ;  /* 0x000000968820723c */ /* 0x000fe60000041820 */
[----:B------:R-:W-:Y:S03]  /*48d0*/  LDSM.16.M88.4 R136, [R220+0x2000] ;  /* 0x00200000dc88783b */ /* 0x000fe60000000200 */
[-C--:B------:R-:W-:Y:S05]  /*48e0*/  HMMA.16816.F32.BF16 R4, R152, R156.reuse, R4 ;  /* 0x0000009c9804723c */ /* 0x080fea0000041804 */
[----:B------:R-:W1:Y:S01]  /*48f0*/  LDSM.16.M88.4 R148, [R222+0xd000] ;  /* 0x00d00000de94783b */ /* 0x000e620000000200 */
[C---:B------:R-:W-:Y:S06]  /*4900*/  HMMA.16816.F32.BF16 R8, R160.reuse, R156, R8 ;  /* 0x0000009ca008723c */ /* 0x040fec0000041808 */
[-C--:B------:R-:W-:Y:S06]  /*4910*/  HMMA.16816.F32.BF16 R12, R160, R158.reuse, R12 ;  /* 0x0000009ea00c723c */ /* 0x080fec000004180c */
[C---:B------:R-:W-:Y:S01]  /*4920*/  HMMA.16816.F32.BF16 R16, R152.reuse, R158, R16 ;  /* 0x0000009e9810723c */ /* 0x040fe20000041810 */
[----:B------:R-:W1:Y:S05]  /*4930*/  LDSM.16.M88.4 R156, [R220+0x2800] ;  /* 0x00280000dc9c783b */ /* 0x000e6a0000000200 */
[-C--:B------:R-:W-:Y:S06]  /*4940*/  HMMA.16816.F32.BF16 R20, R152, R164.reuse, R20 ;  /* 0x000000a49814723c */ /* 0x080fec0000041814 */
[C---:B------:R-:W-:Y:S06]  /*4950*/  HMMA.16816.F32.BF16 R24, R160.reuse, R164, R24 ;  /* 0x000000a4a018723c */ /* 0x040fec0000041818 */
[-C--:B------:R-:W-:Y:S01]  /*4960*/  HMMA.16816.F32.BF16 R28, R160, R166.reuse, R28 ;  /* 0x000000a6a01c723c */ /* 0x080fe2000004181c */
[----:B------:R-:W4:Y:S05]  /*4970*/  LDSM.16.M88.4 R160, [R222+0xd400] ;  /* 0x00d40000dea0783b */ /* 0x000f2a0000000200 */
[----:B------:R-:W-:Y:S03]  /*4980*/  HMMA.16816.F32.BF16 R32, R152, R166, R32 ;  /* 0x000000a69820723c */ /* 0x000fe60000041820 */
[----:B------:R-:W-:Y:S03]  /*4990*/  LDSM.16.M88.4 R152, [R223+0xd000] ;  /* 0x00d00000df98783b */ /* 0x000fe60000000200 */
[-C--:B--2---:R-:W-:Y:S06]  /*49a0*/  HMMA.16816.F32.BF16 R4, R132, R140.reuse, R4 ;  /* 0x0000008c8404723c */ /* 0x084fec0000041804 */
[C---:B------:R-:W-:Y:S06]  /*49b0*/  HMMA.16816.F32.BF16 R8, R168.reuse, R140, R8 ;  /* 0x0000008ca808723c */ /* 0x040fec0000041808 */
[-C--:B------:R-:W-:Y:S06]  /*49c0*/  HMMA.16816.F32.BF16 R12, R168, R142.reuse, R12 ;  /* 0x0000008ea80c723c */ /* 0x080fec000004180c */
[C---:B------:R-:W-:Y:S01]  /*49d0*/  HMMA.16816.F32.BF16 R16, R132.reuse, R142, R16 ;  /* 0x0000008e8410723c */ /* 0x040fe20000041810 */
[----:B------:R-:W2:Y:S05]  /*49e0*/  LDSM.16.M88.4 R140, [R0+0x2000] ;  /* 0x00200000008c783b */ /* 0x000eaa0000000200 */
[-C--:B-1----:R-:W-:Y:S06]  /*49f0*/  HMMA.16816.F32.BF16 R20, R132, R144.reuse, R20 ;  /* 0x000000908414723c */ /* 0x082fec0000041814 */
[C---:B------:R-:W-:Y:S06]  /*4a00*/  HMMA.16816.F32.BF16 R24, R168.reuse, R144, R24 ;  /* 0x00000090a818723c */ /* 0x040fec0000041818 */
[-C--:B------:R-:W-:Y:S06]  /*4a10*/  HMMA.16816.F32.BF16 R28, R168, R146.reuse, R28 ;  /* 0x00000092a81c723c */ /* 0x080fec000004181c */
[----:B------:R-:W-:Y:S01]  /*4a20*/  HMMA.16816.F32.BF16 R32, R132, R146, R32 ;  /* 0x000000928420723c */ /* 0x000fe20000041820 */
[----:B------:R1:W2:Y:S05]  /*4a30*/  LDSM.16.M88.4 R132, [R0+0x2800] ;  /* 0x002800000084783b */ /* 0x0002aa0000000200 */
[-C--:B------:R-:W-:Y:S06]  /*4a40*/  HMMA.16816.F32.BF16 R4, R136, R148.reuse, R4 ;  /* 0x000000948804723c */ /* 0x080fec0000041804 */
[C---:B------:R-:W-:Y:S06]  /*4a50*/  HMMA.16816.F32.BF16 R8, R156.reuse, R148, R8 ;  /* 0x000000949c08723c */ /* 0x040fec0000041808 */
[-C--:B------:R-:W-:Y:S01]  /*4a60*/  HMMA.16816.F32.BF16 R12, R156, R150.reuse, R12 ;  /* 0x000000969c0c723c */ /* 0x080fe2000004180c */
[----:B------:R-:W-:Y:S05]  /*4a70*/  IMAD.MOV.U32 R148, RZ, RZ, 0x28 ;  /* 0x00000028ff947424 */ /* 0x000fea00078e00ff */
[C---:B------:R-:W-:Y:S01]  /*4a80*/  HMMA.16816.F32.BF16 R16, R136.reuse, R150, R16 ;  /* 0x000000968810723c */ /* 0x040fe20000041810 */
[----:B-1----:R-:W-:Y:S03]  /*4a90*/  IMAD.U32 R0, RZ, RZ, UR38 ;  /* 0x00000026ff007e24 */ /* 0x002fe6000f8e00ff */
[----:B---3--:R-:W-:Y:S01]  /*4aa0*/  FSETP.NEU.FTZ.AND P1, PT, R244, -INF , PT ;  /* 0xff800000f400780b */ /* 0x008fe20003f3d000 */
[----:B----4-:R-:W-:Y:S01]  /*4ab0*/  @!P0 IMAD R0, R0, 0x80, R245 ;  /* 0x0000008000008824 */ /* 0x010fe200078e02f5 */
[-C--:B------:R-:W-:Y:S05]  /*4ac0*/  HMMA.16816.F32.BF16 R20, R136, R160.reuse, R20 ;  /* 0x000000a08814723c */ /* 0x080fea0000041814 */
[----:B------:R-:W-:Y:S01]  /*4ad0*/  @!P0 VIADD R147, R0, 0x1 ;  /* 0x0000000100938836 */ /* 0x000fe20000000000 */
[C---:B------:R-:W-:Y:S05]  /*4ae0*/  HMMA.16816.F32.BF16 R24, R156.reuse, R160, R24 ;  /* 0x000000a09c18723c */ /* 0x040fea0000041818 */
[----:B------:R-:W-:Y:S01]  /*4af0*/  FMUL.FTZ R145, R244, 1.4426950216293334961 ;  /* 0x3fb8aa3bf4917820 */ /* 0x000fe20000410000 */
[-C--:B------:R-:W-:Y:S01]  /*4b00*/  HMMA.16816.F32.BF16 R28, R156, R162.reuse, R28 ;  /* 0x000000a29c1c723c */ /* 0x080fe2000004181c */
[----:B------:R-:W-:Y:S04]  /*4b10*/  IMAD.MOV.U32 R244, RZ, RZ, 0x8 ;  /* 0x00000008fff47424 */ /* 0x000fe800078e00ff */
[----:B------:R-:W-:Y:S01]  /*4b20*/  FSEL R145, R145, RZ, P1 ;  /* 0x000000ff91917208 */ /* 0x000fe20000800000 */
[----:B------:R-:W-:Y:S04]  /*4b30*/  HMMA.16816.F32.BF16 R32, R136, R162, R32 ;  /* 0x000000a28820723c */ /* 0x000fe80000041820 */
[C---:B------:R-:W-:Y:S02]  /*4b40*/  FSETP.NEU.FTZ.AND P1, PT, R243.reuse, -INF , PT ;  /* 0xff800000f300780b */ /* 0x040fe40003f3d000 */
[-C--:B--2---:R-:W-:Y:S05]  /*4b50*/  HMMA.16816.F32.BF16 R4, R140, R152.reuse, R4 ;  /* 0x000000988c04723c */ /* 0x084fea0000041804 */
[----:B------:R-:W-:Y:S01]  /*4b60*/  @!P0 VIADD R136, R246, UR8 ;  /* 0x00000008f6888c36 */ /* 0x000fe20008000000 */
[C---:B------:R-:W-:Y:S05]  /*4b70*/  HMMA.16816.F32.BF16 R8, R132.reuse, R152, R8 ;  /* 0x000000988408723c */ /* 0x040fea0000041808 */
[----:B------:R-:W-:Y:S01]  /*4b80*/  @!P0 VIMNMX R146, R136, UR9, PT ;  /* 0x0000000988928c48 */ /* 0x000fe2000bfe0100 */
[-C--:B------:R-:W-:Y:S03]  /*4b90*/  HMMA.16816.F32.BF16 R12, R132, R154.reuse, R12 ;  /* 0x0000009a840c723c */ /* 0x080fe6000004180c */
[----:B------:R-:W-:Y:S02]  /*4ba0*/  @!P0 ISETP.GE.AND P2, PT, R0, R146, PT ;  /* 0x000000920000820c */ /* 0x000fe40003f46270 */
[----:B------:R-:W-:Y:S01]  /*4bb0*/  FMUL.FTZ R139, R243, 1.4426950216293334961 ;  /* 0x3fb8aa3bf38b7820 */ /* 0x000fe20000410000 */
[C---:B------:R-:W-:Y:S01]  /*4bc0*/  HMMA.16816.F32.BF16 R16, R140.reuse, R154, R16 ;  /* 0x0000009a8c10723c */ /* 0x040fe20000041810 */
[----:B------:R-:W-:Y:S04]  /*4bd0*/  IMAD.MOV.U32 R243, RZ, RZ, 0x20 ;  /* 0x00000020fff37424 */ /* 0x000fe800078e00ff */
[----:B------:R-:W-:Y:S01]  /*4be0*/  @!P0 VIADDMNMX R144, R136, R244, UR9, PT ;  /* 0x0000000988908e46 */ /* 0x000fe2000b8001f4 */
[----:B-----5:R-:W-:Y:S01]  /*4bf0*/  FMUL.FTZ R137, R249, 1.4426950216293334961 ;  /* 0x3fb8aa3bf9897820 */ /* 0x020fe20000410000 */
[----:B------:R-:W-:Y:S02]  /*4c00*/  @!P0 FSEL R4, R4, -INF , !P2 ;  /* 0xff80000004048808 */ /* 0x000fe40005000000 */
[----:B------:R-:W-:Y:S02]  /*4c10*/  @!P0 ISETP.GE.AND P2, PT, R147, R146, PT ;  /* 0x000000929300820c */ /* 0x000fe40003f46270 */
[----:B------:R-:W-:Y:S01]  /*4c20*/  FSEL R139, R139, RZ, P1 ;  /* 0x000000ff8b8b7208 */ /* 0x000fe20000800000 */
[--C-:B------:R-:W-:Y:S01]  /*4c30*/  FFMA.FTZ R4, R4, UR10, -R145.reuse ;  /* 0x0000000a04047c23 */ /* 0x100fe20008010891 */
[----:B------:R-:W-:Y:S02]  /*4c40*/  @!P0 FSEL R5, R5, -INF , !P2 ;  /* 0xff80000005058808 */ /* 0x000fe40005000000 */
[-C--:B------:R-:W-:Y:S01]  /*4c50*/  @!P0 ISETP.GE.AND P2, PT, R0, R144.reuse, PT ;  /* 0x000000900000820c */ /* 0x080fe20003f46270 */
[----:B------:R1:W-:Y:S01]  /*4c60*/  MUFU.EX2 R244, R4 ;  /* 0x0000000400f47308 */ /* 0x0003e20000000800 */
[----:B------:R-:W-:Y:S01]  /*4c70*/  @!P0 ISETP.GE.AND P1, PT, R147, R144, PT ;  /* 0x000000909300820c */ /* 0x000fe20003f26270 */
[----:B------:R-:W-:Y:S01]  /*4c80*/  FFMA.FTZ R5, R5, UR10, -R145 ;  /* 0x0000000a05057c23 */ /* 0x000fe20008010891 */
[----:B------:R-:W-:Y:S02]  /*4c90*/  @!P0 VIADDMNMX R138, R136, R243, UR9, PT ;  /* 0x00000009888a8e46 */ /* 0x000fe4000b8001f3 */
[----:B------:R-:W-:Y:S02]  /*4ca0*/  @!P0 FSEL R6, R6, -INF , !P2 ;  /* 0xff80000006068808 */ /* 0x000fe40005000000 */
[----:B------:R-:W-:Y:S03]  /*4cb0*/  @!P0 FSEL R7, R7, -INF , !P1 ;  /* 0xff80000007078808 */ /* 0x000fe60004800000 */
[----:B------:R-:W-:Y:S01]  /*4cc0*/  MUFU.EX2 R170, R5 ;  /* 0x0000000500aa7308 */ /* 0x000fe20000000800 */
[-C--:B------:R-:W-:Y:S01]  /*4cd0*/  @!P0 ISETP.GE.AND P2, PT, R0, R138.reuse, PT ;  /* 0x0000008a0000820c */ /* 0x080fe20003f46270 */
[--C-:B------:R-:W-:Y:S01]  /*4ce0*/  FFMA.FTZ R6, R6, UR10, -R139.reuse ;  /* 0x0000000a06067c23 */ /* 0x100fe2000801088b */
[----:B------:R-:W-:Y:S01]  /*4cf0*/  FSETP.NEU.FTZ.AND P1, PT, R249, -INF , PT ;  /* 0xff800000f900780b */ /* 0x000fe20003f3d000 */
[----:B------:R-:W-:Y:S01]  /*4d00*/  FFMA.FTZ R7, R7, UR10, -R139 ;  /* 0x0000000a07077c23 */ /* 0x000fe2000801088b */
[----:B------:R-:W-:Y:S02]  /*4d10*/  @!P0 FSEL R8, R8, -INF , !P2 ;  /* 0xff80000008088808 */ /* 0x000fe40005000000 */
[----:B------:R-:W-:Y:S03]  /*4d20*/  FSEL R137, R137, RZ, P1 ;  /* 0x000000ff89897208 */ /* 0x000fe60000800000 */
[----:B------:R-:W-:Y:S01]  /*4d30*/  MUFU.EX2 R248, R6 ;  /* 0x0000000600f87308 */ /* 0x000fe20000000800 */
[----:B------:R-:W-:Y:S01]  /*4d40*/  @!P0 ISETP.GE.AND P1, PT, R147, R138, PT ;  /* 0x0000008a9300820c */ /* 0x000fe20003f26270 */
[----:B-1----:R-:W-:Y:S01]  /*4d50*/  FMUL.FTZ R4, R252, 1.4426950216293334961 ;  /* 0x3fb8aa3bfc047820 */ /* 0x002fe20000410000 */
[----:B------:R-:W-:Y:S01]  /*4d60*/  @!P0 VIADDMNMX R136, R136, R148, UR9, PT ;  /* 0x0000000988888e46 */ /* 0x000fe2000b800194 */
[--C-:B------:R-:W-:Y:S01]  /*4d70*/  FFMA.FTZ R8, R8, UR10, -R137.reuse ;  /* 0x0000000a08087c23 */ /* 0x100fe20008010889 */
[----:B------:R-:W-:Y:S02]  /*4d80*/  @!P0 FSEL R9, R9, -INF , !P1 ;  /* 0xff80000009098808 */ /* 0x000fe40004800000 */
[----:B------:R-:W-:Y:S03]  /*4d90*/  FSETP.NEU.FTZ.AND P1, PT, R252, -INF , PT ;  /* 0xff800000fc00780b */ /* 0x000fe60003f3d000 */
[----:B------:R1:W-:Y:S01]  /*4da0*/  MUFU.EX2 R157, R8 ;  /* 0x00000008009d7308 */ /* 0x0003e20000000800 */
[-C--:B------:R-:W-:Y:S01]  /*4db0*/  @!P0 ISETP.GE.AND P2, PT, R0, R136.reuse, PT ;  /* 0x000000880000820c */ /* 0x080fe20003f46270 */
[--C-:B------:R-:W-:Y:S03]  /*4dc0*/  FFMA.FTZ R9, R9, UR10, -R137.reuse ;  /* 0x0000000a09097c23 */ /* 0x100fe60008010889 */
[----:B------:R-:W-:Y:S05]  /*4dd0*/  @!P0 FSEL R10, R10, -INF , !P2 ;  /* 0xff8000000a0a8808 */ /* 0x000fea0005000000 */
[----:B------:R2:W-:Y:S10]  /*4de0*/  MUFU.EX2 R247, R7 ;  /* 0x0000000700f77308 */ /* 0x0005f40000000800 */
[----:B------:R3:W-:Y:S01]  /*4df0*/  MUFU.EX2 R156, R9 ;  /* 0x00000009009c7308 */ /* 0x0007e20000000800 */
[----:B-1----:R-:W-:Y:S02]  /*4e00*/  FSEL R8, R4, RZ, P1 ;  /* 0x000000ff04087208 */ /* 0x002fe40000800000 */
[----:B------:R-:W-:Y:S04]  /*4e10*/  @!P0 ISETP.GE.AND P1, PT, R147, R136, PT ;  /* 0x000000889300820c */ /* 0x000fe80003f26270 */
[----:B------:R-:W-:Y:S01]  /*4e20*/  @!P0 FSEL R11, R11, -INF , !P1 ;  /* 0xff8000000b0b8808 */ /* 0x000fe20004800000 */
[----:B--2---:R-:W1:Y:S04]  /*4e30*/  LDSM.16.M88.4 R4, [R223+0xd400] ;  /* 0x00d40000df04783b */ /* 0x004e680000000200 */
[--C-:B------:R-:W-:Y:S04]  /*4e40*/  FFMA.FTZ R11, R11, UR10, -R8.reuse ;  /* 0x0000000a0b0b7c23 */ /* 0x100fe80008010808 */
[----:B------:R-:W-:Y:S01]  /*4e50*/  MUFU.EX2 R160, R11 ;  /* 0x0000000b00a07308 */ /* 0x000fe20000000800 */
[--C-:B---3--:R-:W-:Y:S01]  /*4e60*/  FFMA.FTZ R9, R10, UR10, -R8.reuse ;  /* 0x0000000a0a097c23 */ /* 0x108fe20008010808 */
[----:B------:R-:W-:Y:S05]  /*4e70*/  @!P0 VIADD R10, R0, 0x8 ;  /* 0x00000008000a8836 */ /* 0x000fea0000000000 */
[-C--:B------:R-:W-:Y:S03]  /*4e80*/  @!P0 ISETP.GE.AND P1, PT, R10, R138.reuse, PT ;  /* 0x0000008a0a00820c */ /* 0x080fe60003f26270 */
[----:B------:R2:W-:Y:S01]  /*4e90*/  MUFU.EX2 R161, R9 ;  /* 0x0000000900a17308 */ /* 0x0005e20000000800 */
[----:B------:R-:W-:Y:S05]  /*4ea0*/  @!P0 FSEL R12, R12, -INF , !P1 ;  /* 0xff8000000c0c8808 */ /* 0x000fea0004800000 */
[--C-:B------:R-:W-:Y:S04]  /*4eb0*/  FFMA.FTZ R12, R12, UR10, -R137.reuse ;  /* 0x0000000a0c0c7c23 */ /* 0x100fe80008010889 */
[----:B------:R-:W-:Y:S01]  /*4ec0*/  MUFU.EX2 R155, R12 ;  /* 0x0000000c009b7308 */ /* 0x000fe20000000800 */
[----:B--2---:R-:W-:Y:S05]  /*4ed0*/  @!P0 VIADD R9, R0, 0x9 ;  /* 0x0000000900098836 */ /* 0x004fea0000000000 */
[----:B------:R-:W-:Y:S01]  /*4ee0*/  @!P0 ISETP.GE.AND P1, PT, R9, R138, PT ;  /* 0x0000008a0900820c */ /* 0x000fe20003f26270 */
[-C--:B-1----:R-:W-:Y:S03]  /*4ef0*/  HMMA.16816.F32.BF16 R20, R140, R4.reuse, R20 ;  /* 0x000000048c14723c */ /* 0x082fe60000041814 */
[----:B------:R-:W-:Y:S02]  /*4f00*/  @!P0 FSEL R13, R13, -INF , !P1 ;  /* 0xff8000000d0d8808 */ /* 0x000fe40004800000 */
[-C--:B------:R-:W-:Y:S01]  /*4f10*/  @!P0 ISETP.GE.AND P1, PT, R10, R136.reuse, PT ;  /* 0x000000880a00820c */ /* 0x080fe20003f26270 */
[C---:B------:R-:W-:Y:S05]  /*4f20*/  HMMA.16816.F32.BF16 R24, R132.reuse, R4, R24 ;  /* 0x000000048418723c */ /* 0x040fea0000041818 */
[----:B------:R-:W-:Y:S01]  /*4f30*/  @!P0 FSEL R14, R14, -INF , !P1 ;  /* 0xff8000000e0e8808 */ /* 0x000fe20004800000 */
[-C--:B------:R-:W-:Y:S03]  /*4f40*/  HMMA.16816.F32.BF16 R28, R132, R6.reuse, R28 ;  /* 0x00000006841c723c */ /* 0x080fe6000004181c */
[----:B------:R-:W-:Y:S02]  /*4f50*/  @!P0 ISETP.GE.AND P1, PT, R9, R136, PT ;  /* 0x000000880900820c */ /* 0x000fe40003f26270 */
[----:B------:R-:W-:Y:S01]  /*4f60*/  @!P0 VIADD R4, R0, 0x18 ;  /* 0x0000001800048836 */ /* 0x000fe20000000000 */
[----:B------:R-:W-:Y:S01]  /*4f70*/  HMMA.16816.F32.BF16 R32, R140, R6, R32 ;  /* 0x000000068c20723c */ /* 0x000fe20000041820 */
[----:B------:R-:W2:Y:S04]  /*4f80*/  LDL R142, [R1+0x28] ;  /* 0x00002800018e7983 */ /* 0x000ea80000100800 */
[----:B------:R-:W-:Y:S01]  /*4f90*/  @!P0 FSEL R15, R15, -INF , !P1 ;  /* 0xff8000000f0f8808 */ /* 0x000fe20004800000 */
[----:B------:R-:W3:Y:S01]  /*4fa0*/  LDL R143, [R1+0x20] ;  /* 0x00002000018f7983 */ /* 0x000ee20000100800 */
[-C--:B------:R-:W-:Y:S01]  /*4fb0*/  @!P0 ISETP.GE.AND P1, PT, R10, R146.reuse, PT ;  /* 0x000000920a00820c */ /* 0x080fe20003f26270 */
[----:B------:R-:W-:Y:S03]  /*4fc0*/  FFMA.FTZ R13, R13, UR10, -R137 ;  /* 0x0000000a0d0d7c23 */ /* 0x000fe60008010889 */
[----:B------:R-:W-:Y:S01]  /*4fd0*/  @!P0 FSEL R16, R16, -INF , !P1 ;  /* 0xff80000010108808 */ /* 0x000fe20004800000 */
[--C-:B------:R-:W-:Y:S01]  /*4fe0*/  FFMA.FTZ R14, R14, UR10, -R8.reuse ;  /* 0x0000000a0e0e7c23 */ /* 0x100fe20008010808 */
[----:B------:R-:W-:Y:S01]  /*4ff0*/  @!P0 ISETP.GE.AND P1, PT, R9, R146, PT ;  /* 0x000000920900820c */ /* 0x000fe20003f26270 */
[--C-:B------:R-:W-:Y:S01]  /*5000*/  FFMA.FTZ R15, R15, UR10, -R8.reuse ;  /* 0x0000000a0f0f7c23 */ /* 0x100fe20008010808 */
[----:B------:R-:W1:Y:S01]  /*5010*/  MUFU.EX2 R154, R13 ;  /* 0x0000000d009a7308 */ /* 0x000e620000000800 */
[--C-:B------:R-:W-:Y:S01]  /*5020*/  FFMA.FTZ R16, R16, UR10, -R145.reuse ;  /* 0x0000000a10107c23 */ /* 0x100fe20008010891 */
[----:B------:R-:W-:Y:S02]  /*5030*/  @!P0 FSEL R17, R17, -INF , !P1 ;  /* 0xff80000011118808 */ /* 0x000fe40004800000 */
[-C--:B------:R-:W-:Y:S01]  /*5040*/  @!P0 ISETP.GE.AND P1, PT, R10, R144.reuse, PT ;  /* 0x000000900a00820c */ /* 0x080fe20003f26270 */
[----:B------:R-:W-:Y:S02]  /*5050*/  @!P0 VIADD R10, R0, 0x10 ;  /* 0x00000010000a8836 */ /* 0x000fe40000000000 */
[----:B------:R-:W-:Y:S01]  /*5060*/  FFMA.FTZ R17, R17, UR10, -R145 ;  /* 0x0000000a11117c23 */ /* 0x000fe20008010891 */
[----:B------:R-:W-:Y:S02]  /*5070*/  @!P0 FSEL R18, R18, -INF , !P1 ;  /* 0xff80000012128808 */ /* 0x000fe40004800000 */
[----:B------:R-:W-:Y:S01]  /*5080*/  MUFU.EX2 R169, R16 ;  /* 0x0000001000a97308 */ /* 0x000fe20000000800 */
[----:B------:R-:W-:Y:S01]  /*5090*/  @!P0 ISETP.GE.AND P1, PT, R9, R144, PT ;  /* 0x000000900900820c */ /* 0x000fe20003f26270 */
[C---:B------:R-:W-:Y:S02]  /*50a0*/  @!P0 VIADD R9, R0.reuse, 0x11 ;  /* 0x0000001100098836 */ /* 0x040fe40000000000 */
[----:B------:R-:W-:Y:S01]  /*50b0*/  @!P0 VIADD R0, R0, 0x19 ;  /* 0x0000001900008836 */ /* 0x000fe20000000000 */
[----:B------:R-:W-:Y:S01]  /*50c0*/  @!P0 FSEL R19, R19, -INF , !P1 ;  /* 0xff80000013138808 */ /* 0x000fe20004800000 */
[--C-:B------:R-:W-:Y:S01]  /*50d0*/  FFMA.FTZ R18, R18, UR10, -R139.reuse ;  /* 0x0000000a12127c23 */ /* 0x100fe2000801088b */
[-C--:B------:R-:W-:Y:S03]  /*50e0*/  @!P0 ISETP.GE.AND P1, PT, R10, R146.reuse, PT ;  /* 0x000000920a00820c */ /* 0x080fe60003f26270 */
[----:B------:R-:W4:Y:S01]  /*50f0*/  MUFU.EX2 R168, R17 ;  /* 0x0000001100a87308 */ /* 0x000f220000000800 */
[----:B-1----:R-:W-:Y:S01]  /*5100*/  F2FP.BF16.F32.PACK_AB R7, R154, R155 ;  /* 0x0000009b9a07723e */ /* 0x002fe200000010ff */
[----:B------:R-:W-:Y:S01]  /*5110*/  FFMA.FTZ R19, R19, UR10, -R139 ;  /* 0x0000000a13137c23 */ /* 0x000fe2000801088b */
[----:B------:R-:W-:Y:S02]  /*5120*/  @!P0 FSEL R20, R20, -INF , !P1 ;  /* 0xff80000014148808 */ /* 0x000fe40004800000 */
[----:B------:R-:W-:Y:S05]  /*5130*/  @!P0 ISETP.GE.AND P1, PT, R9, R146, PT ;  /* 0x000000920900820c */ /* 0x000fea0003f26270 */
[----:B------:R-:W-:Y:S01]  /*5140*/  MUFU.EX2 R246, R18 ;  /* 0x0000001200f67308 */ /* 0x000fe20000000800 */
[----:B------:R-:W-:Y:S01]  /*5150*/  @!P0 FSEL R21, R21, -INF , !P1 ;  /* 0xff80000015158808 */ /* 0x000fe20004800000 */
[--C-:B------:R-:W-:Y:S01]  /*5160*/  FFMA.FTZ R20, R20, UR10, -R145.reuse ;  /* 0x0000000a14147c23 */ /* 0x100fe20008010891 */
[-C--:B------:R-:W-:Y:S03]  /*5170*/  @!P0 ISETP.GE.AND P1, PT, R10, R144.reuse, PT ;  /* 0x000000900a00820c */ /* 0x080fe60003f26270 */
[----:B------:R-:W-:Y:S01]  /*5180*/  FFMA.FTZ R21, R21, UR10, -R145 ;  /* 0x0000000a15157c23 */ /* 0x000fe20008010891 */
[----:B------:R-:W-:Y:S03]  /*5190*/  @!P0 FSEL R22, R22, -INF , !P1 ;  /* 0xff80000016168808 */ /* 0x000fe60004800000 */
[----:B------:R-:W1:Y:S01]  /*51a0*/  MUFU.EX2 R245, R19 ;  /* 0x0000001300f57308 */ /* 0x000e620000000800 */
[----:B------:R-:W-:Y:S02]  /*51b0*/  @!P0 ISETP.GE.AND P1, PT, R9, R144, PT ;  /* 0x000000900900820c */ /* 0x000fe40003f26270 */
[----:B----4-:R-:W-:Y:S01]  /*51c0*/  F2FP.BF16.F32.PACK_AB R6, R168, R169 ;  /* 0x000000a9a806723e */ /* 0x010fe200000010ff */
[--C-:B------:R-:W-:Y:S01]  /*51d0*/  FFMA.FTZ R22, R22, UR10, -R139.reuse ;  /* 0x0000000a16167c23 */ /* 0x100fe2000801088b */
[----:B------:R-:W-:Y:S02]  /*51e0*/  @!P0 FSEL R23, R23, -INF , !P1 ;  /* 0xff80000017178808 */ /* 0x000fe40004800000 */
[-C--:B------:R-:W-:Y:S03]  /*51f0*/  @!P0 ISETP.GE.AND P1, PT, R10, R138.reuse, PT ;  /* 0x0000008a0a00820c */ /* 0x080fe60003f26270 */
[----:B------:R-:W-:Y:S01]  /*5200*/  MUFU.EX2 R159, R14 ;  /* 0x0000000e009f7308 */ /* 0x000fe20000000800 */
[----:B------:R-:W-:Y:S01]  /*5210*/  FFMA.FTZ R23, R23, UR10, -R139 ;  /* 0x0000000a17177c23 */ /* 0x000fe2000801088b */
[----:B------:R-:W-:Y:S02]  /*5220*/  @!P0 FSEL R24, R24, -INF , !P1 ;  /* 0xff80000018188808 */ /* 0x000fe40004800000 */
[----:B------:R-:W-:Y:S06]  /*5230*/  @!P0 ISETP.GE.AND P1, PT, R9, R138, PT ;  /* 0x0000008a0900820c */ /* 0x000fec0003f26270 */
[----:B------:R-:W4:Y:S01]  /*5240*/  MUFU.EX2 R158, R15 ;  /* 0x0000000f009e7308 */ /* 0x000f220000000800 */
[----:B------:R-:W-:Y:S01]  /*5250*/  @!P0 FSEL R25, R25, -INF , !P1 ;  /* 0xff80000019198808 */ /* 0x000fe20004800000 */
[--C-:B------:R-:W-:Y:S01]  /*5260*/  FFMA.FTZ R24, R24, UR10, -R137.reuse ;  /* 0x0000000a18187c23 */ /* 0x100fe20008010889 */
[----:B------:R-:W-:Y:S02]  /*5270*/  @!P0 ISETP.GE.AND P1, PT, R10, R136, PT ;  /* 0x000000880a00820c */ /* 0x000fe40003f26270 */
[----:B-1----:R-:W-:Y:S01]  /*5280*/  F2FP.BF16.F32.PACK_AB R5, R245, R246 ;  /* 0x000000f6f505723e */ /* 0x002fe200000010ff */
[--C-:B------:R-:W-:Y:S01]  /*5290*/  FFMA.FTZ R25, R25, UR10, -R137.reuse ;  /* 0x0000000a19197c23 */ /* 0x100fe20008010889 */
[----:B------:R-:W-:Y:S03]  /*52a0*/  @!P0 FSEL R26, R26, -INF , !P1 ;  /* 0xff8000001a1a8808 */ /* 0x000fe60004800000 */
[----:B------:R-:W-:Y:S01]  /*52b0*/  MUFU.EX2 R167, R20 ;  /* 0x0000001400a77308 */ /* 0x000fe20000000800 */
[----:B------:R-:W-:Y:S01]  /*52c0*/  @!P0 ISETP.GE.AND P1, PT, R9, R136, PT ;  /* 0x000000880900820c */ /* 0x000fe20003f26270 */
[--C-:B------:R-:W-:Y:S03]  /*52d0*/  FFMA.FTZ R26, R26, UR10, -R8.reuse ;  /* 0x0000000a1a1a7c23 */ /* 0x100fe60008010808 */
[----:B------:R-:W-:Y:S02]  /*52e0*/  @!P0 FSEL R27, R27, -INF , !P1 ;  /* 0xff8000001b1b8808 */ /* 0x000fe40004800000 */
[-C--:B------:R-:W-:Y:S03]  /*52f0*/  @!P0 ISETP.GE.AND P1, PT, R4, R138.reuse, PT ;  /* 0x0000008a0400820c */ /* 0x080fe60003f26270 */
[----:B------:R-:W1:Y:S01]  /*5300*/  MUFU.EX2 R166, R21 ;  /* 0x0000001500a67308 */ /* 0x000e620000000800 */
[--C-:B------:R-:W-:Y:S01]  /*5310*/  FFMA.FTZ R27, R27, UR10, -R8.reuse ;  /* 0x0000000a1b1b7c23 */ /* 0x100fe20008010808 */
[----:B------:R-:W-:Y:S02]  /*5320*/  @!P0 FSEL R28, R28, -INF , !P1 ;  /* 0xff8000001c1c8808 */ /* 0x000fe40004800000 */
[----:B------:R-:W-:Y:S06]  /*5330*/  @!P0 ISETP.GE.AND P1, PT, R0, R138, PT ;  /* 0x0000008a0000820c */ /* 0x000fec0003f26270 */
[----:B------:R-:W-:Y:S01]  /*5340*/  MUFU.EX2 R243, R22 ;  /* 0x0000001600f37308 */ /* 0x000fe20000000800 */
[----:B------:R-:W-:Y:S01]  /*5350*/  @!P0 FSEL R29, R29, -INF , !P1 ;  /* 0xff8000001d1d8808 */ /* 0x000fe20004800000 */
[--C-:B------:R-:W-:Y:S01]  /*5360*/  FFMA.FTZ R28, R28, UR10, -R137.reuse ;  /* 0x0000000a1c1c7c23 */ /* 0x100fe20008010889 */
[----:B------:R-:W-:Y:S03]  /*5370*/  @!P0 ISETP.GE.AND P1, PT, R4, R136, PT ;  /* 0x000000880400820c */ /* 0x000fe60003f26270 */
[----:B------:R-:W-:Y:S01]  /*5380*/  FFMA.FTZ R137, R29, UR10, -R137 ;  /* 0x0000000a1d897c23 */ /* 0x000fe20008010889 */
[----:B------:R-:W-:Y:S03]  /*5390*/  @!P0 FSEL R30, R30, -INF , !P1 ;  /* 0xff8000001e1e8808 */ /* 0x000fe60004800000 */
[----:B------:R-:W1:Y:S01]  /*53a0*/  MUFU.EX2 R171, R23 ;  /* 0x0000001700ab7308 */ /* 0x000e620000000800 */
[-C--:B------:R-:W-:Y:S01]  /*53b0*/  @!P0 ISETP.GE.AND P1, PT, R4, R146.reuse, PT ;  /* 0x000000920400820c */ /* 0x080fe20003f26270 */
[--C-:B------:R-:W-:Y:S03]  /*53c0*/  FFMA.FTZ R30, R30, UR10, -R8.reuse ;  /* 0x0000000a1e1e7c23 */ /* 0x100fe60008010808 */
[----:B------:R-:W-:Y:S02]  /*53d0*/  @!P0 FSEL R32, R32, -INF , !P1 ;  /* 0xff80000020208808 */ /* 0x000fe40004800000 */
[----:B------:R-:W-:Y:S03]  /*53e0*/  @!P0 ISETP.GE.AND P1, PT, R0, R146, PT ;  /* 0x000000920000820c */ /* 0x000fe60003f26270 */
[----:B------:R-:W-:Y:S01]  /*53f0*/  MUFU.EX2 R151, R24 ;  /* 0x0000001800977308 */ /* 0x000fe20000000800 */
[--C-:B------:R-:W-:Y:S01]  /*5400*/  FFMA.FTZ R32, R32, UR10, -R145.reuse ;  /* 0x0000000a20207c23 */ /* 0x100fe20008010891 */
[----:B------:R-:W-:Y:S02]  /*5410*/  @!P0 FSEL R33, R33, -INF , !P1 ;  /* 0xff80000021218808 */ /* 0x000fe40004800000 */
[----:B------:R-:W-:Y:S02]  /*5420*/  @!P0 ISETP.GE.AND P1, PT, R4, R144, PT ;  /* 0x000000900400820c */ /* 0x000fe40003f26270 */
[----:B------:R-:W-:Y:S01]  /*5430*/  F2FP.BF16.F32.PACK_AB R4, R170, R244 ;  /* 0x000000f4aa04723e */ /* 0x000fe200000010ff */
[----:B------:R-:W-:Y:S01]  /*5440*/  FFMA.FTZ R145, R33, UR10, -R145 ;  /* 0x0000000a21917c23 */ /* 0x000fe20008010891 */
[----:B------:R-:W-:Y:S02]  /*5450*/  @!P0 FSEL R34, R34, -INF , !P1 ;  /* 0xff80000022228808 */ /* 0x000fe40004800000 */
[----:B------:R-:W-:Y:S01]  /*5460*/  MUFU.EX2 R163, R32 ;  /* 0x0000002000a37308 */ /* 0x000fe20000000800 */
[----:B------:R-:W-:Y:S01]  /*5470*/  @!P0 ISETP.GE.AND P1, PT, R0, R144, PT ;  /* 0x000000900000820c */ /* 0x000fe20003f26270 */
[----:B------:R4:W-:Y:S01]  /*5480*/  STS [R235+0x13000], R4 ;  /* 0x01300004eb007388 */ /* 0x0009e20000000800 */
[--C-:B------:R-:W-:Y:S02]  /*5490*/  FFMA.FTZ R34, R34, UR10, -R139.reuse ;  /* 0x0000000a22227c23 */ /* 0x100fe4000801088b */
[----:B------:R-:W-:Y:S02]  /*54a0*/  @!P0 FSEL R35, R35, -INF , !P1 ;  /* 0xff80000023238808 */ /* 0x000fe40004800000 */
[----:B------:R-:W-:Y:S03]  /*54b0*/  @!P0 ISETP.GE.AND P1, PT, R0, R136, PT ;  /* 0x000000880000820c */ /* 0x000fe60003f26270 */
[----:B------:R-:W1:Y:S01]  /*54c0*/  MUFU.EX2 R162, R145 ;  /* 0x0000009100a27308 */ /* 0x000e620000000800 */
[----:B------:R-:W-:Y:S01]  /*54d0*/  F2FP.BF16.F32.PACK_AB R0, R247, R248 ;  /* 0x000000f8f700723e */ /* 0x000fe200000010ff */
[----:B------:R-:W-:Y:S01]  /*54e0*/  FFMA.FTZ R139, R35, UR10, -R139 ;  /* 0x0000000a238b7c23 */ /* 0x000fe2000801088b */
[----:B------:R-:W-:Y:S03]  /*54f0*/  @!P0 FSEL R31, R31, -INF , !P1 ;  /* 0xff8000001f1f8808 */ /* 0x000fe60004800000 */
[----:B------:R1:W-:Y:S04]  /*5500*/  STS [R235+0x13400], R0 ;  /* 0x01340000eb007388 */ /* 0x0003e80000000800 */
[----:B------:R-:W-:Y:S01]  /*5510*/  MUFU.EX2 R165, R34 ;  /* 0x0000002200a57308 */ /* 0x000fe20000000800 */
[----:B------:R-:W-:Y:S01]  /*5520*/  FFMA.FTZ R8, R31, UR10, -R8 ;  /* 0x0000000a1f087c23 */ /* 0x000fe20008010808 */
[----:B------:R1:W-:Y:S04]  /*5530*/  STS [R234+0x13000], R6 ;  /* 0x01300006ea007388 */ /* 0x0003e80000000800 */
[----:B------:R1:W-:Y:S04]  /*5540*/  STS [R234+0x13400], R5 ;  /* 0x01340005ea007388 */ /* 0x0003e80000000800 */
[----:B------:R-:W-:Y:S01]  /*5550*/  MUFU.EX2 R164, R139 ;  /* 0x0000008b00a47308 */ /* 0x000fe20000000800 */
[----:B----4-:R-:W-:Y:S05]  /*5560*/  F2FP.BF16.F32.PACK_AB R4, R156, R157 ;  /* 0x0000009d9c04723e */ /* 0x010fea00000010ff */
[----:B------:R4:W-:Y:S04]  /*5570*/  STS [R235+0x14000], R4 ;  /* 0x01400004eb007388 */ /* 0x0009e80000000800 */
[----:B------:R-:W4:Y:S01]  /*5580*/  MUFU.EX2 R150, R25 ;  /* 0x0000001900967308 */ /* 0x000f220000000800 */
[----:B-1----:R-:W-:Y:S09]  /*5590*/  F2FP.BF16.F32.PACK_AB R0, R160, R161 ;  /* 0x000000a1a000723e */ /* 0x002ff200000010ff */
[----:B------:R-:W-:Y:S01]  /*55a0*/  MUFU.EX2 R153, R26 ;  /* 0x0000001a00997308 */ /* 0x000fe20000000800 */
[----:B------:R-:W-:Y:S01]  /*55b0*/  F2FP.BF16.F32.PACK_AB R6, R158, R159 ;  /* 0x0000009f9e06723e */ /* 0x000fe200000010ff */
[----:B------:R1:W-:Y:S01]  /*55c0*/  STS [R235+0x14400], R0 ;  /* 0x01440000eb007388 */ /* 0x0003e20000000800 */
[----:B------:R-:W-:Y:S03]  /*55d0*/  F2FP.BF16.F32.PACK_AB R5, R166, R167 ;  /* 0x000000a7a605723e */ /* 0x000fe600000010ff */
[----:B------:R1:W-:Y:S04]  /*55e0*/  STS [R234+0x14000], R7 ;  /* 0x01400007ea007388 */ /* 0x0003e80000000800 */
[----:B------:R-:W1:Y:S01]  /*55f0*/  MUFU.EX2 R152, R27 ;  /* 0x0000001b00987308 */ /* 0x000e620000000800 */
[----:B------:R1:W-:Y:S04]  /*5600*/  STS [R234+0x14400], R6 ;  /* 0x01440006ea007388 */ /* 0x0003e80000000800 */
[----:B------:R1:W-:Y:S01]  /*5610*/  STS [R233+0x13000], R5 ;  /* 0x01300005e9007388 */ /* 0x0003e20000000800 */
[----:B----4-:R-:W-:Y:S04]  /*5620*/  F2FP.BF16.F32.PACK_AB R4, R171, R243 ;  /* 0x000000f3ab04723e */ /* 0x010fe800000010ff */
[----:B------:R-:W-:Y:S01]  /*5630*/  MUFU.EX2 R148, R28 ;  /* 0x0000001c00947308 */ /* 0x000fe20000000800 */
[----:B------:R4:W-:Y:S09]  /*5640*/  STS [R233+0x13400], R4 ;  /* 0x01340004e9007388 */ /* 0x0009f20000000800 */
[----:B------:R-:W4:Y:S01]  /*5650*/  MUFU.EX2 R147, R137 ;  /* 0x0000008900937308 */ /* 0x000f220000000800 */
[----:B-1----:R-:W-:Y:S02]  /*5660*/  F2FP.BF16.F32.PACK_AB R0, R162, R163 ;  /* 0x000000a3a200723e */ /* 0x002fe400000010ff */
[----:B------:R-:W-:Y:S03]  /*5670*/  F2FP.BF16.F32.PACK_AB R7, R150, R151 ;  /* 0x000000979607723e */ /* 0x000fe600000010ff */
[----:B------:R1:W-:Y:S04]  /*5680*/  STS [R232+0x13000], R0 ;  /* 0x01300000e8007388 */ /* 0x0003e80000000800 */
[----:B------:R-:W-:Y:S01]  /*5690*/  MUFU.EX2 R149, R30 ;  /* 0x0000001e00957308 */ /* 0x000fe20000000800 */
[----:B------:R-:W-:Y:S02]  /*56a0*/  F2FP.BF16.F32.PACK_AB R6, R152, R153 ;  /* 0x000000999806723e */ /* 0x000fe400000010ff */
[----:B------:R-:W-:Y:S07]  /*56b0*/  F2FP.BF16.F32.PACK_AB R5, R164, R165 ;  /* 0x000000a5a405723e */ /* 0x000fee00000010ff */
[----:B------:R-:W1:Y:S01]  /*56c0*/  MUFU.EX2 R146, R8 ;  /* 0x0000000800927308 */ /* 0x000e620000000800 */
[----:B------:R-:W-:Y:S01]  /*56d0*/  STS [R232+0x13400], R5 ;  /* 0x01340005e8007388 */ /* 0x000fe20000000800 */
[----:B----4-:R-:W-:Y:S03]  /*56e0*/  F2FP.BF16.F32.PACK_AB R4, R147, R148 ;  /* 0x000000949304723e */ /* 0x010fe600000010ff */
[----:B------:R-:W-:Y:S04]  /*56f0*/  STS [R233+0x14000], R7 ;  /* 0x01400007e9007388 */ /* 0x000fe80000000800 */
[----:B------:R-:W-:Y:S04]  /*5700*/  STS [R233+0x14400], R6 ;  /* 0x01440006e9007388 */ /* 0x000fe80000000800 */
[----:B------:R-:W-:Y:S01]  /*5710*/  STS [R232+0x14000], R4 ;  /* 0x01400004e8007388 */ /* 0x000fe20000000800 */
[----:B-1----:R-:W-:Y:S05]  /*5720*/  F2FP.BF16.F32.PACK_AB R0, R146, R149 ;  /* 0x000000959200723e */ /* 0x002fea00000010ff */
[----:B------:R1:W-:Y:S04]  /*5730*/  STS [R232+0x14400], R0 ;  /* 0x01440000e8007388 */ /* 0x0003e80000000800 */
[----:B------:R-:W4:Y:S08]  /*5740*/  LDSM.16.M88.4 R32, [R221+UR4+0x6000] ;  /* 0x00600004dd20783b */ /* 0x000f300008000200 */
[----:B------:R-:W2:Y:S01]  /*5750*/  LDSM.16.M88.4 R28, [R221+UR4+0x6800] ;  /* 0x00680004dd1c783b */ /* 0x000ea20008000200 */
[----:B-1----:R-:W-:Y:S05]  /*5760*/  IMAD.U32 R0, RZ, RZ, UR4 ;  /* 0x00000004ff007e24 */ /* 0x002fea000f8e00ff */
[----:B------:R-:W-:Y:S05]  /*5770*/  IADD3 R0, R221, 0x6000, R0 ;  /* 0x00006000dd007810 */ /* 0x000fea0007ffe000 */
[----:B------:R-:W-:Y:S05]  /*5780*/  IMAD.IADD R0, R0, 0x1, R228 ;  /* 0x0000000100007824 */ /* 0x000fea00078e02e4 */
[----:B------:R-:W1:Y:S01]  /*5790*/  LDSM.16.M88.4 R132, [R0] ;  /* 0x000000000084783b */ /* 0x000e620000000200 */
[-C--:B----4-:R-:W-:Y:S07]  /*57a0*/  HMMA.16816.F32.BF16 R4, R32, R172.reuse, RZ ;  /* 0x000000ac2004723c */ /* 0x090fee00000418ff */
[----:B------:R-:W4:Y:S01]  /*57b0*/  LDSM.16.M88.4 R136, [R0+0x800] ;  /* 0x000800000088783b */ /* 0x000f220000000200 */
[C---:B--2---:R-:W-:Y:S06]  /*57c0*/  HMMA.16816.F32.BF16 R8, R28.reuse, R172, RZ ;  /* 0x000000ac1c08723c */ /* 0x044fec00000418ff */
[-C--:B------:R-:W-:Y:S06]  /*57d0*/  HMMA.16816.F32.BF16 R12, R28, R174.reuse, RZ ;  /* 0x000000ae1c0c723c */ /* 0x080fec00000418ff */
[C---:B------:R-:W-:Y:S06]  /*57e0*/  HMMA.16816.F32.BF16 R16, R32.reuse, R174, RZ ;  /* 0x000000ae2010723c */ /* 0x040fec00000418ff */
[-C--:B------:R-:W-:Y:S06]  /*57f0*/  HMMA.16816.F32.BF16 R20, R32, R176.reuse, RZ ;  /* 0x000000b02014723c */ /* 0x080fec00000418ff */
[C---:B------:R-:W-:Y:S06]  /*5800*/  HMMA.16816.F32.BF16 R24, R28.reuse, R176, RZ ;  /* 0x000000b01c18723c */ /* 0x040fec00000418ff */
[-C--:B------:R-:W-:Y:S01]  /*5810*/  HMMA.16816.F32.BF16 R28, R28, R178.reuse, RZ ;  /* 0x000000b21c1c723c */ /* 0x080fe200000418ff */
[----:B------:R-:W-:Y:S04]  /*5820*/  IADD3 R144, P0, R142, UR14, RZ ;  /* 0x0000000e8e907c10 */ /* 0x000fe8000ff1e0ff */
[----:B---3--:R-:W-:Y:S01]  /*5830*/  IADD3.X R145, R143, UR13, RZ, P0, !PT ;  /* 0x0000000d8f917c10 */ /* 0x008fe200087fe4ff */
[----:B------:R-:W-:Y:S01]  /*5840*/  HMMA.16816.F32.BF16 R32, R32, R178, RZ ;  /* 0x000000b22020723c */ /* 0x000fe200000418ff */
[----:B------:R-:W-:Y:S03]  /*5850*/  PLOP3.LUT P0, PT, PT, PT, UP3, 0x80, 0x0 ;  /* 0x000000000000781c */ /* 0x000fe60003f0f038 */
[----:B------:R-:W2:Y:S02]  /*5860*/  LDG.E R143, desc[UR6][R144.64] ;  /* 0x00000006908f7981 */ /* 0x000ea4000c1e1900 */
[-C--:B-1----:R-:W-:Y:S02]  /*5870*/  HMMA.16816.F32.BF16 R4, R132, R180.reuse, R4 ;  /* 0x000000b48404723c */ /* 0x082fe40000041804 */
[----:B------:R-:W3:Y:S04]  /*5880*/  LDG.E R142, desc[UR6][R144.64+0x20] ;  /* 0x00002006908e7981 */ /* 0x000ee8000c1e1900 */
[C---:B----4-:R-:W-:Y:S01]  /*5890*/  HMMA.16816.F32.BF16 R8, R136.reuse, R180, R8 ;  /* 0x000000b48808723c */ /* 0x050fe20000041808 */
[----:B------:R-:W5:Y:S04]  /*58a0*/  LDG.E R141, desc[UR6][R144.64+0x80] ;  /* 0x00008006908d7981 */ /* 0x000f68000c1e1900 */
[----:B------:R1:W5:Y:S01]  /*58b0*/  LDG.E R140, desc[UR6][R144.64+0xa0] ;  /* 0x0000a006908c7981 */ /* 0x000362000c1e1900 */
[-C--:B------:R-:W-:Y:S06]  /*58c0*/  HMMA.16816.F32.BF16 R12, R136, R182.reuse, R12 ;  /* 0x000000b6880c723c */ /* 0x080fec000004180c */
[C---:B------:R-:W-:Y:S06]  /*58d0*/  HMMA.16816.F32.BF16 R16, R132.reuse, R182, R16 ;  /* 0x000000b68410723c */ /* 0x040fec0000041810 */
[-C--:B------:R-:W-:Y:S06]  /*58e0*/  HMMA.16816.F32.BF16 R20, R132, R184.reuse, R20 ;  /* 0x000000b88414723c */ /* 0x080fec0000041814 */
[C---:B------:R-:W-:Y:S06]  /*58f0*/  HMMA.16816.F32.BF16 R24, R136.reuse, R184, R24 ;  /* 0x000000b88818723c */ /* 0x040fec0000041818 */
[-C--:B------:R-:W-:Y:S01]  /*5900*/  HMMA.16816.F32.BF16 R28, R136, R186.reuse, R28 ;  /* 0x000000ba881c723c */ /* 0x080fe2000004181c */
[----:B------:R-:W4:Y:S05]  /*5910*/  LDSM.16.M88.4 R136, [R221+UR4+0x7000] ;  /* 0x00700004dd88783b */ /* 0x000f2a0008000200 */
[----:B------:R-:W-:Y:S03]  /*5920*/  HMMA.16816.F32.BF16 R32, R132, R186, R32 ;  /* 0x000000ba8420723c */ /* 0x000fe60000041820 */
[----:B------:R-:W1:Y:S03]  /*5930*/  LDSM.16.M88.4 R132, [R221+UR4+0x7800] ;  /* 0x00780004dd84783b */ /* 0x000e660008000200 */
[-C--:B----4-:R-:W-:Y:S06]  /*5940*/  HMMA.16816.F32.BF16 R4, R136, R188.reuse, R4 ;  /* 0x000000bc8804723c */ /* 0x090fec0000041804 */
[C---:B-1----:R-:W-:Y:S06]  /*5950*/  HMMA.16816.F32.BF16 R8, R132.reuse, R188, R8 ;  /* 0x000000bc8408723c */ /* 0x042fec0000041808 */
[-C--:B------:R-:W-:Y:S06]  /*5960*/  HMMA.16816.F32.BF16 R12, R132, R190.reuse, R12 ;  /* 0x000000be840c723c */ /* 0x080fec000004180c */
[C---:B------:R-:W-:Y:S06]  /*5970*/  HMMA.16816.F32.BF16 R16, R136.reuse, R190, R16 ;  /* 0x000000be8810723c */ /* 0x040fec0000041810 */
[-C--:B------:R-:W-:Y:S06]  /*5980*/  HMMA.16816.F32.BF16 R20, R136, R192.reuse, R20 ;  /* 0x000000c08814723c */ /* 0x080fec0000041814 */
[C---:B------:R-:W-:Y:S06]  /*5990*/  HMMA.16816.F32.BF16 R24, R132.reuse, R192, R24 ;  /* 0x000000c08418723c */ /* 0x040fec0000041818 */
[-C--:B------:R-:W-:Y:S01]  /*59a0*/  HMMA.16816.F32.BF16 R28, R132, R194.reuse, R28 ;  /* 0x000000c2841c723c */ /* 0x080fe2000004181c */
[----:B------:R-:W1:Y:S05]  /*59b0*/  LDSM.16.M88.4 R132, [R0+0x1000] ;  /* 0x001000000084783b */ /* 0x000e6a0000000200 */
[----:B------:R-:W-:Y:S03]  /*59c0*/  HMMA.16816.F32.BF16 R32, R136, R194, R32 ;  /* 0x000000c28820723c */ /* 0x000fe60000041820 */
[----:B------:R-:W4:Y:S03]  /*59d0*/  LDSM.16.M88.4 R136, [R0+0x1800] ;  /* 0x001800000088783b */ /* 0x000f260000000200 */
[-C--:B-1----:R-:W-:Y:S06]  /*59e0*/  HMMA.16816.F32.BF16 R4, R132, R196.reuse, R4 ;  /* 0x000000c48404723c */ /* 0x082fec0000041804 */
[C---:B----4-:R-:W-:Y:S06]  /*59f0*/  HMMA.16816.F32.BF16 R8, R136.reuse, R196, R8 ;  /* 0x000000c48808723c */ /* 0x050fec0000041808 */
[-C--:B------:R-:W-:Y:S06]  /*5a00*/  HMMA.16816.F32.BF16 R12, R136, R198.reuse, R12 ;  /* 0x000000c6880c723c */ /* 0x080fec000004180c */
[C---:B------:R-:W-:Y:S06]  /*5a10*/  HMMA.16816.F32.BF16 R16, R132.reuse, R198, R16 ;  /* 0x000000c68410723c */ /* 0x040fec0000041810 */
[-C--:B------:R-:W-:Y:S06]  /*5a20*/  HMMA.16816.F32.BF16 R20, R132, R200.reuse, R20 ;  /* 0x000000c88414723c */ /* 0x080fec0000041814 */
[C---:B------:R-:W-:Y:S06]  /*5a30*/  HMMA.16816.F32.BF16 R24, R136.reuse, R200, R24 ;  /* 0x000000c88818723c */ /* 0x040fec0000041818 */
[-C--:B------:R-:W-:Y:S01]  /*5a40*/  HMMA.16816.F32.BF16 R28, R136, R202.reuse, R28 ;  /* 0x000000ca881c723c */ /* 0x080fe2000004181c */
[----:B------:R-:W1:Y:S05]  /*5a50*/  LDSM.16.M88.4 R136, [R221+UR4+0x8000] ;  /* 0x00800004dd88783b */ /* 0x000e6a0008000200 */
[----:B------:R-:W-:Y:S03]  /*5a60*/  HMMA.16816.F32.BF16 R32, R132, R202, R32 ;  /* 0x000000ca8420723c */ /* 0x000fe60000041820 */
[----:B------:R-:W4:Y:S03]  /*5a70*/  LDSM.16.M88.4 R132, [R221+UR4+0x8800] ;  /* 0x00880004dd84783b */ /* 0x000f260008000200 */
[-C--:B-1----:R-:W-:Y:S06]  /*5a80*/  HMMA.16816.F32.BF16 R4, R136, R204.reuse, R4 ;  /* 0x000000cc8804723c */ /* 0x082fec0000041804 */
[C---:B----4-:R-:W-:Y:S06]  /*5a90*/  HMMA.16816.F32.BF16 R8, R132.reuse, R204, R8 ;  /* 0x000000cc8408723c */ /* 0x050fec0000041808 */
        /* <DEDUP_REMOVED lines=12> */
[C---:B--2---:R-:W-:Y:S01]  /*5b60*/  FADD.FTZ R4, -R143.reuse, R4 ;  /* 0x000000048f047221 */ /* 0x044fe20000010100 */
[----:B------:R-:W-:Y:S01]  /*5b70*/  FADD.FTZ R5, -R143, R5 ;  /* 0x000000058f057221 */ /* 0x000fe20000010100 */
[-C--:B------:R-:W-:Y:S03]  /*5b80*/  HMMA.16816.F32.BF16 R20, R132, R216.reuse, R20 ;  /* 0x000000d88414723c */ /* 0x080fe60000041814 */
[----:B------:R-:W-:Y:S01]  /*5b90*/  FMUL.FTZ R144, R244, R4 ;  /* 0x00000004f4907220 */ /* 0x000fe20000410000 */
[----:B------:R-:W-:Y:S01]  /*5ba0*/  FMUL.FTZ R5, R170, R5 ;  /* 0x00000005aa057220 */ /* 0x000fe20000410000 */
[----:B------:R1:W5:Y:S01]  /*5bb0*/  LDL R244, [R1+0xc] ;  /* 0x00000c0001f47983 */ /* 0x0003620000100800 */
[C---:B------:R-:W-:Y:S03]  /*5bc0*/  HMMA.16816.F32.BF16 R24, R136.reuse, R216, R24 ;  /* 0x000000d88818723c */ /* 0x040fe60000041818 */
[----:B------:R1:W5:Y:S02]  /*5bd0*/  LDL R170, [R1+0x8] ;  /* 0x0000080001aa7983 */ /* 0x0003640000100800 */
[----:B------:R-:W-:Y:S01]  /*5be0*/  F2FP.BF16.F32.PACK_AB R5, R5, R144 ;  /* 0x000000900505723e */ /* 0x000fe200000010ff */
[-C--:B------:R-:W-:Y:S05]  /*5bf0*/  HMMA.16816.F32.BF16 R28, R136, R218.reuse, R28 ;  /* 0x000000da881c723c */ /* 0x080fea000004181c */
[C---:B------:R-:W-:Y:S01]  /*5c00*/  FADD.FTZ R0, -R143.reuse, R16 ;  /* 0x000000108f007221 */ /* 0x040fe20000010100 */
[----:B------:R-:W-:Y:S05]  /*5c10*/  HMMA.16816.F32.BF16 R32, R132, R218, R32 ;  /* 0x000000da8420723c */ /* 0x000fea0000041820 */
[C---:B------:R-:W-:Y:S01]  /*5c20*/  FADD.FTZ R17, -R143.reuse, R17 ;  /* 0x000000118f117221 */ /* 0x040fe20000010100 */
[C---:B------:R-:W-:Y:S01]  /*5c30*/  FADD.FTZ R4, -R143.reuse, R20 ;  /* 0x000000148f047221 */ /* 0x040fe20000010100 */
[----:B------:R-:W-:Y:S01]  /*5c40*/  FADD.FTZ R21, -R143, R21 ;  /* 0x000000158f157221 */ /* 0x000fe20000010100 */
[----:B------:R-:W-:Y:S03]  /*5c50*/  FMUL.FTZ R0, R169, R0 ;  /* 0x00000000a9007220 */ /* 0x000fe60000410000 */
[----:B------:R-:W-:Y:S01]  /*5c60*/  FMUL.FTZ R20, R168, R17 ;  /* 0x00000011a8147220 */ /* 0x000fe20000410000 */
[----:B------:R-:W-:Y:S01]  /*5c70*/  FMUL.FTZ R4, R167, R4 ;  /* 0x00000004a7047220 */ /* 0x000fe20000410000 */
[----:B------:R-:W-:Y:S01]  /*5c80*/  FMUL.FTZ R21, R166, R21 ;  /* 0x00000015a6157220 */ /* 0x000fe20000410000 */
[C---:B---3--:R-:W-:Y:S01]  /*5c90*/  FADD.FTZ R16, -R142.reuse, R6 ;  /* 0x000000068e107221 */ /* 0x048fe20000010100 */
[----:B------:R-:W-:Y:S01]  /*5ca0*/  FADD.FTZ R6, -R142, R7 ;  /* 0x000000078e067221 */ /* 0x000fe20000010100 */
[----:B------:R-:W-:Y:S01]  /*5cb0*/  F2FP.BF16.F32.PACK_AB R20, R20, R0 ;  /* 0x000000001414723e */ /* 0x000fe200000010ff */
[----:B------:R-:W-:Y:S01]  /*5cc0*/  FADD.FTZ R133, -R142, R18 ;  /* 0x000000128e857221 */ /* 0x000fe20000010100 */
[----:B------:R-:W-:Y:S01]  /*5cd0*/  F2FP.BF16.F32.PACK_AB R21, R21, R4 ;  /* 0x000000041515723e */ /* 0x000fe200000010ff */
[----:B------:R-:W-:Y:S01]  /*5ce0*/  FMUL.FTZ R7, R248, R16 ;  /* 0x00000010f8077220 */ /* 0x000fe20000410000 */
[----:B------:R-:W-:Y:S01]  /*5cf0*/  FMUL.FTZ R6, R247, R6 ;  /* 0x00000006f7067220 */ /* 0x000fe20000410000 */
[C---:B------:R-:W-:Y:S01]  /*5d00*/  FADD.FTZ R19, -R142.reuse, R19 ;  /* 0x000000138e137221 */ /* 0x040fe20000010100 */
[C---:B------:R-:W-:Y:S01]  /*5d10*/  FADD.FTZ R22, -R142.reuse, R22 ;  /* 0x000000168e167221 */ /* 0x040fe20000010100 */
[C---:B------:R-:W-:Y:S01]  /*5d20*/  FADD.FTZ R23, -R142.reuse, R23 ;  /* 0x000000178e177221 */ /* 0x040fe20000010100 */
[C---:B------:R-:W-:Y:S01]  /*5d30*/  FADD.FTZ R4, -R143.reuse, R32 ;  /* 0x000000208f047221 */ /* 0x040fe20000010100 */
[----:B------:R-:W-:Y:S01]  /*5d40*/  FADD.FTZ R0, -R143, R33 ;  /* 0x000000218f007221 */ /* 0x000fe20000010100 */
[C---:B------:R-:W-:Y:S01]  /*5d50*/  FADD.FTZ R34, -R142.reuse, R34 ;  /* 0x000000228e227221 */ /* 0x040fe20000010100 */
[----:B------:R-:W-:Y:S01]  /*5d60*/  FADD.FTZ R33, -R142, R35 ;  /* 0x000000238e217221 */ /* 0x000fe20000010100 */
[----:B------:R-:W-:Y:S01]  /*5d70*/  FMUL.FTZ R4, R163, R4 ;  /* 0x00000004a3047220 */ /* 0x000fe20000410000 */
[----:B------:R-:W-:Y:S01]  /*5d80*/  FMUL.FTZ R0, R162, R0 ;  /* 0x00000000a2007220 */ /* 0x000fe20000410000 */
[----:B------:R-:W-:Y:S01]  /*5d90*/  FMUL.FTZ R133, R246, R133 ;  /* 0x00000085f6857220 */ /* 0x000fe20000410000 */
[----:B------:R-:W-:Y:S01]  /*5da0*/  FMUL.FTZ R132, R245, R19 ;  /* 0x00000013f5847220 */ /* 0x000fe20000410000 */
[----:B------:R-:W-:Y:S01]  /*5db0*/  FMUL.FTZ R32, R243, R22 ;  /* 0x00000016f3207220 */ /* 0x000fe20000410000 */
[----:B------:R-:W-:Y:S01]  /*5dc0*/  FMUL.FTZ R23, R171, R23 ;  /* 0x00000017ab177220 */ /* 0x000fe20000410000 */
[----:B------:R-:W-:Y:S01]  /*5dd0*/  F2FP.BF16.F32.PACK_AB R18, R0, R4 ;  /* 0x000000040012723e */ /* 0x000fe200000010ff */
[----:B------:R-:W-:Y:S01]  /*5de0*/  FMUL.FTZ R34, R165, R34 ;  /* 0x00000022a5227220 */ /* 0x000fe20000410000 */
[----:B------:R-:W-:Y:S01]  /*5df0*/  F2FP.BF16.F32.PACK_AB R4, R6, R7 ;  /* 0x000000070604723e */ /* 0x000fe200000010ff */
[----:B------:R-:W-:Y:S01]  /*5e00*/  FMUL.FTZ R33, R164, R33 ;  /* 0x00000021a4217220 */ /* 0x000fe20000410000 */
[----:B-1----:R-:W-:Y:S06]  /*5e10*/  @!P0 BRA `(.L_x_29) ;  /* 0x0000000000c08947 */ /* 0x002fec0003800000 */
[----:B------:R-:W1:Y:S01]  /*5e20*/  LDC R0, c[0x0][0x240] ;  /* 0x00009000ff007b82 */ /* 0x000e620000000800 */
[----:B------:R-:W-:Y:S01]  /*5e30*/  ULOP3.LUT UR8, UR5, 0x1, URZ, 0xc0, !UPT ;  /* 0x0000000105087892 */ /* 0x000fe2000f8ec03f */
[----:B------:R-:W-:Y:S02]  /*5e40*/  ISETP.GE.AND P3, PT, R250, UR37, PT ;  /* 0x00000025fa007c0c */ /* 0x000fe4000bf66270 */
[----:B-----5:R-:W-:Y:S01]  /*5e50*/  ISETP.GE.AND P2, PT, R170, UR37, PT ;  /* 0x00000025aa007c0c */ /* 0x020fe2000bf46270 */
[----:B------:R-:W-:Y:S01]  /*5e60*/  UISETP.NE.U32.AND UP0, UPT, UR8, 0x1, UPT ;  /* 0x000000010800788c */ /* 0x000fe2000bf05070 */
[----:B------:R-:W-:Y:S03]  /*5e70*/  ISETP.GE.AND P1, PT, R244, UR37, PT ;  /* 0x00000025f4007c0c */ /* 0x000fe6000bf26270 */
[----:B------:R-:W-:Y:S06]  /*5e80*/  USEL UR8, UR60, 0x3000, !UP0 ;  /* 0x000030003c087887 */ /* 0x000fec000c000000 */
[----:B------:R-:W-:Y:S02]  /*5e90*/  VIADD R231, R231, UR8 ;  /* 0x00000008e7e77c36 */ /* 0x000fe40008000000 */
[C---:B------:R-:W-:Y:S02]  /*5ea0*/  @!P2 VIADD R22, R242.reuse, UR8 ;  /* 0x00000008f216ac36 */ /* 0x040fe40008000000 */
[----:B------:R-:W-:Y:S01]  /*5eb0*/  @!P1 VIADD R19, R242, UR8 ;  /* 0x00000008f2139c36 */ /* 0x000fe20008000000 */
[----:B------:R2:W-:Y:S01]  /*5ec0*/  @P3 STS [R231], RZ ;  /* 0x000000ffe7003388 */ /* 0x0005e20000000800 */
[----:B------:R-:W-:Y:S03]  /*5ed0*/  VIADD R220, R220, UR8 ;  /* 0x00000008dcdc7c36 */ /* 0x000fe60008000000 */
[----:B------:R2:W-:Y:S01]  /*5ee0*/  @P3 STS [R231+0x4], RZ ;  /* 0x000004ffe7003388 */ /* 0x0005e20000000800 */
[----:B-1----:R-:W-:Y:S03]  /*5ef0*/  IMAD.U32 R0, R0, -0x40, RZ ;  /* 0xffffffc000007824 */ /* 0x002fe600078e00ff */
[----:B------:R2:W-:Y:S02]  /*5f00*/  @P3 STS [R231+0x8], RZ ;  /* 0x000008ffe7003388 */ /* 0x0005e40000000800 */
[C---:B------:R-:W-:Y:S02]  /*5f10*/  LEA R238, P4, R0.reuse, R238, 0x1 ;  /* 0x000000ee00ee7211 */ /* 0x040fe400078808ff */
[----:B------:R2:W-:Y:S01]  /*5f20*/  @P3 STS [R231+0xc], RZ ;  /* 0x00000cffe7003388 */ /* 0x0005e20000000800 */
[----:B------:R-:W-:Y:S02]  /*5f30*/  SHF.R.S32.HI R6, RZ, 0x1f, R0 ;  /* 0x0000001fff067819 */ /* 0x000fe40000011400 */
[----:B------:R-:W-:Y:S02]  /*5f40*/  @!P2 IMAD.MOV.U32 R16, RZ, RZ, R238 ;  /* 0x000000ffff10a224 */ /* 0x000fe400078e00ee */
[----:B------:R-:W-:Y:S02]  /*5f50*/  LEA.HI.X R236, R0, R236, R6, 0x1, P4 ;  /* 0x000000ec00ec7211 */ /* 0x000fe400020f0c06 */
[----:B------:R-:W-:Y:S02]  /*5f60*/  IADD3 R0, R242, UR8, RZ ;  /* 0x00000008f2007c10 */ /* 0x000fe4000fffe0ff */
[----:B------:R-:W-:Y:S01]  /*5f70*/  @!P3 MOV R6, R238 ;  /* 0x000000ee0006b202 */ /* 0x000fe20000000f00 */
[----:B------:R-:W-:Y:S01]  /*5f80*/  @!P3 IMAD.MOV.U32 R7, RZ, RZ, R236 ;  /* 0x000000ffff07b224 */ /* 0x000fe200078e00ec */
[----:B------:R-:W-:Y:S02]  /*5f90*/  @!P2 MOV R17, R236 ;  /* 0x000000ec0011a202 */ /* 0x000fe40000000f00 */
[----:B------:R-:W-:Y:S02]  /*5fa0*/  MOV R242, R0 ;  /* 0x0000000000f27202 */ /* 0x000fe40000000f00 */
[----:B------:R-:W-:Y:S01]  /*5fb0*/  @!PT LDS RZ, [RZ] ;  /* 0x00000000fffff984 */ /* 0x000fe20000000800 */
[----:B------:R-:W-:Y:S01]  /*5fc0*/  @!PT LDS RZ, [RZ] ;  /* 0x00000000fffff984 */ /* 0x000fe20000000800 */
[----:B------:R-:W-:Y:S01]  /*5fd0*/  @!PT LDS RZ, [RZ] ;  /* 0x00000000fffff984 */ /* 0x000fe20000000800 */
[----:B------:R1:W-:Y:S04]  /*5fe0*/  @!P3 LDGSTS.E.BYPASS.LTC128B.128 [R0], desc[UR6][R6.64] ;  /* 0x000000000600bfae */ /* 0x0003e8000b901d46 */
        /* <DEDUP_REMOVED lines=8> */
[----:B------:R2:W-:Y:S01]  /*6070*/  @P1 STS [R231+0x2000], RZ ;  /* 0x002000ffe7001388 */ /* 0x0005e20000000800 */
[----:B-1----:R-:W-:Y:S03]  /*6080*/  @!P1 IMAD.MOV.U32 R6, RZ, RZ, R238 ;  /* 0x000000ffff069224 */ /* 0x002fe600078e00ee */
[----:B------:R2:W-:Y:S01]  /*6090*/  @P1 STS [R231+0x2004], RZ ;  /* 0x002004ffe7001388 */ /* 0x0005e20000000800 */
[----:B------:R-:W-:Y:S03]  /*60a0*/  @!P1 MOV R7, R236 ;  /* 0x000000ec00079202 */ /* 0x000fe60000000f00 */
[----:B------:R2:W-:Y:S04]  /*60b0*/  @P1 STS [R231+0x2008], RZ ;  /* 0x002008ffe7001388 */ /* 0x0005e80000000800 */
[----:B------:R2:W-:Y:S04]  /*60c0*/  @P1 STS [R231+0x200c], RZ ;  /* 0x00200cffe7001388 */ /* 0x0005e80000000800 */
[----:B------:R-:W-:Y:S01]  /*60d0*/  @!PT LDS RZ, [RZ] ;  /* 0x00000000fffff984 */ /* 0x000fe20000000800 */
[----:B------:R-:W-:Y:S01]  /*60e0*/  @!PT LDS RZ, [RZ] ;  /* 0x00000000fffff984 */ /* 0x000fe20000000800 */
[----:B------:R-:W-:Y:S01]  /*60f0*/  @!PT LDS RZ, [RZ] ;  /* 0x00000000fffff984 */ /* 0x000fe20000000800 */
[----:B------:R2:W-:Y:S04]  /*6100*/  @!P1 LDGSTS.E.BYPASS.LTC128B.128 [R19+0x2000], desc[UR6][R6.64+0x80] ;  /* 0x0200008006139fae */ /* 0x0005e8000b901d46 */
[----:B------:R-:W0:Y:S02]  /*6110*/  LDGDEPBAR ;  /* 0x00000000000079af */ /* 0x000e240000000000 */
.L_x_29:
[----:B------:R1:W-:Y:S01]  /*6120*/  STS [R235+0xf000], R5 ;  /* 0x00f00005eb007388 */ /* 0x0003e20000000800 */
[----:B------:R-:W-:Y:S01]  /*6130*/  F2FP.BF16.F32.PACK_AB R0, R132, R133 ;  /* 0x000000858400723e */ /* 0x000fe200000010ff */
[C---:B-----5:R-:W-:Y:S01]  /*6140*/  FADD.FTZ R8, -R141.reuse, R8 ;  /* 0x000000088d087221 */ /* 0x060fe20000010100 */
[C---:B------:R-:W-:Y:S01]  /*6150*/  FADD.FTZ R9, -R141.reuse, R9 ;  /* 0x000000098d097221 */ /* 0x040fe20000010100 */
[----:B------:R3:W-:Y:S01]  /*6160*/  STS [R235+0xf400], R4 ;  /* 0x00f40004eb007388 */ /* 0x0007e20000000800 */
[C---:B------:R-:W-:Y:S01]  /*6170*/  FADD.FTZ R11, -R140.reuse, R11 ;  /* 0x0000000b8c0b7221 */ /* 0x040fe20000010100 */
[C---:B------:R-:W-:Y:S01]  /*6180*/  FADD.FTZ R10, -R140.reuse, R10 ;  /* 0x0000000a8c0a7221 */ /* 0x040fe20000010100 */
[----:B------:R-:W-:Y:S01]  /*6190*/  FADD.FTZ R13, -R141, R13 ;  /* 0x0000000d8d0d7221 */ /* 0x000fe20000010100 */
[----:B------:R4:W-:Y:S01]  /*61a0*/  STS [R234+0xf400], R0 ;  /* 0x00f40000ea007388 */ /* 0x0009e20000000800 */
[C---:B------:R-:W-:Y:S01]  /*61b0*/  FADD.FTZ R15, -R140.reuse, R15 ;  /* 0x0000000f8c0f7221 */ /* 0x040fe20000010100 */
[----:B------:R-:W-:Y:S01]  /*61c0*/  FMUL.FTZ R10, R161, R10 ;  /* 0x0000000aa10a7220 */ /* 0x000fe20000410000 */
[C---:B------:R-:W-:Y:S01]  /*61d0*/  FADD.FTZ R12, -R141.reuse, R12 ;  /* 0x0000000c8d0c7221 */ /* 0x040fe20000010100 */
[----:B------:R-:W-:Y:S01]  /*61e0*/  STS [R234+0xf000], R20 ;  /* 0x00f00014ea007388 */ /* 0x000fe20000000800 */
[C---:B------:R-:W-:Y:S01]  /*61f0*/  FADD.FTZ R14, -R140.reuse, R14 ;  /* 0x0000000e8c0e7221 */ /* 0x040fe20000010100 */
[----:B------:R-:W-:Y:S01]  /*6200*/  FADD.FTZ R25, -R141, R25 ;  /* 0x000000198d197221 */ /* 0x000fe20000010100 */
[----:B------:R-:W-:Y:S01]  /*6210*/  FMUL.FTZ R12, R155, R12 ;  /* 0x0000000c9b0c7220 */ /* 0x000fe20000410000 */
[----:B------:R-:W-:Y:S01]  /*6220*/  FADD.FTZ R24, -R141, R24 ;  /* 0x000000188d187221 */ /* 0x000fe20000010100 */
[----:B------:R-:W-:Y:S01]  /*6230*/  FMUL.FTZ R14, R159, R14 ;  /* 0x0000000e9f0e7220 */ /* 0x000fe20000410000 */
[C---:B------:R-:W-:Y:S01]  /*6240*/  FADD.FTZ R26, -R140.reuse, R26 ;  /* 0x0000001a8c1a7221 */ /* 0x040fe20000010100 */
[----:B------:R-:W-:Y:S01]  /*6250*/  FADD.FTZ R27, -R140, R27 ;  /* 0x0000001b8c1b7221 */ /* 0x000fe20000010100 */
[----:B--2---:R-:W-:Y:S01]  /*6260*/  F2FP.BF16.F32.PACK_AB R17, R23, R32 ;  /* 0x000000201711723e */ /* 0x004fe200000010ff */
[----:B------:R-:W-:Y:S01]  /*6270*/  FADD.FTZ R29, -R141, R29 ;  /* 0x0000001d8d1d7221 */ /* 0x000fe20000010100 */
[----:B------:R-:W-:Y:S01]  /*6280*/  FMUL.FTZ R24, R151, R24 ;  /* 0x0000001897187220 */ /* 0x000fe20000410000 */
[----:B------:R-:W-:Y:S01]  /*6290*/  FMUL.FTZ R7, R150, R25 ;  /* 0x0000001996077220 */ /* 0x000fe20000410000 */
[----:B------:R-:W-:Y:S01]  /*62a0*/  FADD.FTZ R31, -R140, R31 ;  /* 0x0000001f8c1f7221 */ /* 0x000fe20000010100 */
[----:B-1----:R-:W-:Y:S01]  /*62b0*/  FMUL.FTZ R5, R157, R8 ;  /* 0x000000089d057220 */ /* 0x002fe20000410000 */
[----:B------:R-:W-:Y:S01]  /*62c0*/  FMUL.FTZ R8, R154, R13 ;  /* 0x0000000d9a087220 */ /* 0x000fe20000410000 */
[----:B------:R-:W-:Y:S01]  /*62d0*/  FMUL.FTZ R26, R153, R26 ;  /* 0x0000001a991a7220 */ /* 0x000fe20000410000 */
[----:B------:R-:W-:Y:S01]  /*62e0*/  FMUL.FTZ R27, R152, R27 ;  /* 0x0000001b981b7220 */ /* 0x000fe20000410000 */
[----:B---3--:R-:W-:Y:S01]  /*62f0*/  FMUL.FTZ R4, R156, R9 ;  /* 0x000000099c047220 */ /* 0x008fe20000410000 */
[----:B------:R-:W-:Y:S01]  /*6300*/  FADD.FTZ R28, -R141, R28 ;  /* 0x0000001c8d1c7221 */ /* 0x000fe20000010100 */
[----:B------:R-:W-:Y:S01]  /*6310*/  F2FP.BF16.F32.PACK_AB R8, R8, R12 ;  /* 0x0000000c0808723e */ /* 0x000fe200000010ff */
[----:B------:R-:W-:Y:S01]  /*6320*/  FADD.FTZ R30, -R140, R30 ;  /* 0x0000001e8c1e7221 */ /* 0x000fe20000010100 */
[----:B------:R-:W-:Y:S01]  /*6330*/  F2FP.BF16.F32.PACK_AB R16, R33, R34 ;  /* 0x000000222110723e */ /* 0x000fe200000010ff */
[----:B------:R-:W-:Y:S01]  /*6340*/  FMUL.FTZ R28, R148, R28 ;  /* 0x0000001c941c7220 */ /* 0x000fe20000410000 */
[----:B----4-:R-:W-:Y:S01]  /*6350*/  F2FP.BF16.F32.PACK_AB R0, R4, R5 ;  /* 0x000000050400723e */ /* 0x010fe200000010ff */
[----:B------:R-:W-:Y:S01]  /*6360*/  FMUL.FTZ R5, R160, R11 ;  /* 0x0000000ba0057220 */ /* 0x000fe20000410000 */
[----:B------:R-:W-:Y:S01]  /*6370*/  FMUL.FTZ R4, R158, R15 ;  /* 0x0000000f9e047220 */ /* 0x000fe20000410000 */
[----:B------:R-:W-:Y:S01]  /*6380*/  FMUL.FTZ R9, R147, R29 ;  /* 0x0000001d93097220 */ /* 0x000fe20000410000 */
[----:B------:R-:W-:Y:S01]  /*6390*/  FMUL.FTZ R30, R149, R30 ;  /* 0x0000001e951e7220 */ /* 0x000fe20000410000 */
[----:B------:R1:W-:Y:S01]  /*63a0*/  STS [R235+0x10000], R0 ;  /* 0x01000000eb007388 */ /* 0x0003e20000000800 */
[----:B------:R-:W-:Y:S01]  /*63b0*/  F2FP.BF16.F32.PACK_AB R5, R5, R10 ;  /* 0x0000000a0505723e */ /* 0x000fe200000010ff */
[----:B------:R-:W-:Y:S01]  /*63c0*/  FMUL.FTZ R6, R146, R31 ;  /* 0x0000001f92067220 */ /* 0x000fe20000410000 */
[----:B------:R-:W-:Y:S01]  /*63d0*/  F2FP.BF16.F32.PACK_AB R4, R4, R14 ;  /* 0x0000000e0404723e */ /* 0x000fe200000010ff */
[----:B------:R2:W5:Y:S01]  /*63e0*/  LDL R162, [R1+0x14] ;  /* 0x0000140001a27983 */ /* 0x0005620000100800 */
[----:B------:R-:W-:Y:S02]  /*63f0*/  F2FP.BF16.F32.PACK_AB R7, R7, R24 ;  /* 0x000000180707723e */ /* 0x000fe400000010ff */
[----:B------:R-:W-:Y:S01]  /*6400*/  F2FP.BF16.F32.PACK_AB R9, R9, R28 ;  /* 0x0000001c0909723e */ /* 0x000fe200000010ff */
[----:B------:R-:W-:Y:S01]  /*6410*/  STS [R235+0x10400], R5 ;  /* 0x01040005eb007388 */ /* 0x000fe20000000800 */
[----:B------:R-:W-:Y:S02]  /*6420*/  F2FP.BF16.F32.PACK_AB R6, R6, R30 ;  /* 0x0000001e0606723e */ /* 0x000fe400000010ff */
[----:B------:R-:W-:Y:S01]  /*6430*/  MOV R156, R241 ;  /* 0x000000f1009c7202 */ /* 0x000fe20000000f00 */
[----:B------:R-:W-:Y:S01]  /*6440*/  STS [R234+0x10000], R8 ;  /* 0x01000008ea007388 */ /* 0x000fe20000000800 */
[----:B------:R-:W-:Y:S03]  /*6450*/  MOV R157, R240 ;  /* 0x000000f0009d7202 */ /* 0x000fe60000000f00 */
[----:B------:R-:W-:Y:S04]  /*6460*/  STS [R234+0x10400], R4 ;  /* 0x01040004ea007388 */ /* 0x000fe80000000800 */
[----:B------:R-:W-:Y:S04]  /*6470*/  STS [R233+0xf000], R21 ;  /* 0x00f00015e9007388 */ /* 0x000fe80000000800 */
[----:B------:R-:W-:Y:S01]  /*6480*/  STS [R233+0xf400], R17 ;  /* 0x00f40011e9007388 */ /* 0x000fe20000000800 */
[----:B-1----:R-:W-:Y:S03]  /*6490*/  F2FP.BF16.F32.PACK_AB R0, R27, R26 ;  /* 0x0000001a1b00723e */ /* 0x002fe600000010ff */
[----:B------:R-:W-:Y:S04]  /*64a0*/  STS [R232+0xf000], R18 ;  /* 0x00f00012e8007388 */ /* 0x000fe80000000800 */
[----:B------:R-:W-:Y:S04]  /*64b0*/  STS [R232+0xf400], R16 ;  /* 0x00f40010e8007388 */ /* 0x000fe80000000800 */
[----:B------:R-:W-:Y:S04]  /*64c0*/  STS [R233+0x10000], R7 ;  /* 0x01000007e9007388 */ /* 0x000fe80000000800 */
[----:B------:R1:W-:Y:S04]  /*64d0*/  STS [R233+0x10400], R0 ;  /* 0x01040000e9007388 */ /* 0x0003e80000000800 */
[----:B------:R-:W-:Y:S04]  /*64e0*/  STS [R232+0x10000], R9 ;  /* 0x01000009e8007388 */ /* 0x000fe80000000800 */
[----:B------:R-:W-:Y:S01]  /*64f0*/  STS [R232+0x10400], R6 ;  /* 0x01040006e8007388 */ /* 0x000fe20000000800 */
[----:B------:R-:W-:Y:S01]  /*6500*/  BAR.SYNC.DEFER_BLOCKING 0x0 ;  /* 0x0000000000007b1d */ /* 0x000fe20000010000 */
[----:B-1----:R-:W-:Y:S05]  /*6510*/  LEA R0, R229, UR4, 0x1 ;  /* 0x00000004e5007c11 */ /* 0x002fea000f8e08ff */
[----:B------:R-:W-:Y:S04]  /*6520*/  LDSM.16.MT88.4 R4, [R2+0x13000] ;  /* 0x013000000204783b */ /* 0x000fe80000004200 */
[----:B------:R-:W1:Y:S04]  /*6530*/  LDSM.16.MT88.4 R8, [R0+0x6000] ;  /* 0x006000000008783b */ /* 0x000e680000004200 */
[----:B------:R-:W3:Y:S04]  /*6540*/  LDSM.16.MT88.4 R12, [R2+0x15000] ;  /* 0x01500000020c783b */ /* 0x000ee80000004200 */
[----:B------:R-:W4:Y:S04]  /*6550*/  LDSM.16.MT88.4 R16, [R0+0x7000] ;  /* 0x007000000010783b */ /* 0x000f280000004200 */
[----:B------:R-:W2:Y:S04]  /*6560*/  LDSM.16.MT88.4 R20, [R0+0x8000] ;  /* 0x008000000014783b */ /* 0x000ea80000004200 */
[----:B------:R-:W-:Y:S04]  /*6570*/  LDSM.16.MT88.4 R24, [R2+0x13800] ;  /* 0x013800000218783b */ /* 0x000fe80000004200 */
[----:B------:R-:W2:Y:S04]  /*6580*/  LDSM.16.MT88.4 R28, [R0+0x6400] ;  /* 0x00640000001c783b */ /* 0x000ea80000004200 */
[----:B------:R-:W2:Y:S04]  /*6590*/  LDSM.16.MT88.4 R32, [R2+0x15800] ;  /* 0x015800000220783b */ /* 0x000ea80000004200 */
[----:B------:R-:W2:Y:S04]  /*65a0*/  LDSM.16.MT88.4 R132, [R0+0x7400] ;  /* 0x007400000084783b */ /* 0x000ea80000004200 */
[----:B------:R-:W2:Y:S01]  /*65b0*/  LDSM.16.MT88.4 R136, [R0+0x8400] ;  /* 0x008400000088783b */ /* 0x000ea20000004200 */
[-C--:B-1----:R-:W-:Y:S06]  /*65c0*/  HMMA.16816.F32.BF16 R36, R4, R8.reuse, R36 ;  /* 0x000000080424723c */ /* 0x082fec0000041824 */
[C---:B---3--:R-:W-:Y:S06]  /*65d0*/  HMMA.16816.F32.BF16 R40, R12.reuse, R8, R40 ;  /* 0x000000080c28723c */ /* 0x048fec0000041828 */
[-C--:B------:R-:W-:Y:S06]  /*65e0*/  HMMA.16816.F32.BF16 R44, R12, R10.reuse, R44 ;  /* 0x0000000a0c2c723c */ /* 0x080fec000004182c */
[C---:B------:R-:W-:Y:S01]  /*65f0*/  HMMA.16816.F32.BF16 R48, R4.reuse, R10, R48 ;  /* 0x0000000a0430723c */ /* 0x040fe20000041830 */
[----:B------:R-:W-:Y:S05]  /*6600*/  LDSM.16.MT88.4 R8, [R0+0x6800] ;  /* 0x006800000008783b */ /* 0x000fea0000004200 */
[-C--:B----4-:R-:W-:Y:S06]  /*6610*/  HMMA.16816.F32.BF16 R52, R4, R16.reuse, R52 ;  /* 0x000000100434723c */ /* 0x090fec0000041834 */
[C---:B------:R-:W-:Y:S06]  /*6620*/  HMMA.16816.F32.BF16 R56, R12.reuse, R16, R56 ;  /* 0x000000100c38723c */ /* 0x040fec0000041838 */
[-C--:B------:R-:W-:Y:S06]  /*6630*/  HMMA.16816.F32.BF16 R60, R12, R18.reuse, R60 ;  /* 0x000000120c3c723c */ /* 0x080fec000004183c */
[C---:B------:R-:W-:Y:S01]  /*6640*/  HMMA.16816.F32.BF16 R64, R4.reuse, R18, R64 ;  /* 0x000000120440723c */ /* 0x040fe20000041840 */
[----:B------:R-:W-:Y:S05]  /*6650*/  LDSM.16.MT88.4 R16, [R0+0x7800] ;  /* 0x007800000010783b */ /* 0x000fea0000004200 */
[-C--:B--2---:R-:W-:Y:S06]  /*6660*/  HMMA.16816.F32.BF16 R68, R4, R20.reuse, R68 ;  /* 0x000000140444723c */ /* 0x084fec0000041844 */
[C---:B------:R-:W-:Y:S06]  /*6670*/  HMMA.16816.F32.BF16 R72, R12.reuse, R20, R72 ;  /* 0x000000140c48723c */ /* 0x040fec0000041848 */
[-C--:B------:R-:W-:Y:S01]  /*6680*/  HMMA.16816.F32.BF16 R76, R12, R22.reuse, R76 ;  /* 0x000000160c4c723c */ /* 0x080fe2000004184c */
[----:B------:R-:W-:Y:S05]  /*6690*/  LDSM.16.MT88.4 R12, [R2+0x16000] ;  /* 0x01600000020c783b */ /* 0x000fea0000004200 */
[----:B------:R-:W-:Y:S01]  /*66a0*/  HMMA.16816.F32.BF16 R80, R4, R22, R80 ;  /* 0x000000160450723c */ /* 0x000fe20000041850 */
[----:B------:R-:W1:Y:S04]  /*66b0*/  LDSM.16.MT88.4 R4, [R2+0x14000] ;  /* 0x014000000204783b */ /* 0x000e680000004200 */
[----:B------:R-:W2:Y:S01]  /*66c0*/  LDSM.16.MT88.4 R20, [R0+0x8800] ;  /* 0x008800000014783b */ /* 0x000ea20000004200 */
[-C--:B------:R-:W-:Y:S06]  /*66d0*/  HMMA.16816.F32.BF16 R36, R24, R28.reuse, R36 ;  /* 0x0000001c1824723c */ /* 0x080fec0000041824 */
[C---:B------:R-:W-:Y:S06]  /*66e0*/  HMMA.16816.F32.BF16 R40, R32.reuse, R28, R40 ;  /* 0x0000001c2028723c */ /* 0x040fec0000041828 */
[-C--:B------:R-:W-:Y:S06]  /*66f0*/  HMMA.16816.F32.BF16 R44, R32, R30.reuse, R44 ;  /* 0x0000001e202c723c */ /* 0x080fec000004182c */
[C---:B------:R-:W-:Y:S01]  /*6700*/  HMMA.16816.F32.BF16 R48, R24.reuse, R30, R48 ;  /* 0x0000001e1830723c */ /* 0x040fe20000041830 */
[----:B------:R-:W-:Y:S05]  /*6710*/  LDSM.16.MT88.4 R28, [R2+0x14800] ;  /* 0x01480000021c783b */ /* 0x000fea0000004200 */
[-C--:B------:R-:W-:Y:S06]  /*6720*/  HMMA.16816.F32.BF16 R52, R24, R132.reuse, R52 ;  /* 0x000000841834723c */ /* 0x080fec0000041834 */
[C---:B------:R-:W-:Y:S06]  /*6730*/  HMMA.16816.F32.BF16 R56, R32.reuse, R132, R56 ;  /* 0x000000842038723c */ /* 0x040fec0000041838 */
[-C--:B------:R-:W-:Y:S06]  /*6740*/  HMMA.16816.F32.BF16 R60, R32, R134.reuse, R60 ;  /* 0x00000086203c723c */ /* 0x080fec000004183c */
[C---:B------:R-:W-:Y:S01]  /*6750*/  HMMA.16816.F32.BF16 R64, R24.reuse, R134, R64 ;  /* 0x000000861840723c */ /* 0x040fe20000041840 */
[----:B------:R-:W-:Y:S05]  /*6760*/  LDSM.16.MT88.4 R132, [R2+0x16800] ;  /* 0x016800000284783b */ /* 0x000fea0000004200 */
[-C--:B------:R-:W-:Y:S06]  /*6770*/  HMMA.16816.F32.BF16 R68, R24, R136.reuse, R68 ;  /* 0x000000881844723c */ /* 0x080fec0000041844 */
[C---:B------:R-:W-:Y:S06]  /*6780*/  HMMA.16816.F32.BF16 R72, R32.reuse, R136, R72 ;  /* 0x000000882048723c */ /* 0x040fec0000041848 */
[-C--:B------:R-:W-:Y:S01]  /*6790*/  HMMA.16816.F32.BF16 R76, R32, R138.reuse, R76 ;  /* 0x0000008a204c723c */ /* 0x080fe2000004184c */
[----:B------:R-:W3:Y:S05]  /*67a0*/  LDSM.16.MT88.4 R32, [R0+0x6c00] ;  /* 0x006c00000020783b */ /* 0x000eea0000004200 */
[----:B------:R-:W-:Y:S01]  /*67b0*/  HMMA.16816.F32.BF16 R80, R24, R138, R80 ;  /* 0x0000008a1850723c */ /* 0x000fe20000041850 */
[----:B------:R-:W4:Y:S04]  /*67c0*/  LDSM.16.MT88.4 R24, [R0+0x7c00] ;  /* 0x007c00000018783b */ /* 0x000f280000004200 */
[----:B------:R-:W4:Y:S01]  /*67d0*/  LDSM.16.MT88.4 R136, [R0+0x8c00] ;  /* 0x008c00000088783b */ /* 0x000f220000004200 */
[-C--:B-1----:R-:W-:Y:S01]  /*67e0*/  HMMA.16816.F32.BF16 R36, R4, R8.reuse, R36 ;  /* 0x000000080424723c */ /* 0x082fe20000041824 */
[----:B------:R-:W-:Y:S05]  /*67f0*/  BAR.SYNC.DEFER_BLOCKING 0x0 ;  /* 0x0000000000007b1d */ /* 0x000fea0000010000 */
[C---:B------:R-:W-:Y:S06]  /*6800*/  HMMA.16816.F32.BF16 R40, R12.reuse, R8, R40 ;  /* 0x000000080c28723c */ /* 0x040fec0000041828 */
[-C--:B------:R-:W-:Y:S06]  /*6810*/  HMMA.16816.F32.BF16 R44, R12, R10.reuse, R44 ;  /* 0x0000000a0c2c723c */ /* 0x080fec000004182c */
[C---:B------:R-:W-:Y:S06]  /*6820*/  HMMA.16816.F32.BF16 R48, R4.reuse, R10, R48 ;  /* 0x0000000a0430723c */ /* 0x040fec0000041830 */
[-C--:B------:R-:W-:Y:S06]  /*6830*/  HMMA.16816.F32.BF16 R52, R4, R16.reuse, R52 ;  /* 0x000000100434723c */ /* 0x080fec0000041834 */
[C---:B------:R-:W-:Y:S06]  /*6840*/  HMMA.16816.F32.BF16 R56, R12.reuse, R16, R56 ;  /* 0x000000100c38723c */ /* 0x040fec0000041838 */
[-C--:B------:R-:W-:Y:S06]  /*6850*/  HMMA.16816.F32.BF16 R60, R12, R18.reuse, R60 ;  /* 0x000000120c3c723c */ /* 0x080fec000004183c */
[C---:B------:R-:W-:Y:S06]  /*6860*/  HMMA.16816.F32.BF16 R64, R4.reuse, R18, R64 ;  /* 0x000000120440723c */ /* 0x040fec0000041840 */
[-C--:B--2---:R-:W-:Y:S06]  /*6870*/  HMMA.16816.F32.BF16 R68, R4, R20.reuse, R68 ;  /* 0x000000140444723c */ /* 0x084fec0000041844 */
[C---:B------:R-:W-:Y:S06]  /*6880*/  HMMA.16816.F32.BF16 R72, R12.reuse, R20, R72 ;  /* 0x000000140c48723c */ /* 0x040fec0000041848 */
[-C--:B------:R-:W-:Y:S06]  /*6890*/  HMMA.16816.F32.BF16 R76, R12, R22.reuse, R76 ;  /* 0x000000160c4c723c */ /* 0x080fec000004184c */
[----:B------:R-:W-:Y:S06]  /*68a0*/  HMMA.16816.F32.BF16 R80, R4, R22, R80 ;  /* 0x000000160450723c */ /* 0x000fec0000041850 */
[-C--:B---3--:R-:W-:Y:S06]  /*68b0*/  HMMA.16816.F32.BF16 R36, R28, R32.reuse, R36 ;  /* 0x000000201c24723c */ /* 0x088fec0000041824 */
[C---:B------:R-:W-:Y:S06]  /*68c0*/  HMMA.16816.F32.BF16 R40, R132.reuse, R32, R40 ;  /* 0x000000208428723c */ /* 0x040fec0000041828 */
[-C--:B------:R-:W-:Y:S06]  /*68d0*/  HMMA.16816.F32.BF16 R44, R132, R34.reuse, R44 ;  /* 0x00000022842c723c */ /* 0x080fec000004182c */
[C---:B------:R-:W-:Y:S06]  /*68e0*/  HMMA.16816.F32.BF16 R48, R28.reuse, R34, R48 ;  /* 0x000000221c30723c */ /* 0x040fec0000041830 */
[-C--:B----4-:R-:W-:Y:S06]  /*68f0*/  HMMA.16816.F32.BF16 R52, R28, R24.reuse, R52 ;  /* 0x000000181c34723c */ /* 0x090fec0000041834 */
[C---:B------:R-:W-:Y:S06]  /*6900*/  HMMA.16816.F32.BF16 R56, R132.reuse, R24, R56 ;  /* 0x000000188438723c */ /* 0x040fec0000041838 */
[-C--:B------:R-:W-:Y:S06]  /*6910*/  HMMA.16816.F32.BF16 R60, R132, R26.reuse, R60 ;  /* 0x0000001a843c723c */ /* 0x080fec000004183c */
[C---:B------:R-:W-:Y:S06]  /*6920*/  HMMA.16816.F32.BF16 R64, R28.reuse, R26, R64 ;  /* 0x0000001a1c40723c */ /* 0x040fec0000041840 */
[-C--:B------:R-:W-:Y:S06]  /*6930*/  HMMA.16816.F32.BF16 R68, R28, R136.reuse, R68 ;  /* 0x000000881c44723c */ /* 0x080fec0000041844 */
[C---:B------:R-:W-:Y:S06]  /*6940*/  HMMA.16816.F32.BF16 R72, R132.reuse, R136, R72 ;  /* 0x000000888448723c */ /* 0x040fec0000041848 */
[-C--:B------:R-:W-:Y:S06]  /*6950*/  HMMA.16816.F32.BF16 R76, R132, R138.reuse, R76 ;  /* 0x0000008a844c723c */ /* 0x080fec000004184c */
[----:B------:R-:W-:Y:S01]  /*6960*/  HMMA.16816.F32.BF16 R80, R28, R138, R80 ;  /* 0x0000008a1c50723c */ /* 0x000fe20000041850 */
[----:B------:R-:W-:Y:S11]  /*6970*/  @!UPT UIADD3 URZ, URZ, URZ, URZ ;  /* 0x0000003f3f3ff290 */ /* 0x000ff6000fffe03f */
[----:B------:R-:W-:Y:S01]  /*6980*/  @!UPT UIADD3 URZ, URZ, URZ, URZ ;  /* 0x0000003f3f3ff290 */ /* 0x000fe2000fffe03f */
[----:B------:R-:W-:Y:S11]  /*6990*/  @!P0 BRA `(.L_x_30) ;  /* 0x0000000000848947 */ /* 0x000ff60003800000 */
[----:B------:R-:W1:Y:S01]  /*69a0*/  LDC R5, c[0x0][0x420] ;  /* 0x00010800ff057b82 */ /* 0x000e620000000800 */
[----:B------:R-:W-:Y:S02]  /*69b0*/  ISETP.GE.AND P3, PT, R250, UR37, PT ;  /* 0x00000025fa007c0c */ /* 0x000fe4000bf66270 */
[----:B------:R-:W-:Y:S02]  /*69c0*/  ISETP.GE.AND P2, PT, R170, UR37, PT ;  /* 0x00000025aa007c0c */ /* 0x000fe4000bf46270 */
[----:B-----5:R-:W-:Y:S02]  /*69d0*/  LEA R4, R162, UR4, 0x1 ;  /* 0x00000004a2047c11 */ /* 0x020fe4000f8e08ff */
[----:B------:R-:W-:Y:S07]  /*69e0*/  ISETP.GE.AND P1, PT, R244, UR37, PT ;  /* 0x00000025f4007c0c */ /* 0x000fee000bf26270 */
[----:B------:R2:W-:Y:S04]  /*69f0*/  @P3 STS [R4+0x6000], RZ ;  /* 0x006000ff04003388 */ /* 0x0005e80000000800 */
[----:B------:R2:W-:Y:S04]  /*6a00*/  @P3 STS [R4+0x6004], RZ ;  /* 0x006004ff04003388 */ /* 0x0005e80000000800 */
[----:B------:R2:W-:Y:S01]  /*6a10*/  @P3 STS.64 [R4+0x6008], RZ ;  /* 0x006008ff04003388 */ /* 0x0005e20000000a00 */
[----:B-1----:R-:W-:Y:S05]  /*6a20*/  IMAD.U32 R5, R5, -0x40, RZ ;  /* 0xffffffc005057824 */ /* 0x002fea00078e00ff */
[C---:B------:R-:W-:Y:S02]  /*6a30*/  LEA R239, P4, R5.reuse, R239, 0x1 ;  /* 0x000000ef05ef7211 */ /* 0x040fe400078808ff */
[----:B------:R-:W-:Y:S03]  /*6a40*/  SHF.R.S32.HI R6, RZ, 0x1f, R5 ;  /* 0x0000001fff067819 */ /* 0x000fe60000011405 */
[--C-:B------:R-:W-:Y:S01]  /*6a50*/  @!P3 IMAD.MOV.U32 R10, RZ, RZ, R239.reuse ;  /* 0x000000ffff0ab224 */ /* 0x100fe200078e00ef */
[----:B------:R-:W-:Y:S01]  /*6a60*/  LEA.HI.X R237, R5, R237, R6, 0x1, P4 ;  /* 0x000000ed05ed7211 */ /* 0x000fe200020f0c06 */
[--C-:B------:R-:W-:Y:S02]  /*6a70*/  @!P2 IMAD.MOV.U32 R8, RZ, RZ, R239.reuse ;  /* 0x000000ffff08a224 */ /* 0x100fe400078e00ef */
[----:B------:R-:W-:Y:S02]  /*6a80*/  @!P1 IMAD.MOV.U32 R6, RZ, RZ, R239 ;  /* 0x000000ffff069224 */ /* 0x000fe400078e00ef */
[--C-:B------:R-:W-:Y:S02]  /*6a90*/  @!P3 IMAD.MOV.U32 R11, RZ, RZ, R237.reuse ;  /* 0x000000ffff0bb224 */ /* 0x100fe400078e00ed */
[--C-:B------:R-:W-:Y:S02]  /*6aa0*/  @!P2 IMAD.MOV.U32 R9, RZ, RZ, R237.reuse ;  /* 0x000000ffff09a224 */ /* 0x100fe400078e00ed */
[----:B------:R-:W-:Y:S01]  /*6ab0*/  @!P1 IMAD.MOV.U32 R7, RZ, RZ, R237 ;  /* 0x000000ffff079224 */ /* 0x000fe200078e00ed */
[----:B------:R-:W-:Y:S01]  /*6ac0*/  @!PT LDS RZ, [RZ] ;  /* 0x00000000fffff984 */ /* 0x000fe20000000800 */
[----:B------:R-:W-:Y:S01]  /*6ad0*/  @!PT LDS RZ, [RZ] ;  /* 0x00000000fffff984 */ /* 0x000fe20000000800 */
[----:B------:R-:W-:Y:S01]  /*6ae0*/  @!PT LDS RZ, [RZ] ;  /* 0x00000000fffff984 */ /* 0x000fe20000000800 */
[----:B------:R2:W-:Y:S04]  /*6af0*/  @!P3 LDGSTS.E.BYPASS.LTC128B.128 [R4+0x6000], desc[UR6][R10.64] ;  /* 0x060000000a04bfae */ /* 0x0005e8000b901d46 */
[----:B------:R2:W-:Y:S04]  /*6b00*/  @P2 STS.128 [R4+0x7000], RZ ;  /* 0x007000ff04002388 */ /* 0x0005e80000000c00 */
        /* <DEDUP_REMOVED lines=9> */
[----:B------:R-:W0:Y:S02]  /*6ba0*/  LDGDEPBAR ;  /* 0x00000000000079af */ /* 0x000e240000000000 */
.L_x_30:
[----:B------:R-:W3:Y:S01]  /*6bb0*/  LDL R163, [R1+0x24] ;  /* 0x0000240001a37983 */ /* 0x000ee20000100800 */
[----:B------:R-:W-:Y:S02]  /*6bc0*/  ULOP3.LUT UR8, UR5, 0x1, URZ, 0xc0, !UPT ;  /* 0x0000000105087892 */ /* 0x000fe4000f8ec03f */
[----:B------:R-:W-:Y:S01]  /*6bd0*/  UISETP.GT.AND UP2, UPT, UR5, UR18, UPT ;  /* 0x000000120500728c */ /* 0x000fe2000bf44270 */
[----:B------:R-:W4:Y:S01]  /*6be0*/  LDL R160, [R1+0x30] ;  /* 0x0000300001a07983 */ /* 0x000f220000100800 */
[----:B------:R-:W-:Y:S02]  /*6bf0*/  UISETP.NE.U32.AND UP0, UPT, UR8, 0x1, UPT ;  /* 0x000000010800788c */ /* 0x000fe4000bf05070 */
[----:B------:R-:W-:Y:S01]  /*6c00*/  UIADD3 UR5, UR5, -0x1, URZ ;  /* 0xffffffff05057890 */ /* 0x000fe2000fffe03f */
[----:B------:R-:W4:Y:S04]  /*6c10*/  LDL R159, [R1] ;  /* 0x00000000019f7983 */ /* 0x000f280000100800 */
[----:B------:R-:W4:Y:S04]  /*6c20*/  LDL R158, [R1+0x4] ;  /* 0x00000400019e7983 */ /* 0x000f280000100800 */
[----:B------:R-:W-:Y:S04]  /*6c30*/  LDSM.16.M88.4 R24, [R224] ;  /* 0x00000000e018783b */ /* 0x000fe80000000200 */
[----:B--2---:R-:W1:Y:S04]  /*6c40*/  LDSM.16.MT88.4 R8, [R0+0x9000] ;  /* 0x009000000008783b */ /* 0x004e680000004200 */
[----:B------:R-:W2:Y:S04]  /*6c50*/  LDSM.16.MT88.4 R16, [R0+0xb000] ;  /* 0x00b000000010783b */ /* 0x000ea80000004200 */
[----:B------:R-:W2:Y:S04]  /*6c60*/  LDSM.16.MT88.4 R28, [R0+0xd000] ;  /* 0x00d00000001c783b */ /* 0x000ea80000004200 */
[----:B------:R-:W-:Y:S04]  /*6c70*/  LDSM.16.M88.4 R32, [R225] ;  /* 0x00000000e120783b */ /* 0x000fe80000000200 */
[----:B------:R-:W2:Y:S04]  /*6c80*/  LDSM.16.MT88.4 R132, [R0+0x9400] ;  /* 0x009400000084783b */ /* 0x000ea80000004200 */
[----:B------:R-:W2:Y:S04]  /*6c90*/  LDSM.16.MT88.4 R136, [R0+0xb400] ;  /* 0x00b400000088783b */ /* 0x000ea80000004200 */
[----:B------:R-:W2:Y:S04]  /*6ca0*/  LDSM.16.MT88.4 R140, [R0+0xd400] ;  /* 0x00d40000008c783b */ /* 0x000ea80000004200 */
[----:B------:R-:W-:Y:S04]  /*6cb0*/  LDSM.16.M88.4 R144, [R227] ;  /* 0x00000000e390783b */ /* 0x000fe80000000200 */
[----:B------:R-:W2:Y:S04]  /*6cc0*/  LDSM.16.MT88.4 R148, [R0+0x9800] ;  /* 0x009800000094783b */ /* 0x000ea80000004200 */
[----:B------:R-:W-:Y:S01]  /*6cd0*/  LDSM.16.MT88.4 R152, [R0+0xd800] ;  /* 0x00d800000098783b */ /* 0x000fe20000004200 */
[C---:B-1----:R-:W-:Y:S03]  /*6ce0*/  HMMA.16816.F32.BF16 R4, R24.reuse, R8, RZ ;  /* 0x000000081804723c */ /* 0x042fe600000418ff */
[----:B------:R-:W4:Y:S03]  /*6cf0*/  LDL R161, [R1+0x10] ;  /* 0x0000100001a17983 */ /* 0x000f260000100800 */
[C---:B------:R-:W-:Y:S06]  /*6d00*/  HMMA.16816.F32.BF16 R8, R24.reuse, R10, RZ ;  /* 0x0000000a1808723c */ /* 0x040fec00000418ff */
[C---:B--2---:R-:W-:Y:S06]  /*6d10*/  HMMA.16816.F32.BF16 R12, R24.reuse, R16, RZ ;  /* 0x00000010180c723c */ /* 0x044fec00000418ff */
[C---:B------:R-:W-:Y:S06]  /*6d20*/  HMMA.16816.F32.BF16 R16, R24.reuse, R18, RZ ;  /* 0x000000121810723c */ /* 0x040fec00000418ff */
[C---:B------:R-:W-:Y:S06]  /*6d30*/  HMMA.16816.F32.BF16 R20, R24.reuse, R28, RZ ;  /* 0x0000001c1814723c */ /* 0x040fec00000418ff */
[----:B------:R-:W-:Y:S01]  /*6d40*/  HMMA.16816.F32.BF16 R24, R24, R30, RZ ;  /* 0x0000001e1818723c */ /* 0x000fe200000418ff */
[----:B------:R-:W1:Y:S05]  /*6d50*/  LDSM.16.MT88.4 R28, [R0+0xb800] ;  /* 0x00b80000001c783b */ /* 0x000e6a0000004200 */
[C---:B------:R-:W-:Y:S06]  /*6d60*/  HMMA.16816.F32.BF16 R4, R32.reuse, R132, R4 ;  /* 0x000000842004723c */ /* 0x040fec0000041804 */
[C---:B------:R-:W-:Y:S01]  /*6d70*/  HMMA.16816.F32.BF16 R8, R32.reuse, R134, R8 ;  /* 0x000000862008723c */ /* 0x040fe20000041808 */
[----:B------:R-:W-:Y:S05]  /*6d80*/  LDSM.16.M88.4 R132, [R226] ;  /* 0x00000000e284783b */ /* 0x000fea0000000200 */
[C---:B------:R-:W-:Y:S06]  /*6d90*/  HMMA.16816.F32.BF16 R12, R32.reuse, R136, R12 ;  /* 0x00000088200c723c */ /* 0x040fec000004180c */
[C---:B------:R-:W-:Y:S01]  /*6da0*/  HMMA.16816.F32.BF16 R16, R32.reuse, R138, R16 ;  /* 0x0000008a2010723c */ /* 0x040fe20000041810 */
[----:B------:R-:W2:Y:S05]  /*6db0*/  LDSM.16.MT88.4 R136, [R0+0x9c00] ;  /* 0x009c00000088783b */ /* 0x000eaa0000004200 */
[C---:B------:R-:W-:Y:S06]  /*6dc0*/  HMMA.16816.F32.BF16 R20, R32.reuse, R140, R20 ;  /* 0x0000008c2014723c */ /* 0x040fec0000041814 */
[----:B------:R-:W-:Y:S01]  /*6dd0*/  HMMA.16816.F32.BF16 R24, R32, R142, R24 ;  /* 0x0000008e2018723c */ /* 0x000fe20000041818 */
[----:B------:R-:W2:Y:S04]  /*6de0*/  LDSM.16.MT88.4 R32, [R0+0xbc00] ;  /* 0x00bc00000020783b */ /* 0x000ea80000004200 */
[----:B------:R-:W2:Y:S01]  /*6df0*/  LDSM.16.MT88.4 R140, [R0+0xdc00] ;  /* 0x00dc0000008c783b */ /* 0x000ea20000004200 */
[C---:B------:R-:W-:Y:S06]  /*6e00*/  HMMA.16816.F32.BF16 R4, R144.reuse, R148, R4 ;  /* 0x000000949004723c */ /* 0x040fec0000041804 */
[C---:B------:R-:W-:Y:S01]  /*6e10*/  HMMA.16816.F32.BF16 R8, R144.reuse, R150, R8 ;  /* 0x000000969008723c */ /* 0x040fe20000041808 */
[----:B------:R-:W-:Y:S05]  /*6e20*/  LDSM.16.MT88.4 R148, [R0+0xa000] ;  /* 0x00a000000094783b */ /* 0x000fea0000004200 */
[C---:B-1----:R-:W-:Y:S06]  /*6e30*/  HMMA.16816.F32.BF16 R12, R144.reuse, R28, R12 ;  /* 0x0000001c900c723c */ /* 0x042fec000004180c */
[C---:B------:R-:W-:Y:S01]  /*6e40*/  HMMA.16816.F32.BF16 R16, R144.reuse, R30, R16 ;  /* 0x0000001e9010723c */ /* 0x040fe20000041810 */
[----:B------:R-:W1:Y:S05]  /*6e50*/  LDSM.16.M88.4 R28, [R224+0x2000] ;  /* 0x00200000e01c783b */ /* 0x000e6a0000000200 */
[C---:B------:R-:W-:Y:S06]  /*6e60*/  HMMA.16816.F32.BF16 R20, R144.reuse, R152, R20 ;  /* 0x000000989014723c */ /* 0x040fec0000041814 */
[----:B------:R-:W-:Y:S01]  /*6e70*/  HMMA.16816.F32.BF16 R24, R144, R154, R24 ;  /* 0x0000009a9018723c */ /* 0x000fe20000041818 */
[----:B------:R-:W1:Y:S04]  /*6e80*/  LDSM.16.MT88.4 R144, [R0+0xc000] ;  /* 0x00c000000090783b */ /* 0x000e680000004200 */
[----:B------:R-:W1:Y:S01]  /*6e90*/  LDSM.16.MT88.4 R152, [R0+0xe000] ;  /* 0x00e000000098783b */ /* 0x000e620000004200 */
[C---:B--2---:R-:W-:Y:S06]  /*6ea0*/  HMMA.16816.F32.BF16 R4, R132.reuse, R136, R4 ;  /* 0x000000888404723c */ /* 0x044fec0000041804 */
[C---:B------:R-:W-:Y:S01]  /*6eb0*/  HMMA.16816.F32.BF16 R8, R132.reuse, R138, R8 ;  /* 0x0000008a8408723c */ /* 0x040fe20000041808 */
[----:B------:R-:W-:Y:S05]  /*6ec0*/  LDSM.16.MT88.4 R136, [R0+0xa400] ;  /* 0x00a400000088783b */ /* 0x000fea0000004200 */
[C---:B------:R-:W-:Y:S06]  /*6ed0*/  HMMA.16816.F32.BF16 R12, R132.reuse, R32, R12 ;  /* 0x00000020840c723c */ /* 0x040fec000004180c */
[C---:B------:R-:W-:Y:S01]  /*6ee0*/  HMMA.16816.F32.BF16 R16, R132.reuse, R34, R16 ;  /* 0x000000228410723c */ /* 0x040fe20000041810 */
[----:B------:R-:W2:Y:S05]  /*6ef0*/  LDSM.16.M88.4 R32, [R225+0x2000] ;  /* 0x00200000e120783b */ /* 0x000eaa0000000200 */
[C---:B------:R-:W-:Y:S06]  /*6f00*/  HMMA.16816.F32.BF16 R20, R132.reuse, R140, R20 ;  /* 0x0000008c8414723c */ /* 0x040fec0000041814 */
[----:B------:R-:W-:Y:S01]  /*6f10*/  HMMA.16816.F32.BF16 R24, R132, R142, R24 ;  /* 0x0000008e8418723c */ /* 0x000fe20000041818 */
[----:B------:R-:W2:Y:S04]  /*6f20*/  LDSM.16.MT88.4 R132, [R0+0xc400] ;  /* 0x00c400000084783b */ /* 0x000ea80000004200 */
[----:B------:R-:W2:Y:S01]  /*6f30*/  LDSM.16.MT88.4 R140, [R0+0xe400] ;  /* 0x00e40000008c783b */ /* 0x000ea20000004200 */
[C---:B-1----:R-:W-:Y:S06]  /*6f40*/  HMMA.16816.F32.BF16 R4, R28.reuse, R148, R4 ;  /* 0x000000941c04723c */ /* 0x042fec0000041804 */
[C---:B------:R-:W-:Y:S01]  /*6f50*/  HMMA.16816.F32.BF16 R8, R28.reuse, R150, R8 ;  /* 0x000000961c08723c */ /* 0x040fe20000041808 */
[----:B------:R-:W-:Y:S05]  /*6f60*/  LDSM.16.MT88.4 R148, [R0+0xa800] ;  /* 0x00a800000094783b */ /* 0x000fea0000004200 */
[C---:B------:R-:W-:Y:S06]  /*6f70*/  HMMA.16816.F32.BF16 R12, R28.reuse, R144, R12 ;  /* 0x000000901c0c723c */ /* 0x040fec000004180c */
[C---:B------:R-:W-:Y:S01]  /*6f80*/  HMMA.16816.F32.BF16 R16, R28.reuse, R146, R16 ;  /* 0x000000921c10723c */ /* 0x040fe20000041810 */
[----:B------:R-:W1:Y:S05]  /*6f90*/  LDSM.16.M88.4 R144, [R227+0x2000] ;  /* 0x00200000e390783b */ /* 0x000e6a0000000200 */
[C---:B------:R-:W-:Y:S06]  /*6fa0*/  HMMA.16816.F32.BF16 R20, R28.reuse, R152, R20 ;  /* 0x000000981c14723c */ /* 0x040fec0000041814 */
[----:B------:R-:W-:Y:S01]  /*6fb0*/  HMMA.16816.F32.BF16 R24, R28, R154, R24 ;  /* 0x0000009a1c18723c */ /* 0x000fe20000041818 */
[----:B------:R-:W1:Y:S04]  /*6fc0*/  LDSM.16.MT88.4 R28, [R0+0xc800] ;  /* 0x00c80000001c783b */ /* 0x000e680000004200 */
[----:B------:R-:W3:Y:S01]  /*6fd0*/  LDSM.16.MT88.4 R152, [R0+0xe800] ;  /* 0x00e800000098783b */ /* 0x000ee20000004200 */
        /* <DEDUP_REMOVED lines=9> */
[----:B------:R3:W2:Y:S01]  /*7070*/  LDSM.16.MT88.4 R140, [R0+0xec00] ;  /* 0x00ec0000008c783b */ /* 0x0006a20000004200 */
[C---:B-1----:R-:W-:Y:S06]  /*7080*/  HMMA.16816.F32.BF16 R4, R144.reuse, R148, R4 ;  /* 0x000000949004723c */ /* 0x042fec0000041804 */
[C---:B------:R-:W-:Y:S06]  /*7090*/  HMMA.16816.F32.BF16 R8, R144.reuse, R150, R8 ;  /* 0x000000969008723c */ /* 0x040fec0000041808 */
[C---:B------:R-:W-:Y:S06]  /*70a0*/  HMMA.16816.F32.BF16 R12, R144.reuse, R28, R12 ;  /* 0x0000001c900c723c */ /* 0x040fec000004180c */
[C---:B------:R-:W-:Y:S01]  /*70b0*/  HMMA.16816.F32.BF16 R16, R144.reuse, R30, R16 ;  /* 0x0000001e9010723c */ /* 0x040fe20000041810 */
[----:B---3--:R-:W-:Y:S05]  /*70c0*/  IMAD.U32 R0, RZ, RZ, UR16 ;  /* 0x00000010ff007e24 */ /* 0x008fea000f8e00ff */
[C---:B------:R-:W-:Y:S05]  /*70d0*/  HMMA.16816.F32.BF16 R20, R144.reuse, R152, R20 ;  /* 0x000000989014723c */ /* 0x040fea0000041814 */
[----:B------:R-:W-:Y:S01]  /*70e0*/  @P0 IADD3 R30, P2, R163, UR12, RZ ;  /* 0x0000000ca31e0c10 */ /* 0x000fe2000ff5e0ff */
[----:B------:R-:W-:Y:S01]  /*70f0*/  HMMA.16816.F32.BF16 R24, R144, R154, R24 ;  /* 0x0000009a9018723c */ /* 0x000fe20000041818 */
[----:B------:R-:W-:Y:S01]  /*7100*/  LDSM.16.MT88.4 R144, [R3+0x1c00] ;  /* 0x001c00000390783b */ /* 0x000fe20000004200 */
[----:B------:R-:W-:Y:S03]  /*7110*/  @UP3 UIADD3 UR12, UP1, UR12, -0x100, URZ ;  /* 0xffffff000c0c3890 */ /* 0x000fe6000ff3e03f */
[----:B----4-:R-:W-:Y:S01]  /*7120*/  @P0 IADD3.X R31, R160, UR11, RZ, P2, !PT ;  /* 0x0000000ba01f0c10 */ /* 0x010fe200097fe4ff */
[C---:B--2---:R-:W-:Y:S01]  /*7130*/  HMMA.16816.F32.BF16 R4, R132.reuse, R136, R4 ;  /* 0x000000888404723c */ /* 0x044fe20000041804 */
[----:B------:R-:W-:Y:S03]  /*7140*/  @UP3 UIADD3.X UR11, UR11, -0x1, URZ, UP1, !UPT ;  /* 0xffffffff0b0b3890 */ /* 0x000fe60008ffe43f */
[----:B------:R-:W2:Y:S02]  /*7150*/  @P0 LDG.E R159, desc[UR6][R30.64] ;  /* 0x000000061e9f0981 */ /* 0x000ea4000c1e1900 */
[C---:B------:R-:W-:Y:S02]  /*7160*/  HMMA.16816.F32.BF16 R8, R132.reuse, R138, R8 ;  /* 0x0000008a8408723c */ /* 0x040fe40000041808 */
[----:B------:R-:W3:Y:S04]  /*7170*/  @P0 LDG.E R158, desc[UR6][R30.64+0x20] ;  /* 0x000020061e9e0981 */ /* 0x000ee8000c1e1900 */
[C---:B------:R-:W-:Y:S01]  /*7180*/  HMMA.16816.F32.BF16 R12, R132.reuse, R32, R12 ;  /* 0x00000020840c723c */ /* 0x040fe2000004180c */
[----:B------:R-:W5:Y:S04]  /*7190*/  @P0 LDG.E R249, desc[UR6][R30.64+0x80] ;  /* 0x000080061ef90981 */ /* 0x000f68000c1e1900 */
[----:B------:R1:W5:Y:S01]  /*71a0*/  @P0 LDG.E R252, desc[UR6][R30.64+0xa0] ;  /* 0x0000a0061efc0981 */ /* 0x000362000c1e1900 */
[C---:B------:R-:W-:Y:S01]  /*71b0*/  HMMA.16816.F32.BF16 R16, R132.reuse, R34, R16 ;  /* 0x000000228410723c */ /* 0x040fe20000041810 */
[----:B------:R-:W-:Y:S02]  /*71c0*/  IMAD.U32 R32, RZ, RZ, UR16 ;  /* 0x00000010ff207e24 */ /* 0x000fe4000f8e00ff */
[----:B------:R-:W-:Y:S03]  /*71d0*/  LDSM.16.MT88.4 R136, [R3+0x2400] ;  /* 0x002400000388783b */ /* 0x000fe60000004200 */
[C---:B------:R-:W-:Y:S01]  /*71e0*/  HMMA.16816.F32.BF16 R20, R132.reuse, R140, R20 ;  /* 0x0000008c8414723c */ /* 0x040fe20000041814 */
[----:B------:R-:W-:Y:S04]  /*71f0*/  IMAD.U32 R35, RZ, RZ, UR17 ;  /* 0x00000011ff237e24 */ /* 0x000fe8000f8e00ff */
[----:B------:R-:W-:Y:S01]  /*7200*/  IMAD.U32 R34, RZ, RZ, UR35 ;  /* 0x00000023ff227e24 */ /* 0x000fe2000f8e00ff */
[----:B------:R-:W-:Y:S01]  /*7210*/  HMMA.16816.F32.BF16 R24, R132, R142, R24 ;  /* 0x0000008e8418723c */ /* 0x000fe20000041818 */
[----:B------:R-:W-:Y:S01]  /*7220*/  LDSM.16.MT88.4 R140, [R3+0x1800] ;  /* 0x00180000038c783b */ /* 0x000fe20000004200 */
[----:B-1----:R-:W-:Y:S03]  /*7230*/  IMAD.U32 R30, RZ, RZ, UR34 ;  /* 0x00000022ff1e7e24 */ /* 0x002fe6000f8e00ff */
[----:B------:R-:W-:Y:S01]  /*7240*/  IMAD.U32 R31, RZ, RZ, UR35 ;  /* 0x00000023ff1f7e24 */ /* 0x000fe2000f8e00ff */
[C---:B------:R-:W-:Y:S05]  /*7250*/  LEA R241, P1, R161.reuse, R156, 0x2 ;  /* 0x0000009ca1f17211 */ /* 0x040fea00078210ff */
[----:B------:R-:W-:Y:S01]  /*7260*/  LEA.HI.X.SX32 R240, R161, R157, 0x2, P1 ;  /* 0x0000009da1f07211 */ /* 0x000fe200008f16ff */
[----:B------:R-:W-:Y:S04]  /*7270*/  IMAD.MOV.U32 R28, RZ, RZ, R241 ;  /* 0x000000ffff1c7224 */ /* 0x000fe800078e00f1 */
[----:B------:R-:W-:Y:S01]  /*7280*/  IMAD.MOV.U32 R29, RZ, RZ, R240 ;  /* 0x000000ffff1d7224 */ /* 0x000fe200078e00f0 */
[-C--:B------:R-:W-:Y:S02]  /*7290*/  LEA R32, P1, R32, R28.reuse, 0x2 ;  /* 0x0000001c20207211 */ /* 0x080fe400078210ff */
[-C--:B------:R-:W-:Y:S02]  /*72a0*/  LEA R34, P2, R34, R28.reuse, 0x2 ;  /* 0x0000001c22227211 */ /* 0x080fe400078410ff */
[-C--:B------:R-:W-:Y:S01]  /*72b0*/  LEA.HI.X.SX32 R33, R0, R29.reuse, 0x2, P1 ;  /* 0x0000001d00217211 */ /* 0x080fe200008f16ff */
[----:B------:R1:W-:Y:S01]  /*72c0*/  REDG.E.ADD.F32.FTZ.RN.STRONG.GPU desc[UR6][R28.64], R4 ;  /* 0x000000041c0079a6 */ /* 0x0003e2000c10f386 */
[----:B------:R-:W-:Y:S01]  /*72d0*/  IMAD.U32 R0, RZ, RZ, UR17 ;  /* 0x00000011ff007e24 */ /* 0x000fe2000f8e00ff */
[-C--:B------:R-:W-:Y:S02]  /*72e0*/  LEA R30, P1, R30, R28.reuse, 0x2 ;  /* 0x0000001c1e1e7211 */ /* 0x080fe400078210ff */
[----:B------:R4:W-:Y:S01]  /*72f0*/  REDG.E.ADD.F32.FTZ.RN.STRONG.GPU desc[UR6][R32.64], R5 ;  /* 0x00000005200079a6 */ /* 0x0009e2000c10f386 */
[----:B-1----:R-:W-:Y:S02]  /*7300*/  IMAD.U32 R4, RZ, RZ, UR33 ;  /* 0x00000021ff047e24 */ /* 0x002fe4000f8e00ff */
[----:B----4-:R-:W-:Y:S01]  /*7310*/  IMAD.U32 R5, RZ, RZ, UR34 ;  /* 0x00000022ff057e24 */ /* 0x010fe2000f8e00ff */
[----:B--2---:R-:W-:Y:S04]  /*7320*/  @P0 STL [R1], R159 ;  /* 0x0000009f01000387 */ /* 0x004fe80000100800 */
[----:B---3--:R-:W-:Y:S01]  /*7330*/  @P0 STL [R1+0x4], R158 ;  /* 0x0000049e01000387 */ /* 0x008fe20000100800 */
[-C--:B------:R-:W-:Y:S02]  /*7340*/  LEA R132, P0, R35, R28.reuse, 0x2 ;  /* 0x0000001c23847211 */ /* 0x080fe400078010ff */
[-C--:B------:R-:W-:Y:S02]  /*7350*/  LEA.HI.X.SX32 R35, R31, R29.reuse, 0x2, P2 ;  /* 0x0000001d1f237211 */ /* 0x080fe400010f16ff */
[-C--:B------:R-:W-:Y:S01]  /*7360*/  LEA.HI.X.SX32 R133, R0, R29.reuse, 0x2, P0 ;  /* 0x0000001d00857211 */ /* 0x080fe200000f16ff */
[----:B------:R-:W-:Y:S01]  /*7370*/  IMAD.U32 R0, RZ, RZ, UR33 ;  /* 0x00000021ff007e24 */ /* 0x000fe2000f8e00ff */
[-C--:B------:R-:W-:Y:S02]  /*7380*/  LEA R4, P0, R4, R28.reuse, 0x2 ;  /* 0x0000001c04047211 */ /* 0x080fe400078010ff */
[-C--:B------:R-:W-:Y:S01]  /*7390*/  LEA.HI.X.SX32 R31, R5, R29.reuse, 0x2, P1 ;  /* 0x0000001d051f7211 */ /* 0x080fe200008f16ff */
[----:B------:R1:W-:Y:S01]  /*73a0*/  REDG.E.ADD.F32.FTZ.RN.STRONG.GPU desc[UR6][R132.64], R6 ;  /* 0x00000006840079a6 */ /* 0x0003e2000c10f386 */
[-C--:B------:R-:W-:Y:S01]  /*73b0*/  LEA.HI.X.SX32 R5, R0, R29.reuse, 0x2, P0 ;  /* 0x0000001d00057211 */ /* 0x080fe200000f16ff */
[----:B------:R-:W-:Y:S02]  /*73c0*/  IMAD.U32 R0, RZ, RZ, UR32 ;  /* 0x00000020ff007e24 */ /* 0x000fe4000f8e00ff */
[----:B------:R2:W-:Y:S04]  /*73d0*/  REDG.E.ADD.F32.FTZ.RN.STRONG.GPU desc[UR6][R34.64], R7 ;  /* 0x00000007220079a6 */ /* 0x0005e8000c10f386 */
[----:B------:R3:W-:Y:S04]  /*73e0*/  REDG.E.ADD.F32.FTZ.RN.STRONG.GPU desc[UR6][R30.64], R8 ;  /* 0x000000081e0079a6 */ /* 0x0007e8000c10f386 */
[----:B------:R4:W-:Y:S04]  /*73f0*/  REDG.E.ADD.F32.FTZ.RN.STRONG.GPU desc[UR6][R4.64], R9 ;  /* 0x00000009040079a6 */ /* 0x0009e8000c10f386 */
[----:B------:R-:W-:Y:S01]  /*7400*/  LDSM.16.MT88.4 R132, [R2+0x11800] ;  /* 0x011800000284783b */ /* 0x000fe20000004200 */
[----:B-1----:R-:W-:Y:S02]  /*7410*/  IMAD.U32 R6, RZ, RZ, UR28 ;  /* 0x0000001cff067e24 */ /* 0x002fe4000f8e00ff */
[----:B--2---:R-:W-:Y:S02]  /*7420*/  IMAD.U32 R7, RZ, RZ, UR27 ;  /* 0x0000001bff077e24 */ /* 0x004fe4000f8e00ff */
[----:B---3--:R-:W-:Y:S02]  /*7430*/  IMAD.U32 R8, RZ, RZ, UR31 ;  /* 0x0000001fff087e24 */ /* 0x008fe4000f8e00ff */
[----:B------:R-:W-:Y:S02]  /*7440*/  IMAD.U32 R30, RZ, RZ, UR28 ;  /* 0x0000001cff1e7e24 */ /* 0x000fe4000f8e00ff */
[----:B----4-:R-:W-:Y:S01]  /*7450*/  IMAD.U32 R5, RZ, RZ, UR32 ;  /* 0x00000020ff057e24 */ /* 0x010fe2000f8e00ff */
[-C--:B------:R-:W-:Y:S01]  /*7460*/  LEA R4, P1, R0, R28.reuse, 0x2 ;  /* 0x0000001c00047211 */ /* 0x080fe200078210ff */
[----:B------:R-:W-:Y:S01]  /*7470*/  IMAD.U32 R0, RZ, RZ, UR31 ;  /* 0x0000001fff007e24 */ /* 0x000fe2000f8e00ff */
[-C--:B------:R-:W-:Y:S02]  /*7480*/  LEA R8, P0, R8, R28.reuse, 0x2 ;  /* 0x0000001c08087211 */ /* 0x080fe400078010ff */
[-C--:B------:R-:W-:Y:S02]  /*7490*/  LEA.HI.X.SX32 R5, R5, R29.reuse, 0x2, P1 ;  /* 0x0000001d05057211 */ /* 0x080fe400008f16ff */
[-C--:B------:R-:W-:Y:S01]  /*74a0*/  LEA.HI.X.SX32 R9, R0, R29.reuse, 0x2, P0 ;  /* 0x0000001d00097211 */ /* 0x080fe200000f16ff */
[----:B------:R-:W-:Y:S01]  /*74b0*/  IMAD.U32 R0, RZ, RZ, UR27 ;  /* 0x0000001bff007e24 */ /* 0x000fe2000f8e00ff */
[-C--:B------:R-:W-:Y:S01]  /*74c0*/  LEA R6, P1, R6, R28.reuse, 0x2 ;  /* 0x0000001c06067211 */ /* 0x080fe200078210ff */
[----:B------:R1:W-:Y:S04]  /*74d0*/  REDG.E.ADD.F32.FTZ.RN.STRONG.GPU desc[UR6][R4.64], R10 ;  /* 0x0000000a040079a6 */ /* 0x0003e8000c10f386 */
[----:B------:R2:W-:Y:S04]  /*74e0*/  REDG.E.ADD.F32.FTZ.RN.STRONG.GPU desc[UR6][R8.64], R11 ;  /* 0x0000000b080079a6 */ /* 0x0005e8000c10f386 */
[----:B------:R3:W-:Y:S04]  /*74f0*/  REDG.E.ADD.F32.FTZ.RN.STRONG.GPU desc[UR6][R28.64+0x80], R12 ;  /* 0x0000800c1c0079a6 */ /* 0x0007e8000c10f386 */
[----:B------:R4:W-:Y:S01]  /*7500*/  REDG.E.ADD.F32.FTZ.RN.STRONG.GPU desc[UR6][R32.64+0x80], R13 ;  /* 0x0000800d200079a6 */ /* 0x0009e2000c10f386 */
[-C--:B-1----:R-:W-:Y:S01]  /*7510*/  LEA R4, P0, R7, R28.reuse, 0x2 ;  /* 0x0000001c07047211 */ /* 0x082fe200078010ff */
[----:B------:R-:W-:Y:S01]  /*7520*/  IMAD.U32 R10, RZ, RZ, UR26 ;  /* 0x0000001aff0a7e24 */ /* 0x000fe2000f8e00ff */
[-C--:B------:R-:W-:Y:S02]  /*7530*/  LEA.HI.X.SX32 R7, R30, R29.reuse, 0x2, P1 ;  /* 0x0000001d1e077211 */ /* 0x080fe400008f16ff */
[-C--:B------:R-:W-:Y:S01]  /*7540*/  LEA.HI.X.SX32 R5, R0, R29.reuse, 0x2, P0 ;  /* 0x0000001d00057211 */ /* 0x080fe200000f16ff */
[----:B--2---:R-:W-:Y:S01]  /*7550*/  IMAD.U32 R8, RZ, RZ, UR25 ;  /* 0x00000019ff087e24 */ /* 0x004fe2000f8e00ff */
[-C--:B------:R-:W-:Y:S01]  /*7560*/  LEA R10, P0, R10, R28.reuse, 0x2 ;  /* 0x0000001c0a0a7211 */ /* 0x080fe200078010ff */
[----:B------:R1:W-:Y:S01]  /*7570*/  REDG.E.ADD.F32.FTZ.RN.STRONG.GPU desc[UR6][R6.64], R14 ;  /* 0x0000000e060079a6 */ /* 0x0003e2000c10f386 */
[----:B------:R-:W-:Y:S02]  /*7580*/  IMAD.U32 R0, RZ, RZ, UR26 ;  /* 0x0000001aff007e24 */ /* 0x000fe4000f8e00ff */
[-C--:B------:R-:W-:Y:S01]  /*7590*/  LEA R8, P2, R8, R28.reuse, 0x2 ;  /* 0x0000001c08087211 */ /* 0x080fe200078410ff */
[----:B------:R2:W-:Y:S01]  /*75a0*/  REDG.E.ADD.F32.FTZ.RN.STRONG.GPU desc[UR6][R4.64], R15 ;  /* 0x0000000f040079a6 */ /* 0x0005e2000c10f386 */
[----:B---3--:R-:W-:Y:S01]  /*75b0*/  IMAD.U32 R12, RZ, RZ, UR22 ;  /* 0x00000016ff0c7e24 */ /* 0x008fe2000f8e00ff */
[-C--:B------:R-:W-:Y:S01]  /*75c0*/  LEA.HI.X.SX32 R11, R0, R29.reuse, 0x2, P0 ;  /* 0x0000001d000b7211 */ /* 0x080fe200000f16ff */
[----:B------:R-:W-:Y:S02]  /*75d0*/  IMAD.U32 R0, RZ, RZ, UR30 ;  /* 0x0000001eff007e24 */ /* 0x000fe4000f8e00ff */
[----:B----4-:R-:W-:Y:S01]  /*75e0*/  IMAD.U32 R13, RZ, RZ, UR23 ;  /* 0x00000017ff0d7e24 */ /* 0x010fe2000f8e00ff */
[-C--:B------:R-:W-:Y:S01]  /*75f0*/  LEA R12, P4, R12, R28.reuse, 0x2 ;  /* 0x0000001c0c0c7211 */ /* 0x080fe200078810ff */
[----:B------:R3:W-:Y:S01]  /*7600*/  REDG.E.ADD.F32.FTZ.RN.STRONG.GPU desc[UR6][R10.64], R16 ;  /* 0x000000100a0079a6 */ /* 0x0007e2000c10f386 */
[----:B-1----:R-:W-:Y:S02]  /*7610*/  IMAD.U32 R6, RZ, RZ, UR24 ;  /* 0x00000018ff067e24 */ /* 0x002fe4000f8e00ff */
[----:B------:R-:W-:Y:S02]  /*7620*/  IMAD.U32 R7, RZ, RZ, UR25 ;  /* 0x00000019ff077e24 */ /* 0x000fe4000f8e00ff */
[----:B--2---:R-:W-:Y:S01]  /*7630*/  IMAD.U32 R4, RZ, RZ, UR30 ;  /* 0x0000001eff047e24 */ /* 0x004fe2000f8e00ff */
[-C--:B------:R-:W-:Y:S01]  /*7640*/  LEA R6, P1, R6, R28.reuse, 0x2 ;  /* 0x0000001c06067211 */ /* 0x080fe200078210ff */
[----:B------:R-:W-:Y:S01]  /*7650*/  IMAD.U32 R5, RZ, RZ, UR24 ;  /* 0x00000018ff057e24 */ /* 0x000fe2000f8e00ff */
[-C--:B------:R-:W-:Y:S01]  /*7660*/  LEA.HI.X.SX32 R9, R7, R29.reuse, 0x2, P2 ;  /* 0x0000001d07097211 */ /* 0x080fe200010f16ff */
[----:B------:R-:W-:Y:S01]  /*7670*/  IMAD.U32 R14, RZ, RZ, UR23 ;  /* 0x00000017ff0e7e24 */ /* 0x000fe2000f8e00ff */
[-C--:B------:R-:W-:Y:S02]  /*7680*/  LEA R4, P0, R4, R28.reuse, 0x2 ;  /* 0x0000001c04047211 */ /* 0x080fe400078010ff */
[-C--:B------:R-:W-:Y:S01]  /*7690*/  LEA.HI.X.SX32 R7, R5, R29.reuse, 0x2, P1 ;  /* 0x0000001d05077211 */ /* 0x080fe200008f16ff */
[----:B------:R1:W-:Y:S01]  /*76a0*/  REDG.E.ADD.F32.FTZ.RN.STRONG.GPU desc[UR6][R8.64], R17 ;  /* 0x00000011080079a6 */ /* 0x0003e2000c10f386 */
[-C--:B------:R-:W-:Y:S01]  /*76b0*/  LEA.HI.X.SX32 R5, R0, R29.reuse, 0x2, P0 ;  /* 0x0000001d00057211 */ /* 0x080fe200000f16ff */
[----:B---3--:R-:W-:Y:S01]  /*76c0*/  IMAD.U32 R10, RZ, RZ, UR21 ;  /* 0x00000015ff0a7e24 */ /* 0x008fe2000f8e00ff */
[-C--:B------:R-:W-:Y:S01]  /*76d0*/  LEA R14, P5, R14, R28.reuse, 0x2 ;  /* 0x0000001c0e0e7211 */ /* 0x080fe200078a10ff */
[----:B------:R2:W-:Y:S01]  /*76e0*/  REDG.E.ADD.F32.FTZ.RN.STRONG.GPU desc[UR6][R6.64], R18 ;  /* 0x00000012060079a6 */ /* 0x0005e2000c10f386 */
[----:B------:R-:W-:Y:S02]  /*76f0*/  IMAD.U32 R11, RZ, RZ, UR22 ;  /* 0x00000016ff0b7e24 */ /* 0x000fe4000f8e00ff */
[-C--:B------:R-:W-:Y:S01]  /*7700*/  LEA.HI.X.SX32 R15, R13, R29.reuse, 0x2, P5 ;  /* 0x0000001d0d0f7211 */ /* 0x080fe200028f16ff */
[----:B------:R3:W-:Y:S01]  /*7710*/  REDG.E.ADD.F32.FTZ.RN.STRONG.GPU desc[UR6][R4.64], R19 ;  /* 0x00000013040079a6 */ /* 0x0007e2000c10f386 */
[-C--:B------:R-:W-:Y:S01]  /*7720*/  LEA R10, P3, R10, R28.reuse, 0x2 ;  /* 0x0000001c0a0a7211 */ /* 0x080fe200078610ff */
[----:B------:R-:W-:Y:S01]  /*7730*/  IMAD.U32 R0, RZ, RZ, UR29 ;  /* 0x0000001dff007e24 */ /* 0x000fe2000f8e00ff */
[-C--:B------:R-:W-:Y:S01]  /*7740*/  LEA.HI.X.SX32 R13, R11, R29.reuse, 0x2, P4 ;  /* 0x0000001d0b0d7211 */ /* 0x080fe200020f16ff */
[----:B------:R-:W-:Y:S04]  /*7750*/  REDG.E.ADD.F32.FTZ.RN.STRONG.GPU desc[UR6][R28.64+0x100], R20 ;  /* 0x000100141c0079a6 */ /* 0x000fe8000c10f386 */
[----:B------:R-:W-:Y:S04]  /*7760*/  REDG.E.ADD.F32.FTZ.RN.STRONG.GPU desc[UR6][R32.64+0x100], R21 ;  /* 0x00010015200079a6 */ /* 0x000fe8000c10f386 */
[----:B------:R-:W-:Y:S04]  /*7770*/  REDG.E.ADD.F32.FTZ.RN.STRONG.GPU desc[UR6][R14.64], R22 ;  /* 0x000000160e0079a6 */ /* 0x000fe8000c10f386 */
[----:B------:R-:W-:Y:S01]  /*7780*/  REDG.E.ADD.F32.FTZ.RN.STRONG.GPU desc[UR6][R12.64], R23 ;  /* 0x000000170c0079a6 */ /* 0x000fe2000c10f386 */
[----:B-1----:R-:W-:Y:S03]  /*7790*/  IMAD.U32 R8, RZ, RZ, UR20 ;  /* 0x00000014ff087e24 */ /* 0x002fe6000f8e00ff */
[----:B------:R-:W-:Y:S01]  /*77a0*/  LDSM.16.MT88.4 R12, [R2+0x11000] ;  /* 0x01100000020c783b */ /* 0x000fe20000004200 */
[----:B------:R-:W-:Y:S02]  /*77b0*/  IMAD.U32 R9, RZ, RZ, UR21 ;  /* 0x00000015ff097e24 */ /* 0x000fe4000f8e00ff */
[----:B--2---:R-:W-:Y:S01]  /*77c0*/  IMAD.U32 R6, RZ, RZ, UR19 ;  /* 0x00000013ff067e24 */ /* 0x004fe2000f8e00ff */
[-C--:B------:R-:W-:Y:S01]  /*77d0*/  LEA R8, P2, R8, R28.reuse, 0x2 ;  /* 0x0000001c08087211 */ /* 0x080fe200078410ff */
[----:B------:R-:W-:Y:S01]  /*77e0*/  IMAD.U32 R7, RZ, RZ, UR20 ;  /* 0x00000014ff077e24 */ /* 0x000fe2000f8e00ff */
[-C--:B------:R-:W-:Y:S01]  /*77f0*/  LEA.HI.X.SX32 R11, R9, R29.reuse, 0x2, P3 ;  /* 0x0000001d090b7211 */ /* 0x080fe200018f16ff */
[----:B---3--:R-:W-:Y:S01]  /*7800*/  IMAD.U32 R4, RZ, RZ, UR29 ;  /* 0x0000001dff047e24 */ /* 0x008fe2000f8e00ff */
[-C--:B------:R-:W-:Y:S01]  /*7810*/  LEA R6, P1, R6, R28.reuse, 0x2 ;  /* 0x0000001c06067211 */ /* 0x080fe200078210ff */
[----:B------:R-:W-:Y:S01]  /*7820*/  IMAD.U32 R5, RZ, RZ, UR19 ;  /* 0x00000013ff057e24 */ /* 0x000fe2000f8e00ff */
[-C--:B------:R-:W-:Y:S01]  /*7830*/  LEA.HI.X.SX32 R9, R7, R29.reuse, 0x2, P2 ;  /* 0x0000001d07097211 */ /* 0x080fe200010f16ff */
[----:B------:R-:W-:Y:S01]  /*7840*/  REDG.E.ADD.F32.FTZ.RN.STRONG.GPU desc[UR6][R10.64], R24 ;  /* 0x000000180a0079a6 */ /* 0x000fe2000c10f386 */
[----:B------:R-:W-:Y:S02]  /*7850*/  LEA R4, P0, R4, R28, 0x2 ;  /* 0x0000001c04047211 */ /* 0x000fe400078010ff */
[-C--:B------:R-:W-:Y:S01]  /*7860*/  LEA.HI.X.SX32 R7, R5, R29.reuse, 0x2, P1 ;  /* 0x0000001d05077211 */ /* 0x080fe200008f16ff */
[----:B------:R-:W-:Y:S01]  /*7870*/  REDG.E.ADD.F32.FTZ.RN.STRONG.GPU desc[UR6][R8.64], R25 ;  /* 0x00000019080079a6 */ /* 0x000fe2000c10f386 */
[----:B------:R-:W-:Y:S01]  /*7880*/  LEA.HI.X.SX32 R5, R0, R29, 0x2, P0 ;  /* 0x0000001d00057211 */ /* 0x000fe200000f16ff */
[C---:B------:R-:W-:Y:S01]  /*7890*/  VIADD R0, R3.reuse, 0xffffd000 ;  /* 0xffffd00003007836 */ /* 0x040fe20000000000 */
[----:B------:R-:W-:Y:S01]  /*78a0*/  PLOP3.LUT P1, PT, PT, PT, UP0, 0x80, 0x0 ;  /* 0x000000000000781c */ /* 0x000fe20003f2f008 */
[----:B------:R-:W-:Y:S01]  /*78b0*/  REDG.E.ADD.F32.FTZ.RN.STRONG.GPU desc[UR6][R6.64], R26 ;  /* 0x0000001a060079a6 */ /* 0x000fe2000c10f386 */
[----:B------:R-:W-:Y:S01]  /*78c0*/  PLOP3.LUT P0, PT, PT, PT, UP2, 0x80, 0x0 ;  /* 0x000000000000781c */ /* 0x000fe20003f0f028 */
[----:B------:R-:W-:Y:S02]  /*78d0*/  @UP3 UIADD3 UR14, UP0, UR14, -0x100, URZ ;  /* 0xffffff000e0e3890 */ /* 0x000fe4000ff1e03f */
[----:B------:R-:W-:Y:S02]  /*78e0*/  REDG.E.ADD.F32.FTZ.RN.STRONG.GPU desc[UR6][R4.64], R27 ;  /* 0x0000001b040079a6 */ /* 0x000fe4000c10f386 */
[----:B------:R-:W-:Y:S02]  /*78f0*/  @UP3 UIADD3.X UR13, UR13, -0x1, URZ, UP0, !UPT ;  /* 0xffffffff0d0d3890 */ /* 0x000fe400087fe43f */
[----:B------:R-:W-:Y:S04]  /*7900*/  LDSM.16.MT88.4 R4, [R2+0xf000] ;  /* 0x00f000000204783b */ /* 0x000fe80000004200 */
[----:B------:R-:W1:Y:S01]  /*7910*/  LDSM.16.MT88.4 R8, [R3] ;  /* 0x000000000308783b */ /* 0x000e620000004200 */
[----:B------:R-:W-:Y:S03]  /*7920*/  @P1 VIADD R0, R3, 0x3000 ;  /* 0x0000300003001836 */ /* 0x000fe60000000000 */
[----:B------:R-:W2:Y:S04]  /*7930*/  LDSM.16.MT88.4 R16, [R3+0x1000] ;  /* 0x001000000310783b */ /* 0x000ea80000004200 */
[----:B------:R-:W3:Y:S04]  /*7940*/  LDSM.16.MT88.4 R28, [R3+0x2000] ;  /* 0x00200000031c783b */ /* 0x000ee80000004200 */
[----:B------:R-:W-:Y:S04]  /*7950*/  LDSM.16.MT88.4 R32, [R2+0xf800] ;  /* 0x00f800000220783b */ /* 0x000fe80000004200 */
[----:B------:R-:W4:Y:S04]  /*7960*/  LDSM.16.MT88.4 R20, [R3+0x400] ;  /* 0x000400000314783b */ /* 0x000f280000004200 */
[----:B------:R-:W4:Y:S01]  /*7970*/  LDSM.16.MT88.4 R24, [R3+0x1400] ;  /* 0x001400000318783b */ /* 0x000f220000004200 */
[-C--:B-1----:R-:W-:Y:S06]  /*7980*/  HMMA.16816.F32.BF16 R84, R4, R8.reuse, R84 ;  /* 0x000000080454723c */ /* 0x082fec0000041854 */
[C---:B------:R-:W-:Y:S06]  /*7990*/  HMMA.16816.F32.BF16 R88, R12.reuse, R8, R88 ;  /* 0x000000080c58723c */ /* 0x040fec0000041858 */
[-C--:B------:R-:W-:Y:S06]  /*79a0*/  HMMA.16816.F32.BF16 R92, R12, R10.reuse, R92 ;  /* 0x0000000a0c5c723c */ /* 0x080fec000004185c */
[C---:B------:R-:W-:Y:S01]  /*79b0*/  HMMA.16816.F32.BF16 R96, R4.reuse, R10, R96 ;  /* 0x0000000a0460723c */ /* 0x040fe20000041860 */
[----:B------:R-:W-:Y:S05]  /*79c0*/  LDSM.16.MT88.4 R8, [R2+0x10000] ;  /* 0x010000000208783b */ /* 0x000fea0000004200 */
[-C--:B--2---:R-:W-:Y:S06]  /*79d0*/  HMMA.16816.F32.BF16 R100, R4, R16.reuse, R100 ;  /* 0x000000100464723c */ /* 0x084fec0000041864 */
[C---:B------:R-:W-:Y:S06]  /*79e0*/  HMMA.16816.F32.BF16 R104, R12.reuse, R16, R104 ;  /* 0x000000100c68723c */ /* 0x040fec0000041868 */
[-C--:B------:R-:W-:Y:S06]  /*79f0*/  HMMA.16816.F32.BF16 R108, R12, R18.reuse, R108 ;  /* 0x000000120c6c723c */ /* 0x080fec000004186c */
[C---:B------:R-:W-:Y:S01]  /*7a00*/  HMMA.16816.F32.BF16 R112, R4.reuse, R18, R112 ;  /* 0x000000120470723c */ /* 0x040fe20000041870 */
[----:B------:R-:W-:Y:S05]  /*7a10*/  LDSM.16.MT88.4 R16, [R2+0x12000] ;  /* 0x012000000210783b */ /* 0x000fea0000004200 */
[-C--:B---3--:R-:W-:Y:S06]  /*7a20*/  HMMA.16816.F32.BF16 R116, R4, R28.reuse, R116 ;  /* 0x0000001c0474723c */ /* 0x088fec0000041874 */
[C---:B------:R-:W-:Y:S06]  /*7a30*/  HMMA.16816.F32.BF16 R120, R12.reuse, R28, R120 ;  /* 0x0000001c0c78723c */ /* 0x040fec0000041878 */
[-C--:B------:R-:W-:Y:S01]  /*7a40*/  HMMA.16816.F32.BF16 R124, R12, R30.reuse, R124 ;  /* 0x0000001e0c7c723c */ /* 0x080fe2000004187c */
[----:B------:R-:W1:Y:S05]  /*7a50*/  LDSM.16.MT88.4 R12, [R3+0x800] ;  /* 0x00080000030c783b */ /* 0x000e6a0000004200 */
[----:B------:R-:W-:Y:S01]  /*7a60*/  HMMA.16816.F32.BF16 R128, R4, R30, R128 ;  /* 0x0000001e0480723c */ /* 0x000fe20000041880 */
[----:B------:R-:W2:Y:S04]  /*7a70*/  LDSM.16.MT88.4 R4, [R3+0x2800] ;  /* 0x002800000304783b */ /* 0x000ea80000004200 */
[----:B------:R-:W-:Y:S01]  /*7a80*/  LDSM.16.MT88.4 R28, [R2+0x12800] ;  /* 0x01280000021c783b */ /* 0x000fe20000004200 */
[-C--:B----4-:R-:W-:Y:S06]  /*7a90*/  HMMA.16816.F32.BF16 R84, R32, R20.reuse, R84 ;  /* 0x000000142054723c */ /* 0x090fec0000041854 */
        /* <DEDUP_REMOVED lines=8> */
[----:B------:R-:W3:Y:S05]  /*7b20*/  LDSM.16.MT88.4 R24, [R3+0xc00] ;  /* 0x000c00000318783b */ /* 0x000eea0000004200 */
[-C--:B------:R-:W-:Y:S06]  /*7b30*/  HMMA.16816.F32.BF16 R116, R32, R136.reuse, R116 ;  /* 0x000000882074723c */ /* 0x080fec0000041874 */
[C---:B------:R-:W-:Y:S06]  /*7b40*/  HMMA.16816.F32.BF16 R120, R132.reuse, R136, R120 ;  /* 0x000000888478723c */ /* 0x040fec0000041878 */
[-C--:B------:R-:W-:Y:S01]  /*7b50*/  HMMA.16816.F32.BF16 R124, R132, R138.reuse, R124 ;  /* 0x0000008a847c723c */ /* 0x080fe2000004187c */
[----:B------:R4:W3:Y:S05]  /*7b60*/  LDSM.16.MT88.4 R132, [R3+0x2c00] ;  /* 0x002c00000384783b */ /* 0x0008ea0000004200 */
[----:B------:R-:W-:Y:S06]  /*7b70*/  HMMA.16816.F32.BF16 R128, R32, R138, R128 ;  /* 0x0000008a2080723c */ /* 0x000fec0000041880 */
[-C--:B-1----:R-:W-:Y:S06]  /*7b80*/  HMMA.16816.F32.BF16 R84, R8, R12.reuse, R84 ;  /* 0x0000000c0854723c */ /* 0x082fec0000041854 */
[C---:B------:R-:W-:Y:S06]  /*7b90*/  HMMA.16816.F32.BF16 R88, R16.reuse, R12, R88 ;  /* 0x0000000c1058723c */ /* 0x040fec0000041858 */
[-C--:B------:R-:W-:Y:S05]  /*7ba0*/  HMMA.16816.F32.BF16 R92, R16, R14.reuse, R92 ;  /* 0x0000000e105c723c */ /* 0x080fea000004185c */
[----:B----4-:R-:W-:Y:S01]  /*7bb0*/  IMAD.MOV.U32 R3, RZ, RZ, R0 ;  /* 0x000000ffff037224 */ /* 0x010fe200078e0000 */
        /* <DEDUP_REMOVED lines=23> */
[----:B------:R-:W-:Y:S11]  /*7d30*/  @P0 BRA `(.L_x_31) ;  /* 0xffffffc800280947 */ /* 0x000ff6000383ffff */
[----:B------:R-:W2:Y:S01]  /*7d40*/  LDL R149, [R1+0x18] ;  /* 0x0000180001957983 */ /* 0x000ea20000100800 */
[----:B------:R-:W-:-:S03]  /*7d50*/  ULDC UR5, c[0x0][0x390] ;  /* 0x0000e40000057ab9 */ /* 0x000fc60000000800 */
[----:B------:R-:W3:Y:S01]  /*7d60*/  LDL R148, [R1+0x1c] ;  /* 0x00001c0001947983 */ /* 0x000ee20000100800 */
[----:B------:R-:W-:Y:S01]  /*7d70*/  FMUL.FTZ R84, R84, UR5 ;  /* 0x0000000554547c20 */ /* 0x000fe20008410000 */
        /* <DEDUP_REMOVED lines=11> */
[----:B------:R-:W-:Y:S01]  /*7e30*/  F2FP.BF16.F32.PACK_AB R25, R25, R84 ;  /* 0x000000541919723e */ /* 0x000fe200000010ff */
[----:B------:R-:W-:Y:S01]  /*7e40*/  BAR.SYNC.DEFER_BLOCKING 0x0 ;  /* 0x0000000000007b1d */ /* 0x000fe20000010000 */
[----:B------:R-:W-:Y:S01]  /*7e50*/  FMUL.FTZ R92, R92, UR5 ;  /* 0x000000055c5c7c20 */ /* 0x000fe20008410000 */
[----:B------:R-:W-:Y:S01]  /*7e60*/  FMUL.FTZ R19, R93, UR5 ;  /* 0x000000055d137c20 */ /* 0x000fe20008410000 */
[----:B------:R-:W-:Y:S01]  /*7e70*/  F2FP.BF16.F32.PACK_AB R24, R24, R86 ;  /* 0x000000561818723e */ /* 0x000fe200000010ff */
        /* <DEDUP_REMOVED lines=51> */
[----:B------:R-:W-:Y:S01]  /*81b0*/  UISETP.NE.AND UP0, UPT, UR40, -0x1, UPT ;  /* 0xffffffff2800788c */ /* 0x000fe2000bf05270 */
[----:B------:R-:W-:-:S02]  /*81c0*/  F2FP.BF16.F32.PACK_AB R4, R4, R130 ;  /* 0x000000820404723e */ /* 0x000fc400000010ff */
[----:B------:R-:W-:Y:S02]  /*81d0*/  F2FP.BF16.F32.PACK_AB R7, R7, R120 ;  /* 0x000000780707723e */ /* 0x000fe400000010ff */
[----:B------:R-:W-:Y:S02]  /*81e0*/  F2FP.BF16.F32.PACK_AB R6, R6, R122 ;  /* 0x0000007a0606723e */ /* 0x000fe400000010ff */
[----:B------:R-:W-:Y:S02]  /*81f0*/  F2FP.BF16.F32.PACK_AB R3, R3, R124 ;  /* 0x0000007c0303723e */ /* 0x000fe400000010ff */
[----:B------:R-:W-:Y:S02]  /*8200*/  F2FP.BF16.F32.PACK_AB R0, R0, R126 ;  /* 0x0000007e0000723e */ /* 0x000fe400000010ff */
[----:B------:R-:W-:Y:S01]  /*8210*/  F2FP.BF16.F32.PACK_AB R36, R37, R36 ;  /* 0x000000242524723e */ /* 0x000fe200000010ff */
[----:B------:R-:W-:Y:S01]  /*8220*/  @UP0 UIADD3 UR5, UR39, UR40, URZ ;  /* 0x0000002827050290 */ /* 0x000fe2000fffe03f */
[----:B------:R-:W-:Y:S01]  /*8230*/  F2FP.BF16.F32.PACK_AB R38, R39, R38 ;  /* 0x000000262726723e */ /* 0x000fe200000010ff */
[----:B------:R-:W-:Y:S01]  /*8240*/  @UP0 ULDC.64 UR10, c[0x0][0x450] ;  /* 0x00011400000a0ab9 */ /* 0x000fe20000000a00 */
[----:B------:R-:W-:Y:S01]  /*8250*/  F2FP.BF16.F32.PACK_AB R48, R49, R48 ;  /* 0x000000303130723e */ /* 0x000fe200000010ff */
[----:B------:R-:W-:Y:S01]  /*8260*/  @UP0 UIMAD.WIDE.U32 UR12, UR5, UR10, URZ ;  /* 0x0000000a050c02a5 */ /* 0x000fe2000f8e003f */
[----:B------:R-:W-:Y:S01]  /*8270*/  F2FP.BF16.F32.PACK_AB R50, R51, R50 ;  /* 0x000000323332723e */ /* 0x000fe200000010ff */
[----:B------:R-:W-:Y:S01]  /*8280*/  @UP0 UIMAD UR5, UR5, UR11, URZ ;  /* 0x0000000b050502a4 */ /* 0x000fe2000f8e023f */
[----:B------:R-:W-:-:S02]  /*8290*/  F2FP.BF16.F32.PACK_AB R40, R41, R40 ;  /* 0x000000282928723e */ /* 0x000fc400000010ff */
[----:B------:R-:W-:Y:S01]  /*82a0*/  F2FP.BF16.F32.PACK_AB R42, R43, R42 ;  /* 0x0000002a2b2a723e */ /* 0x000fe200000010ff */
[----:B------:R-:W-:Y:S01]  /*82b0*/  @UP0 UIADD3 UR20, UR13, UR5, URZ ;  /* 0x000000050d140290 */ /* 0x000fe2000fffe03f */
[----:B------:R-:W-:Y:S01]  /*82c0*/  F2FP.BF16.F32.PACK_AB R44, R45, R44 ;  /* 0x0000002c2d2c723e */ /* 0x000fe200000010ff */
[----:B------:R-:W-:Y:S01]  /*82d0*/  @UP0 UMOV UR19, UR12 ;  /* 0x0000000c00130c82 */ /* 0x000fe20008000000 */
[----:B------:R-:W-:Y:S02]  /*82e0*/  F2FP.BF16.F32.PACK_AB R46, R47, R46 ;  /* 0x0000002e2f2e723e */ /* 0x000fe400000010ff */
[----:B------:R-:W-:Y:S02]  /*82f0*/  F2FP.BF16.F32.PACK_AB R52, R53, R52 ;  /* 0x000000343534723e */ /* 0x000fe400000010ff */
[----:B------:R-:W-:Y:S02]  /*8300*/  F2FP.BF16.F32.PACK_AB R54, R55, R54 ;  /* 0x000000363736723e */ /* 0x000fe400000010ff */
[----:B------:R-:W-:-:S02]  /*8310*/  F2FP.BF16.F32.PACK_AB R64, R65, R64 ;  /* 0x000000404140723e */ /* 0x000fc400000010ff */
[----:B------:R-:W-:Y:S02]  /*8320*/  F2FP.BF16.F32.PACK_AB R66, R67, R66 ;  /* 0x000000424342723e */ /* 0x000fe400000010ff */
[----:B------:R-:W-:Y:S02]  /*8330*/  F2FP.BF16.F32.PACK_AB R56, R57, R56 ;  /* 0x000000383938723e */ /* 0x000fe400000010ff */
        /* <DEDUP_REMOVED lines=11> */
[----:B------:R-:W-:Y:S01]  /*83f0*/  PLOP3.LUT P0, PT, PT, PT, UP0, 0x80, 0x0 ;  /* 0x000000000000781c */ /* 0x000fe20003f0f008 */
[----:B--2---:R-:W-:Y:S04]  /*8400*/  STS [R149], R25 ;  /* 0x0000001995007388 */ /* 0x004fe80000000800 */
[----:B------:R-:W-:Y:S04]  /*8410*/  STS [R149+0x200], R24 ;  /* 0x0002001895007388 */ /* 0x000fe80000000800 */
[----:B---3--:R-:W-:Y:S04]  /*8420*/  STS [R148], R21 ;  /* 0x0000001594007388 */ /* 0x008fe80000000800 */
[----:B------:R-:W-:Y:S04]  /*8430*/  STS [R148+0x200], R20 ;  /* 0x0002001494007388 */ /* 0x000fe80000000800 */
        /* <DEDUP_REMOVED lines=13> */
[----:B------:R1:W-:Y:S04]  /*8510*/  STS [R149+0x4200], R8 ;  /* 0x0042000895007388 */ /* 0x0003e80000000800 */
        /* <DEDUP_REMOVED lines=28> */
[----:B------:R2:W-:Y:S01]  /*86e0*/  STS [R148+0xb000], R76 ;  /* 0x00b0004c94007388 */ /* 0x0005e20000000800 */
[----:B-1----:R-:W1:Y:S03]  /*86f0*/  S2R R8, SR_TID.X ;  /* 0x0000000000087919 */ /* 0x002e660000002100 */
[----:B------:R2:W-:Y:S01]  /*8700*/  STS [R148+0xb200], R78 ;  /* 0x00b2004e94007388 */ /* 0x0005e20000000800 */
[----:B------:R-:W-:Y:S05]  /*8710*/  @P0 BRA `(.L_x_32) ;  /* 0x0000000000340947 */ /* 0x000fea0003800000 */
[----:B------:R-:W-:Y:S01]  /*8720*/  USHF.R.S32.HI UR5, URZ, 0x1f, UR39 ;  /* 0x0000001f3f057899 */ /* 0x000fe20008011427 */
[----:B------:R-:W-:Y:S01]  /*8730*/  ULDC.64 UR10, c[0x0][0x450] ;  /* 0x00011400000a7ab9 */ /* 0x000fe20000000a00 */
[----:B------:R-:W-:Y:S02]  /*8740*/  USHF.R.S32.HI UR8, URZ, 0x1f, UR46 ;  /* 0x0000001f3f087899 */ /* 0x000fe4000801142e */
[----:B------:R-:W-:Y:S02]  /*8750*/  UIMAD UR5, UR5, UR10, URZ ;  /* 0x0000000a050572a4 */ /* 0x000fe4000f8e023f */
[----:B------:R-:W-:Y:S02]  /*8760*/  UIMAD.WIDE.U32 UR12, UR39, UR10, URZ ;  /* 0x0000000a270c72a5 */ /* 0x000fe4000f8e003f */
[----:B------:R-:W-:Y:S01]  /*8770*/  UIMAD UR5, UR39, UR11, UR5 ;  /* 0x0000000b270572a4 */ /* 0x000fe2000f8e0205 */
[----:B------:R-:W-:-:S03]  /*8780*/  ULDC.64 UR14, c[0x0][0x438] ;  /* 0x00010e00000e7ab9 */ /* 0x000fc60000000a00 */
[----:B------:R-:W-:Y:S02]  /*8790*/  UIADD3 UR13, UR13, UR5, URZ ;  /* 0x000000050d0d7290 */ /* 0x000fe4000fffe03f */
[----:B------:R-:W-:Y:S02]  /*87a0*/  UIMAD UR5, UR8, UR14, URZ ;  /* 0x0000000e080572a4 */ /* 0x000fe4000f8e023f */
[----:B------:R-:W-:Y:S02]  /*87b0*/  UIMAD.WIDE.U32 UR12, UR46, UR14, UR12 ;  /* 0x0000000e2e0c72a5 */ /* 0x000fe4000f8e000c */
[----:B------:R-:W-:-:S04]  /*87c0*/  UIMAD UR5, UR46, UR15, UR5 ;  /* 0x0000000f2e0572a4 */ /* 0x000fc8000f8e0205 */
[----:B------:R-:W-:Y:S01]  /*87d0*/  UIADD3 UR20, UR13, UR5, URZ ;  /* 0x000000050d147290 */ /* 0x000fe2000fffe03f */
[----:B------:R-:W-:-:S11]  /*87e0*/  UMOV UR19, UR12 ;  /* 0x0000000c00137c82 */ /* 0x000fd60008000000 */
.L_x_32:
[----:B------:R-:W-:Y:S01]  /*87f0*/  @UP0 UIADD3 UR8, UR39, UR40, URZ ;  /* 0x0000002827080290 */ /* 0x000fe2000fffe03f */
[----:B--2--5:R-:W-:Y:S01]  /*8800*/  LEA R0, R162, UR4, 0x1 ;  /* 0x00000004a2007c11 */ /* 0x024fe2000f8e08ff */
[----:B------:R-:W-:Y:S01]  /*8810*/  @UP0 ULDC.64 UR12, c[0x0][0x458] ;  /* 0x00011600000c0ab9 */ /* 0x000fe20000000a00 */
[----:B------:R-:W-:Y:S02]  /*8820*/  USHF.L.U32 UR5, UR38, 0x7, URZ ;  /* 0x0000000726057899 */ /* 0x000fe4000800063f */
[----:B------:R-:W-:Y:S02]  /*8830*/  @UP0 UIMAD.WIDE.U32 UR14, UR8, UR12, URZ ;  /* 0x0000000c080e02a5 */ /* 0x000fe4000f8e003f */
[----:B------:R-:W-:-:S04]  /*8840*/  @UP0 UIMAD UR8, UR8, UR13, URZ ;  /* 0x0000000d080802a4 */ /* 0x000fc8000f8e023f */
[----:B------:R-:W-:Y:S01]  /*8850*/  @UP0 UIADD3 UR18, UR15, UR8, URZ ;  /* 0x000000080f120290 */ /* 0x000fe2000fffe03f */
[----:B------:R-:W-:Y:S11]  /*8860*/  @P0 BRA `(.L_x_33) ;  /* 0x0000000000300947 */ /* 0x000ff60003800000 */
        /* <DEDUP_REMOVED lines=11> */
[----:B------:R-:W-:-:S12]  /*8920*/  UIADD3 UR18, UR15, UR8, URZ ;  /* 0x000000080f127290 */ /* 0x000fd8000fffe03f */
.L_x_33:
[----:B------:R-:W-:Y:S01]  /*8930*/  BAR.SYNC.DEFER_BLOCKING 0x0 ;  /* 0x0000000000007b1d */ /* 0x000fe20000010000 */
[----:B------:R-:W-:Y:S01]  /*8940*/  USHF.R.S32.HI UR8, URZ, 0x1f, UR5 ;  /* 0x0000001f3f087899 */ /* 0x000fe20008011405 */
[----:B-1----:R-:W-:Y:S01]  /*8950*/  SHF.R.S32.HI R4, RZ, 0x1f, R8 ;  /* 0x0000001fff047819 */ /* 0x002fe20000011408 */
[----:B------:R-:W-:Y:S01]  /*8960*/  IMAD.U32 R3, RZ, RZ, UR10 ;  /* 0x0000000aff037e24 */ /* 0x000fe2000f8e00ff */
[--C-:B------:R-:W-:Y:S01]  /*8970*/  SHF.R.S32.HI R7, RZ, 0x1f, R250.reuse ;  /* 0x0000001fff077819 */ /* 0x100fe200000114fa */
[----:B------:R-:W-:Y:S01]  /*8980*/  UIMAD UR15, UR8, UR10, URZ ;  /* 0x0000000a080f72a4 */ /* 0x000fe2000f8e023f */
[----:B------:R-:W-:Y:S01]  /*8990*/  IMAD.MOV.U32 R6, RZ, RZ, R250 ;  /* 0x000000ffff067224 */ /* 0x000fe200078e00fa */
[----:B------:R-:W-:Y:S01]  /*89a0*/  LEA.HI R8, R4, R8, RZ, 0x2 ;  /* 0x0000000804087211 */ /* 0x000fe200078f10ff */
[----:B------:R-:W-:Y:S01]  /*89b0*/  UIMAD UR9, UR38, -0x80, UR9 ;  /* 0xffffff80260978a4 */ /* 0x000fe2000f8e0209 */
[----:B------:R-:W-:Y:S01]  /*89c0*/  BSSY B0, `(.L_x_34) ;  /* 0x000002c000007945 */ /* 0x000fe20003800000 */
[----:B------:R-:W-:Y:S01]  /*89d0*/  UIMAD UR15, UR5, UR11, UR15 ;  /* 0x0000000b050f72a4 */ /* 0x000fe2000f8e020f */
[----:B------:R-:W-:Y:S01]  /*89e0*/  IMAD.WIDE.U32 R4, R3, UR5, R6 ;  /* 0x0000000503047c25 */ /* 0x000fe2000f8e0006 */
[----:B------:R-:W-:Y:S01]  /*89f0*/  SHF.R.S32.HI R3, RZ, 0x2, R8 ;  /* 0x00000002ff037819 */ /* 0x000fe20000011408 */
[----:B------:R-:W-:Y:S01]  /*8a00*/  USHF.R.S32.HI UR21, URZ, 0x1f, UR56 ;  /* 0x0000001f3f157899 */ /* 0x000fe20008011438 */
[----:B------:R-:W-:-:S02]  /*8a10*/  ULDC.64 UR16, c[0x0][0x468] ;  /* 0x00011a0000107ab9 */ /* 0x000fc40000000a00 */
[----:B------:R-:W-:Y:S01]  /*8a20*/  IMAD.U32 R8, RZ, RZ, UR15 ;  /* 0x0000000fff087e24 */ /* 0x000fe2000f8e00ff */
[----:B------:R-:W-:Y:S01]  /*8a30*/  IADD3 R4, P0, R4, UR19, RZ ;  /* 0x0000001304047c10 */ /* 0x000fe2000ff1e0ff */
[C---:B------:R-:W-:Y:S01]  /*8a40*/  VIADD R9, R3.reuse, 0x40 ;  /* 0x0000004003097836 */ /* 0x040fe20000000000 */
[----:B------:R-:W-:Y:S01]  /*8a50*/  ISETP.GE.AND P4, PT, R3, UR9, PT ;  /* 0x0000000903007c0c */ /* 0x000fe2000bf86270 */
[----:B------:R-:W-:Y:S01]  /*8a60*/  UIMAD UR15, UR21, UR16, URZ ;  /* 0x00000010150f72a4 */ /* 0x000fe2000f8e023f */
[----:B------:R-:W-:Y:S01]  /*8a70*/  IADD3.X R5, R5, UR20, R8, P0, !PT ;  /* 0x0000001405057c10 */ /* 0x000fe200087fe408 */
[----:B------:R-:W-:Y:S01]  /*8a80*/  IMAD.U32 R8, RZ, RZ, UR16 ;  /* 0x00000010ff087e24 */ /* 0x000fe2000f8e00ff */
[----:B------:R-:W-:Y:S01]  /*8a90*/  ISETP.GE.AND P3, PT, R9, UR9, PT ;  /* 0x0000000909007c0c */ /* 0x000fe2000bf66270 */
[----:B------:R1:W2:Y:S01]  /*8aa0*/  LDS.128 R36, [R0+0xa000] ;  /* 0x00a0000000247984 */ /* 0x0002a20000000c00 */
[----:B------:R-:W-:Y:S01]  /*8ab0*/  UIMAD UR17, UR56, UR17, UR15 ;  /* 0x00000011381172a4 */ /* 0x000fe2000f8e020f */
[----:B------:R-:W-:Y:S01]  /*8ac0*/  IMAD.WIDE.U32 R8, R8, UR56, R4 ;  /* 0x0000003808087c25 */ /* 0x000fe2000f8e0004 */
[----:B------:R-:W-:Y:S01]  /*8ad0*/  SHF.R.S32.HI R26, RZ, 0x1f, R3 ;  /* 0x0000001fff1a7819 */ /* 0x000fe20000011403 */
[----:B------:R1:W3:Y:S03]  /*8ae0*/  LDS.128 R32, [R0+0xc000] ;  /* 0x00c0000000207984 */ /* 0x0002e60000000c00 */
[----:B------:R-:W-:Y:S01]  /*8af0*/  VIADD R24, R9, UR17 ;  /* 0x0000001109187c36 */ /* 0x000fe20008000000 */
[----:B------:R1:W4:Y:S04]  /*8b00*/  LDS.128 R28, [R0+0xe000] ;  /* 0x00e00000001c7984 */ /* 0x0003280000000c00 */
[----:B------:R1:W1:Y:S04]  /*8b10*/  LDS.128 R48, [R0+0x10000] ;  /* 0x0100000000307984 */ /* 0x0002680000000c00 */
[----:B------:R1:W1:Y:S04]  /*8b20*/  LDS.128 R44, [R0+0x12000] ;  /* 0x01200000002c7984 */ /* 0x0002680000000c00 */
[----:B------:R1:W1:Y:S01]  /*8b30*/  LDS.128 R40, [R0+0x14000] ;  /* 0x0140000000287984 */ /* 0x0002620000000c00 */
[----:B------:R-:W-:Y:S05]  /*8b40*/  @P4 BRA `(.L_x_35) ;  /* 0x00000000004c4947 */ /* 0x000fea0003800000 */
[----:B------:R-:W-:Y:S01]  /*8b50*/  ULDC UR15, c[0x0][0x2d0] ;  /* 0x0000b400000f7ab9 */ /* 0x000fe20000000800 */
[----:B------:R-:W5:Y:S01]  /*8b60*/  LDS.128 R20, [R0+0xb000] ;  /* 0x00b0000000147984 */ /* 0x000f620000000c00 */
[----:B------:R-:W-:Y:S01]  /*8b70*/  ISETP.GE.AND P2, PT, R250, UR15, PT ;  /* 0x0000000ffa007c0c */ /* 0x000fe2000bf46270 */
[----:B------:R-:W-:Y:S01]  /*8b80*/  IMAD.MOV.U32 R4, RZ, RZ, R8 ;  /* 0x000000ffff047224 */ /* 0x000fe200078e0008 */
[----:B------:R-:W-:Y:S01]  /*8b90*/  MOV R5, R24 ;  /* 0x0000001800057202 */ /* 0x000fe20000000f00 */
[----:B------:R-:W2:Y:S01]  /*8ba0*/  LDS.128 R16, [R0+0xd000] ;  /* 0x00d0000000107984 */ /* 0x000ea20000000c00 */
[----:B------:R-:W-:Y:S01]  /*8bb0*/  IMAD R25, R26, UR10, RZ ;  /* 0x0000000a1a197c24 */ /* 0x000fe2000f8e02ff */
[----:B------:R-:W-:Y:S01]  /*8bc0*/  ISETP.GE.AND P1, PT, R170, UR15, PT ;  /* 0x0000000faa007c0c */ /* 0x000fe2000bf26270 */
[----:B------:R-:W-:Y:S01]  /*8bd0*/  ULDC.64 UR16, c[0x0][0x3f0] ;  /* 0x0000fc0000107ab9 */ /* 0x000fe20000000a00 */
[----:B------:R-:W-:Y:S01]  /*8be0*/  IMAD.WIDE.U32 R10, R3, UR10, R4 ;  /* 0x0000000a030a7c25 */ /* 0x000fe2000f8e0004 */
[----:B------:R-:W-:-:S03]  /*8bf0*/  ISETP.GE.AND P0, PT, R244, UR15, PT ;  /* 0x0000000ff4007c0c */ /* 0x000fc6000bf06270 */
[----:B------:R-:W-:Y:S02]  /*8c00*/  IMAD R4, R3, UR11, R25 ;  /* 0x0000000b03047c24 */ /* 0x000fe4000f8e0219 */
[----:B------:R-:W3:Y:S02]  /*8c10*/  @!P2 LDS.128 R12, [R0+0x9000] ;  /* 0x00900000000ca984 */ /* 0x000ee40000000c00 */
[----:B------:R-:W-:Y:S01]  /*8c20*/  IMAD.IADD R5, R4, 0x1, R11 ;  /* 0x0000000104057824 */ /* 0x000fe200078e020b */
[----:B------:R-:W-:-:S04]  /*8c30*/  LEA R4, P5, R10, UR16, 0x1 ;  /* 0x000000100a047c11 */ /* 0x000fc8000f8a08ff */
[----:B------:R-:W-:-:S05]  /*8c40*/  LEA.HI.X R5, R10, UR17, R5, 0x1, P5 ;  /* 0x000000110a057c11 */ /* 0x000fca000a8f0c05 */
[----:B-----5:R1:W-:Y:S04]  /*8c50*/  @!P1 STG.E.128 desc[UR6][R4.64+0x40], R20 ;  /* 0x0000401404009986 */ /* 0x0203e8000c101d06 */
[----:B--2---:R2:W-:Y:S04]  /*8c60*/  @!P0 STG.E.128 desc[UR6][R4.64+0x80], R16 ;  /* 0x0000801004008986 */ /* 0x0045e8000c101d06 */
[----:B---3--:R2:W-:Y:S02]  /*8c70*/  @!P2 STG.E.128 desc[UR6][R4.64], R12 ;  /* 0x0000000c0400a986 */ /* 0x0085e4000c101d06 */
.L_x_35:
[----:B------:R-:W-:Y:S05]  /*8c80*/  BSYNC B0 ;  /* 0x0000000000007941 */ /* 0x000fea0003800000 */
.L_x_34:
[----:B------:R-:W-:Y:S04]  /*8c90*/  BSSY B0, `(.L_x_36) ;  /* 0x0000013000007945 */ /* 0x000fe80003800000 */
[----:B------:R-:W-:Y:S05]  /*8ca0*/  @P3 BRA `(.L_x_37) ;  /* 0x0000000000443947 */ /* 0x000fea0003800000 */
[----:B-12---:R-:W-:Y:S01]  /*8cb0*/  IADD3 R4, P0, R3, 0x40, RZ ;  /* 0x0000004003047810 */ /* 0x006fe20007f1e0ff */
[----:B------:R-:W-:Y:S01]  /*8cc0*/  IMAD.MOV.U32 R9, RZ, RZ, R24 ;  /* 0x000000ffff097224 */ /* 0x000fe200078e0018 */
[----:B------:R-:W-:Y:S01]  /*8cd0*/  ULDC UR9, c[0x0][0x2d0] ;  /* 0x0000b40000097ab9 */ /* 0x000fe20000000800 */
[----:B------:R-:W-:Y:S01]  /*8ce0*/  ULDC.64 UR16, c[0x0][0x3f0] ;  /* 0x0000fc0000107ab9 */ /* 0x000fe20000000a00 */
[----:B------:R-:W-:Y:S01]  /*8cf0*/  ISETP.GE.AND P2, PT, R250, UR9, PT ;  /* 0x00000009fa007c0c */ /* 0x000fe2000bf46270 */
[----:B------:R-:W-:Y:S01]  /*8d00*/  IMAD.X R5, RZ, RZ, R26, P0 ;  /* 0x000000ffff057224 */ /* 0x000fe200000e061a */
[----:B------:R-:W-:Y:S01]  /*8d10*/  ISETP.GE.AND P1, PT, R170, UR9, PT ;  /* 0x00000009aa007c0c */ /* 0x000fe2000bf26270 */
[----:B------:R-:W-:Y:S01]  /*8d20*/  IMAD.WIDE.U32 R8, R4, UR10, R8 ;  /* 0x0000000a04087c25 */ /* 0x000fe2000f8e0008 */
[----:B------:R-:W-:-:S03]  /*8d30*/  ISETP.GE.AND P0, PT, R244, UR9, PT ;  /* 0x00000009f4007c0c */ /* 0x000fc6000bf06270 */
[----:B------:R-:W-:-:S04]  /*8d40*/  IMAD R5, R5, UR10, RZ ;  /* 0x0000000a05057c24 */ /* 0x000fc8000f8e02ff */
[----:B------:R-:W-:Y:S01]  /*8d50*/  IMAD R5, R4, UR11, R5 ;  /* 0x0000000b04057c24 */ /* 0x000fe2000f8e0205 */
[----:B------:R-:W-:-:S03]  /*8d60*/  LEA R4, P5, R8, UR16, 0x1 ;  /* 0x0000001008047c11 */ /* 0x000fc6000f8a08ff */
[----:B------:R-:W-:-:S05]  /*8d70*/  IMAD.IADD R5, R5, 0x1, R9 ;  /* 0x0000000105057824 */ /* 0x000fca00078e0209 */
[----:B------:R-:W-:-:S05]  /*8d80*/  LEA.HI.X R5, R8, UR17, R5, 0x1, P5 ;  /* 0x0000001108057c11 */ /* 0x000fca000a8f0c05 */
[----:B------:R1:W-:Y:S04]  /*8d90*/  @!P2 STG.E.128 desc[UR6][R4.64], R36 ;  /* 0x000000240400a986 */ /* 0x0003e8000c101d06 */
[----:B---3--:R1:W-:Y:S04]  /*8da0*/  @!P1 STG.E.128 desc[UR6][R4.64+0x40], R32 ;  /* 0x0000402004009986 */ /* 0x0083e8000c101d06 */
[----:B----4-:R1:W-:Y:S02]  /*8db0*/  @!P0 STG.E.128 desc[UR6][R4.64+0x80], R28 ;  /* 0x0000801c04008986 */ /* 0x0103e4000c101d06 */
.L_x_37:
[----:B------:R-:W-:Y:S05]  /*8dc0*/  BSYNC B0 ;  /* 0x0000000000007941 */ /* 0x000fea0003800000 */
.L_x_36:
[----:B-12---:R-:W-:Y:S01]  /*8dd0*/  IMAD.U32 R4, RZ, RZ, UR12 ;  /* 0x0000000cff047e24 */ /* 0x006fe2000f8e00ff */
[----:B------:R-:W-:Y:S01]  /*8de0*/  UIMAD UR8, UR8, UR12, URZ ;  /* 0x0000000c080872a4 */ /* 0x000fe2000f8e023f */
[----:B------:R-:W1:Y:S01]  /*8df0*/  LDS.128 R20, [R0+0xf000] ;  /* 0x00f0000000147984 */ /* 0x000e620000000c00 */
[----:B------:R-:W-:Y:S01]  /*8e00*/  USHF.R.S32.HI UR10, URZ, 0x1f, UR56 ;  /* 0x0000001f3f0a7899 */ /* 0x000fe20008011438 */
[----:B------:R-:W-:Y:S01]  /*8e10*/  IMAD.WIDE.U32 R6, R4, UR5, R6 ;  /* 0x0000000504067c25 */ /* 0x000fe2000f8e0006 */
[----:B------:R-:W-:Y:S01]  /*8e20*/  UIMAD UR5, UR5, UR13, UR8 ;  /* 0x0000000d050572a4 */ /* 0x000fe2000f8e0208 */
[----:B------:R-:W2:Y:S01]  /*8e30*/  LDS.128 R16, [R0+0x11000] ;  /* 0x0110000000107984 */ /* 0x000ea20000000c00 */
[----:B------:R-:W-:Y:S01]  /*8e40*/  BSSY B0, `(.L_x_38) ;  /* 0x000001c000007945 */ /* 0x000fe20003800000 */
[----:B------:R-:W-:Y:S01]  /*8e50*/  ULDC.64 UR8, c[0x0][0x470] ;  /* 0x00011c0000087ab9 */ /* 0x000fe20000000a00 */
[----:B------:R-:W-:Y:S01]  /*8e60*/  IADD3 R6, P0, R6, UR14, RZ ;  /* 0x0000000e06067c10 */ /* 0x000fe2000ff1e0ff */
[----:B------:R5:W1:Y:S02]  /*8e70*/  LDS.128 R12, [R0+0x13000] ;  /* 0x01300000000c7984 */ /* 0x000a640000000c00 */
[----:B-----5:R-:W-:Y:S01]  /*8e80*/  IMAD.U32 R0, RZ, RZ, UR5 ;  /* 0x00000005ff007e24 */ /* 0x020fe2000f8e00ff */
[----:B------:R-:W-:-:S04]  /*8e90*/  UIMAD UR5, UR10, UR8, URZ ;  /* 0x000000080a0572a4 */ /* 0x000fc8000f8e023f */
[----:B------:R-:W-:Y:S01]  /*8ea0*/  IADD3.X R7, R7, UR18, R0, P0, !PT ;  /* 0x0000001207077c10 */ /* 0x000fe200087fe400 */
[----:B------:R-:W-:Y:S01]  /*8eb0*/  UIMAD UR9, UR56, UR9, UR5 ;  /* 0x00000009380972a4 */ /* 0x000fe2000f8e0205 */
[----:B------:R-:W-:-:S05]  /*8ec0*/  MOV R0, UR8 ;  /* 0x0000000800007c02 */ /* 0x000fca0008000f00 */
[----:B------:R-:W-:-:S05]  /*8ed0*/  IMAD.WIDE.U32 R6, R0, UR56, R6 ;  /* 0x0000003800067c25 */ /* 0x000fca000f8e0006 */
[----:B------:R-:W-:Y:S01]  /*8ee0*/  IADD3 R0, R7, UR9, RZ ;  /* 0x0000000907007c10 */ /* 0x000fe2000fffe0ff */
[----:B-12---:R-:W-:Y:S06]  /*8ef0*/  @P4 BRA `(.L_x_39) ;  /* 0x0000000000404947 */ /* 0x006fec0003800000 */
[----:B------:R-:W-:Y:S01]  /*8f00*/  MOV R5, R0 ;  /* 0x0000000000057202 */ /* 0x000fe20000000f00 */
[----:B------:R-:W-:Y:S01]  /*8f10*/  IMAD.MOV.U32 R4, RZ, RZ, R6 ;  /* 0x000000ffff047224 */ /* 0x000fe200078e0006 */
[----:B------:R-:W-:Y:S01]  /*8f20*/  ULDC UR5, c[0x0][0x2d0] ;  /* 0x0000b40000057ab9 */ /* 0x000fe20000000800 */
[----:B------:R-:W-:Y:S01]  /*8f30*/  IMAD R10, R26, UR12, RZ ;  /* 0x0000000c1a0a7c24 */ /* 0x000fe2000f8e02ff */
[----:B------:R-:W-:Y:S01]  /*8f40*/  ISETP.GE.AND P2, PT, R250, UR5, PT ;  /* 0x00000005fa007c0c */ /* 0x000fe2000bf46270 */
[C---:B------:R-:W-:Y:S01]  /*8f50*/  IMAD.WIDE.U32 R8, R3.reuse, UR12, R4 ;  /* 0x0000000c03087c25 */ /* 0x040fe2000f8e0004 */
[----:B------:R-:W-:Y:S01]  /*8f60*/  ISETP.GE.AND P1, PT, R170, UR5, PT ;  /* 0x00000005aa007c0c */ /* 0x000fe2000bf26270 */
[----:B------:R-:W-:Y:S01]  /*8f70*/  ULDC.64 UR8, c[0x0][0x3f8] ;  /* 0x0000fe0000087ab9 */ /* 0x000fe20000000a00 */
[----:B------:R-:W-:Y:S01]  /*8f80*/  ISETP.GE.AND P0, PT, R244, UR5, PT ;  /* 0x00000005f4007c0c */ /* 0x000fe2000bf06270 */
[----:B------:R-:W-:-:S04]  /*8f90*/  IMAD R4, R3, UR13, R10 ;  /* 0x0000000d03047c24 */ /* 0x000fc8000f8e020a */
[----:B------:R-:W-:Y:S01]  /*8fa0*/  IMAD.IADD R5, R4, 0x1, R9 ;  /* 0x0000000104057824 */ /* 0x000fe200078e0209 */
[----:B------:R-:W-:-:S04]  /*8fb0*/  LEA R4, P4, R8, UR8, 0x1 ;  /* 0x0000000808047c11 */ /* 0x000fc8000f8808ff */
[----:B------:R-:W-:-:S05]  /*8fc0*/  LEA.HI.X R5, R8, UR9, R5, 0x1, P4 ;  /* 0x0000000908057c11 */ /* 0x000fca000a0f0c05 */
[----:B------:R1:W-:Y:S04]  /*8fd0*/  @!P2 STG.E.128 desc[UR6][R4.64], R20 ;  /* 0x000000140400a986 */ /* 0x0003e8000c101d06 */
[----:B------:R1:W-:Y:S04]  /*8fe0*/  @!P1 STG.E.128 desc[UR6][R4.64+0x40], R16 ;  /* 0x0000401004009986 */ /* 0x0003e8000c101d06 */
[----:B------:R1:W-:Y:S02]  /*8ff0*/  @!P0 STG.E.128 desc[UR6][R4.64+0x80], R12 ;  /* 0x0000800c04008986 */ /* 0x0003e4000c101d06 */
.L_x_39:
[----:B------:R-:W-:Y:S05]  /*9000*/  BSYNC B0 ;  /* 0x0000000000007941 */ /* 0x000fea0003800000 */
.L_x_38:
[----:B------:R-:W-:Y:S05]  /*9010*/  @P3 BRA `(.L_x_15) ;  /* 0x0000000000443947 */ /* 0x000fea0003800000 */
[----:B------:R-:W-:Y:S01]  /*9020*/  IADD3 R3, P0, R3, 0x40, RZ ;  /* 0x0000004003037810 */ /* 0x000fe20007f1e0ff */
[----:B------:R-:W-:Y:S01]  /*9030*/  IMAD.MOV.U32 R7, RZ, RZ, R0 ;  /* 0x000000ffff077224 */ /* 0x000fe200078e0000 */
[----:B------:R-:W-:Y:S01]  /*9040*/  ULDC UR5, c[0x0][0x2d0] ;  /* 0x0000b40000057ab9 */ /* 0x000fe20000000800 */
[----:B------:R-:W-:Y:S01]  /*9050*/  ULDC.64 UR8, c[0x0][0x3f8] ;  /* 0x0000fe0000087ab9 */ /* 0x000fe20000000a00 */
[----:B------:R-:W-:Y:S01]  /*9060*/  ISETP.GE.AND P2, PT, R250, UR5, PT ;  /* 0x00000005fa007c0c */ /* 0x000fe2000bf46270 */
[----:B-1----:R-:W-:Y:S01]  /*9070*/  IMAD.X R4, RZ, RZ, R26, P0 ;  /* 0x000000ffff047224 */ /* 0x002fe200000e061a */
        /* <DEDUP_REMOVED lines=9> */
[----:B------:R2:W-:Y:S04]  /*9110*/  @!P1 STG.E.128 desc[UR6][R4.64+0x40], R44 ;  /* 0x0000402c04009986 */ /* 0x0005e8000c101d06 */
[----:B------:R2:W-:Y:S02]  /*9120*/  @!P0 STG.E.128 desc[UR6][R4.64+0x80], R40 ;  /* 0x0000802804008986 */ /* 0x0005e4000c101d06 */
.L_x_15:
[----:B------:R-:W-:Y:S05]  /*9130*/  BSYNC B1 ;  /* 0x0000000000017941 */ /* 0x000fea0003800000 */
.L_x_1:
[----:B------:R-:W3:Y:S01]  /*9140*/  LDL R3, [R1+0x40] ;  /* 0x0000400001037983 */ /* 0x000ee20000100800 */
[----:B------:R-:W-:Y:S02]  /*9150*/  ULDC UR5, c[0x0][0xc] ;  /* 0x0000030000057ab9 */ /* 0x000fe40000000800 */
[----:B------:R-:W-:Y:S01]  /*9160*/  UIADD3 UR38, UR5, UR38, URZ ;  /* 0x0000002605267290 */ /* 0x000fe2000fffe03f */
[----:B---3--:R-:W-:-:S13]  /*9170*/  R2UR UR8, R3 ;  /* 0x00000000030872ca */ /* 0x008fda00000e0000 */
[----:B------:R-:W-:-:S06]  /*9180*/  UISETP.GE.AND UP0, UPT, UR38, UR8, UPT ;  /* 0x000000082600728c */ /* 0x000fcc000bf06270 */
[----:B------:R-:W-:-:S13]  /*9190*/  PLOP3.LUT P0, PT, PT, PT, UP0, 0x80, 0x0 ;  /* 0x000000000000781c */ /* 0x000fda0003f0f008 */
[----:B------:R-:W-:Y:S05]  /*91a0*/  @P0 BRA `(.L_x_40) ;  /* 0x0000000000040947 */ /* 0x000fea0003800000 */
[----:B------:R-:W-:Y:S05]  /*91b0*/  BRA `(.L_x_41) ;  /* 0xffffff7800c07947 */ /* 0x000fea000383ffff */
.L_x_40:
[----:B------:R-:W-:Y:S05]  /*91c0*/  EXIT ;  /* 0x000000000000794d */ /* 0x000fea0003800000 */
.L_x_42:
[----:B------:R-:W-:-:S00]  /*91d0*/  BRA `(.L_x_42) ;  /* 0xfffffffc00fc7947 */ /* 0x000fc0000383ffff */
[----:B------:R-:W-:-:S00]  /*91e0*/  NOP ;  /* 0x0000000000007918 */ /* 0x000fc00000000000 */
        /* <DEDUP_REMOVED lines=9> */
.L_x_668:


//--------------------- .text._ZN5flash44flash_bwd_dq_dk_dv_loop_seqk_parallel_kernelI23Flash_bwd_kernel_traitsILi96ELi64ELi128ELi8ELi2ELi4ELi4ELb1ELb0EN7cutlass10bfloat16_tE19Flash_kernel_traitsILi96ELi64ELi128ELi8ES3_EELb0ELb1ELb0ELb0ELb1ELb1ELb0EEEvNS_16Flash_bwd_paramsE --------------------------
	.section	.text._ZN5flash44flash_bwd_dq_dk_dv_loop_seqk_parallel_kernelI23Flash_bwd_kernel_traitsILi96ELi64ELi128ELi8ELi2ELi4ELi4ELb1ELb0EN7cutlass10bfloat16_tE19Flash_kernel_traitsILi96ELi64ELi128ELi8ES3_EELb0ELb1ELb0ELb0ELb1ELb1ELb0EEEvNS_16Flash_bwd_paramsE,"ax",@progbits
	.align	128
        .global         _ZN5flash44flash_bwd_dq_dk_dv_loop_seqk_parallel_kernelI23Flash_bwd_kernel_traitsILi96ELi64ELi128ELi8ELi2ELi4ELi4ELb1ELb0EN7cutlass10bfloat16_tE19Flash_kernel_traitsILi96ELi64ELi128ELi8ES3_EELb0ELb1ELb0ELb0ELb1ELb1ELb0EEEvNS_16Flash_bwd_paramsE
        .type           _ZN5flash44flash_bwd_dq_dk_dv_loop_seqk_parallel_kernelI23Flash_bwd_kernel_traitsILi96ELi64ELi128ELi8ELi2ELi4ELi4ELb1ELb0EN7cutlass10bfloat16_tE19Flash_kernel_traitsILi96ELi64ELi128ELi8ES3_EELb0ELb1ELb0ELb0ELb1ELb1ELb0EEEvNS_16Flash_bwd_paramsE,@function
        .size           _ZN5flash44flash_bwd_dq_dk_dv_loop_seqk_parallel_kernelI23Flash_bwd_kernel_traitsILi96ELi64ELi128ELi8ELi2ELi4ELi4ELb1ELb0EN7cutlass10bfloat16_tE19Flash_kernel_traitsILi96ELi64ELi128ELi8ES3_EELb0ELb1ELb0ELb0ELb1ELb1ELb0EEEvNS_16Flash_bwd_paramsE,(.L_x_669 - _ZN5flash44flash_bwd_dq_dk_dv_loop_seqk_parallel_kernelI23Flash_bwd_kernel_traitsILi96ELi64ELi128ELi8ELi2ELi4ELi4ELb1ELb0EN7cutlass10bfloat16_tE19Flash_kernel_traitsILi96ELi64ELi128ELi8ES3_EELb0ELb1ELb0ELb0ELb1ELb1ELb0EEEvNS_16Flash_bwd_paramsE)
        .other          _ZN5flash44flash_bwd_dq_dk_dv_loop_seqk_parallel_kernelI23Flash_bwd_kernel_traitsILi96ELi64ELi128ELi8ELi2ELi4ELi4ELb1ELb0EN7cutlass10bfloat16_tE19Flash_kernel_traitsILi96ELi64ELi128ELi8ES3_EELb0ELb1ELb0ELb0ELb1ELb1ELb0EEEvNS_16Flash_bwd_paramsE,@"STO_CUDA_ENTRY STV_DEFAULT"
_ZN5flash44flash_bwd_dq_dk_dv_loop_seqk_parallel_kernelI23Flash_bwd_kernel_traitsILi96ELi64ELi128ELi8ELi2ELi4ELi4ELb1ELb0EN7cutlass10bfloat16_tE19Flash_kernel_traitsILi96ELi64ELi128ELi8ES3_EELb0ELb1ELb0ELb0ELb1ELb1ELb0EEEvNS_16Flash_bwd_paramsE:
.text._ZN5flash44flash_bwd_dq_dk_dv_loop_seqk_parallel_kernelI23Flash_bwd_kernel_traitsILi96ELi64ELi128ELi8ELi2ELi4ELi4ELb1ELb0EN7cutlass10bfloat16_tE19Flash_kernel_traitsILi96ELi64ELi128ELi8ES3_EELb0ELb1ELb0ELb0ELb1ELb1ELb0EEEvNS_16Flash_bwd_paramsE:
[----:B------:R-:W1:Y:S08]  /*0000*/  LDC R1, c[0x0][0x28] ;  /* 0x00000a00ff017b82 */ /* 0x000e700000000800 */
[----:B------:R-:W2:Y:S01]  /*0010*/  S2UR UR16, SR_CTAID.X ;  /* 0x00000000001079c3 */ /* 0x000ea20000002500 */
[----:B------:R-:W-:Y:S01]  /*0020*/  ULDC UR5, c[0x0][0x2c8] ;  /* 0x0000b20000057ab9 */ /* 0x000fe20000000800 */
[----:B-1----:R-:W-:Y:S01]  /*0030*/  IADD3 R1, R1, -0x30, RZ ;  /* 0xffffffd001017810 */ /* 0x002fe20007ffe0ff */
[----:B------:R-:W-:-:S04]  /*0040*/  UIADD3 UR5, UR5, 0x7f, URZ ;  /* 0x0000007f05057890 */ /* 0x000fc8000fffe03f */
[----:B------:R-:W-:-:S04]  /*0050*/  USHF.R.S32.HI UR4, URZ, 0x1f, UR5 ;  /* 0x0000001f3f047899 */ /* 0x000fc80008011405 */
[----:B------:R-:W-:-:S04]  /*0060*/  ULEA.HI UR4, UR4, UR5, URZ, 0x7 ;  /* 0x0000000504047291 */ /* 0x000fc8000f8f383f */
[----:B------:R-:W-:-:S04]  /*0070*/  USHF.R.S32.HI UR4, URZ, 0x7, UR4 ;  /* 0x000000073f047899 */ /* 0x000fc80008011404 */
[----:B--2---:R-:W-:-:S06]  /*0080*/  UISETP.GE.AND UP0, UPT, UR16, UR4, UPT ;  /* 0x000000041000728c */ /* 0x004fcc000bf06270 */
[----:B------:R-:W-:-:S13]  /*0090*/  PLOP3.LUT P0, PT, PT, PT, UP0, 0x80, 0x0 ;  /* 0x000000000000781c */ /* 0x000fda0003f0f008 */
[----:B------:R-:W-:Y:S05]  /*00a0*/  @P0 EXIT ;  /* 0x000000000000094d */ /* 0x000fea0003800000 */
[----:B------:R-:W1:Y:S01]  /*00b0*/  S2R R21, SR_TID.X ;  /* 0x0000000000157919 */ /* 0x000e620000002100 */
[----:B------:R-:W2:Y:S01]  /*00c0*/  S2UR UR5, SR_CgaCtaId ;  /* 0x00000000000579c3 */ /* 0x000ea20000008800 */
[----:B------:R-:W-:Y:S01]  /*00d0*/  UMOV UR4, 0x400 ;  /* 0x0000040000047882 */ /* 0x000fe20000000000 */
[----:B------:R-:W-:Y:S01]  /*00e0*/  IMAD.MOV.U32 R232, RZ, RZ, 0x20 ;  /* 0x00000020ffe87424 */ /* 0x000fe200078e00ff */
[----:B------:R-:W-:Y:S01]  /*00f0*/  ULDC.64 UR38, c[0x0][0x208] ;  /* 0x0000820000267ab9 */ /* 0x000fe20000000a00 */
[----:B------:R-:W-:Y:S01]  /*0100*/  IMAD.MOV.U32 R235, RZ, RZ, -0x10 ;  /* 0xfffffff0ffeb7424 */ /* 0x000fe200078e00ff */
[----:B------:R-:W-:Y:S01]  /*0110*/  UMOV UR21, 0xffffd000 ;  /* 0xffffd00000157882 */ /* 0x000fe20000000000 */
[----:B------:R-:W-:Y:S02]  /*0120*/  IMAD.MOV.U32 R230, RZ, RZ, -0x40 ;  /* 0xffffffc0ffe67424 */ /* 0x000fe400078e00ff */
[----:B------:R-:W3:Y:S08]  /*0130*/  S2UR UR14, SR_CTAID.Y ;  /* 0x00000000000e79c3 */ /* 0x000ef00000002600 */
[----:B------:R-:W4:Y:S08]  /*0140*/  S2UR UR15, SR_CTAID.Z ;  /* 0x00000000000f79c3 */ /* 0x000f300000002700 */
[----:B------:R-:W5:Y:S01]  /*0150*/  S2UR UR13, SR_CTAID.Z ;  /* 0x00000000000d79c3 */ /* 0x000f620000002700 */
[----:B--2---:R-:W-:-:S04]  /*0160*/  ULEA UR5, UR5, UR4, 0x18 ;  /* 0x0000000405057291 */ /* 0x004fc8000f8ec03f */
[----:B------:R-:W-:Y:S01]  /*0170*/  UIADD3 UR4, UR5, 0xf000, URZ ;  /* 0x0000f00005047890 */ /* 0x000fe2000fffe03f */
[----:B-1----:R-:W-:Y:S02]  /*0180*/  SHF.R.S32.HI R19, RZ, 0x1f, R21 ;  /* 0x0000001fff137819 */ /* 0x002fe40000011415 */
[----:B------:R-:W1:Y:S01]  /*0190*/  S2UR UR12, SR_CTAID.Y ;  /* 0x00000000000c79c3 */ /* 0x000e620000002600 */
[----:B------:R-:W-:Y:S01]  /*01a0*/  UIADD3 UR6, UR5, 0x9000, URZ ;  /* 0x0000900005067890 */ /* 0x000fe2000fffe03f */
[CC--:B------:R-:W-:Y:S01]  /*01b0*/  LEA.HI R2, R19.reuse, R21.reuse, RZ, 0x4 ;  /* 0x0000001513027211 */ /* 0x0c0fe200078f20ff */
[----:B---3--:R-:W-:Y:S01]  /*01c0*/  USHF.R.S32.HI UR20, URZ, 0x1f, UR14 ;  /* 0x0000001f3f147899 */ /* 0x008fe2000801140e */
[CC--:B------:R-:W-:Y:S01]  /*01d0*/  LEA.HI R18, R19.reuse, R21.reuse, RZ, 0x3 ;  /* 0x0000001513127211 */ /* 0x0c0fe200078f18ff */
[----:B------:R-:W-:Y:S01]  /*01e0*/  UIMAD.WIDE UR32, UR14, 0x80, URZ ;  /* 0x000000800e2078a5 */ /* 0x000fe2000f8e023f */
[----:B------:R-:W-:Y:S01]  /*01f0*/  SHF.R.S32.HI R3, RZ, 0x4, R2 ;  /* 0x00000004ff037819 */ /* 0x000fe20000011402 */
[----:B----4-:R-:W-:Y:S01]  /*0200*/  USHF.R.S32.HI UR19, URZ, 0x1f, UR15 ;  /* 0x0000001f3f137899 */ /* 0x010fe2000801140f */
[----:B------:R-:W-:-:S02]  /*0210*/  LEA.HI R9, R19, R21, RZ, 0x2 ;  /* 0x0000001513097211 */ /* 0x000fc400078f10ff */
[----:B------:R-:W-:Y:S02]  /*0220*/  LEA.HI R0, R2, R3, RZ, 0x1 ;  /* 0x0000000302007211 */ /* 0x000fe400078f08ff */
[----:B------:R-:W-:Y:S02]  /*0230*/  LOP3.LUT R4, R9, 0xfffffffc, RZ, 0xc0, !PT ;  /* 0xfffffffc09047812 */ /* 0x000fe400078ec0ff */
[----:B------:R-:W-:Y:S01]  /*0240*/  LOP3.LUT R0, R0, 0xfffffffe, RZ, 0xc0, !PT ;  /* 0xfffffffe00007812 */ /* 0x000fe200078ec0ff */
[----:B-----5:R-:W-:Y:S01]  /*0250*/  USHF.R.S32.HI UR18, URZ, 0x1f, UR13 ;  /* 0x0000001f3f127899 */ /* 0x020fe2000801140d */
[----:B------:R-:W-:Y:S01]  /*0260*/  LEA.HI R13, R19, R21, RZ, 0x5 ;  /* 0x00000015130d7211 */ /* 0x000fe200078f28ff */
[----:B------:R-:W-:Y:S01]  /*0270*/  IMAD.IADD R14, R21, 0x1, -R4 ;  /* 0x00000001150e7824 */ /* 0x000fe200078e0a04 */
[----:B------:R-:W-:Y:S01]  /*0280*/  SHF.R.S32.HI R17, RZ, 0x2, R9 ;  /* 0x00000002ff117819 */ /* 0x000fe20000011409 */
[----:B------:R-:W-:Y:S01]  /*0290*/  IMAD.IADD R16, R3, 0x1, -R0 ;  /* 0x0000000103107824 */ /* 0x000fe200078e0a00 */
[----:B------:R-:W-:Y:S01]  /*02a0*/  LOP3.LUT R0, R2, 0xfffffff0, RZ, 0xc0, !PT ;  /* 0xfffffff002007812 */ /* 0x000fe200078ec0ff */
[----:B------:R-:W-:Y:S01]  /*02b0*/  IMAD.SHL.U32 R10, R14, 0x8, RZ ;  /* 0x000000080e0a7824 */ /* 0x000fe200078e00ff */
[----:B------:R-:W-:Y:S01]  /*02c0*/  SHF.R.S32.HI R3, RZ, 0x3, R18 ;  /* 0x00000003ff037819 */ /* 0x000fe20000011412 */
[----:B-1----:R-:W-:Y:S01]  /*02d0*/  USHF.R.S32.HI UR17, URZ, 0x1f, UR12 ;  /* 0x0000001f3f117899 */ /* 0x002fe2000801140c */
[----:B------:R-:W-:Y:S01]  /*02e0*/  LOP3.LUT R2, R13, 0xffffffe0, RZ, 0xc0, !PT ;  /* 0xffffffe00d027812 */ /* 0x000fe200078ec0ff */
[----:B------:R-:W-:Y:S01]  /*02f0*/  IMAD.IADD R0, R21, 0x1, -R0 ;  /* 0x0000000115007824 */ /* 0x000fe200078e0a00 */
[----:B------:R1:W-:Y:S01]  /*0300*/  STL [R1+0x20], R10 ;  /* 0x0000200a01007387 */ /* 0x0003e20000100800 */
[----:B------:R-:W-:Y:S01]  /*0310*/  IMAD.SHL.U32 R3, R3, 0x40, RZ ;  /* 0x0000004003037824 */ /* 0x000fe200078e00ff */
[----:B------:R-:W-:Y:S01]  /*0320*/  SHF.R.S32.HI R24, RZ, 0x5, R13 ;  /* 0x00000005ff187819 */ /* 0x000fe2000001140d */
[----:B------:R-:W-:Y:S01]  /*0330*/  IMAD.IADD R2, R21, 0x1, -R2 ;  /* 0x0000000115027824 */ /* 0x000fe200078e0a02 */
[----:B------:R-:W-:-:S02]  /*0340*/  SHF.R.S32.HI R4, RZ, 0x1f, R0 ;  /* 0x0000001fff047819 */ /* 0x000fc40000011400 */
[----:B------:R-:W-:Y:S02]  /*0350*/  LOP3.LUT R3, R3, 0xc0, RZ, 0xc0, !PT ;  /* 0x000000c003037812 */ /* 0x000fe400078ec0ff */
[-C--:B------:R-:W-:Y:S02]  /*0360*/  LEA.HI R15, R4, R0.reuse, RZ, 0x3 ;  /* 0x00000000040f7211 */ /* 0x080fe400078f18ff */
[----:B------:R-:W-:Y:S02]  /*0370*/  SHF.R.U32.HI R7, RZ, 0x3, R3 ;  /* 0x00000003ff077819 */ /* 0x000fe40000011603 */
[----:B------:R-:W-:Y:S02]  /*0380*/  LOP3.LUT R5, R3, 0x18, R10, 0xf8, !PT ;  /* 0x0000001803057812 */ /* 0x000fe400078ef80a */
[----:B------:R-:W-:Y:S02]  /*0390*/  LEA.HI R6, R0, R0, RZ, 0x1 ;  /* 0x0000000000067211 */ /* 0x000fe400078f08ff */
[----:B------:R-:W-:-:S02]  /*03a0*/  SHF.R.S32.HI R8, RZ, 0x1f, R2 ;  /* 0x0000001fff087819 */ /* 0x000fc40000011402 */
[----:B------:R-:W-:Y:S02]  /*03b0*/  LOP3.LUT R3, R15, 0xfffffff8, RZ, 0xc0, !PT ;  /* 0xfffffff80f037812 */ /* 0x000fe400078ec0ff */
[----:B------:R-:W-:Y:S02]  /*03c0*/  LOP3.LUT R4, R6, 0x7fffffe, RZ, 0xc0, !PT ;  /* 0x07fffffe06047812 */ /* 0x000fe400078ec0ff */
[----:B------:R-:W-:Y:S01]  /*03d0*/  LEA.HI R23, R8, R2, RZ, 0x2 ;  /* 0x0000000208177211 */ /* 0x000fe200078f10ff */
[C---:B------:R-:W-:Y:S01]  /*03e0*/  IMAD.IADD R20, R0.reuse, 0x1, -R3 ;  /* 0x0000000100147824 */ /* 0x040fe200078e0a03 */
[----:B------:R-:W-:Y:S01]  /*03f0*/  LEA.HI R2, R19, R21, RZ, 0x6 ;  /* 0x0000001513027211 */ /* 0x000fe200078f30ff */
[----:B------:R-:W-:Y:S01]  /*0400*/  IMAD.IADD R22, R0, 0x1, -R4 ;  /* 0x0000000100167824 */ /* 0x000fe200078e0a04 */
[----:B------:R-:W-:Y:S02]  /*0410*/  LOP3.LUT R3, R18, 0xfffffff8, RZ, 0xc0, !PT ;  /* 0xfffffff812037812 */ /* 0x000fe400078ec0ff */
[----:B-1----:R-:W-:-:S02]  /*0420*/  SHF.R.S32.HI R10, RZ, 0x6, R2 ;  /* 0x00000006ff0a7819 */ /* 0x002fc40000011402 */
[----:B------:R-:W-:Y:S02]  /*0430*/  SHF.R.S32.HI R0, RZ, 0x1f, R9 ;  /* 0x0000001fff007819 */ /* 0x000fe40000011409 */
[-C--:B------:R-:W-:Y:S01]  /*0440*/  LEA.HI R2, R9, R17.reuse, RZ, 0x1 ;  /* 0x0000001109027211 */ /* 0x080fe200078f08ff */
[----:B------:R-:W-:Y:S01]  /*0450*/  IMAD.IADD R9, R21, 0x1, -R3 ;  /* 0x0000000115097824 */ /* 0x000fe200078e0a03 */
[----:B------:R-:W-:Y:S02]  /*0460*/  LEA.HI R0, R0, R17, RZ, 0x3 ;  /* 0x0000001100007211 */ /* 0x000fe400078f18ff */
[----:B------:R-:W-:Y:S02]  /*0470*/  LOP3.LUT R4, R2, 0x7fffffe, RZ, 0xc0, !PT ;  /* 0x07fffffe02047812 */ /* 0x000fe400078ec0ff */
[----:B------:R-:W-:Y:S02]  /*0480*/  LEA.HI R11, R9, R9, RZ, 0x1 ;  /* 0x00000009090b7211 */ /* 0x000fe400078f08ff */
[----:B------:R-:W-:-:S02]  /*0490*/  LOP3.LUT R0, R0, 0xfffffff8, RZ, 0xc0, !PT ;  /* 0xfffffff800007812 */ /* 0x000fc400078ec0ff */
[----:B------:R-:W-:Y:S02]  /*04a0*/  LOP3.LUT R2, R11, 0x3fffffe, RZ, 0xc0, !PT ;  /* 0x03fffffe0b027812 */ /* 0x000fe400078ec0ff */
[----:B------:R-:W-:Y:S01]  /*04b0*/  LOP3.LUT R12, R5, R7, RZ, 0x3c, !PT ;  /* 0x00000007050c7212 */ /* 0x000fe200078e3cff */
[----:B------:R-:W-:Y:S01]  /*04c0*/  IMAD.IADD R7, R17, 0x1, -R4 ;  /* 0x0000000111077824 */ /* 0x000fe200078e0a04 */
[----:B------:R-:W-:Y:S01]  /*04d0*/  SHF.R.S32.HI R8, RZ, 0x1, R6 ;  /* 0x00000001ff087819 */ /* 0x000fe20000011406 */
[----:B------:R-:W-:Y:S01]  /*04e0*/  IMAD.IADD R4, R9, 0x1, -R2 ;  /* 0x0000000109047824 */ /* 0x000fe200078e0a02 */
[----:B------:R-:W-:Y:S01]  /*04f0*/  SHF.R.S32.HI R3, RZ, 0x1f, R6 ;  /* 0x0000001fff037819 */ /* 0x000fe20000011406 */
[----:B------:R-:W-:Y:S02]  /*0500*/  IMAD.IADD R6, R17, 0x1, -R0 ;  /* 0x0000000111067824 */ /* 0x000fe400078e0a00 */
[----:B------:R-:W-:Y:S01]  /*0510*/  IMAD R0, R10, 0x4, R16 ;  /* 0x000000040a007824 */ /* 0x000fe200078e0210 */
[----:B------:R-:W-:Y:S01]  /*0520*/  LEA.HI R5, R3, R8, RZ, 0x2 ;  /* 0x0000000803057211 */ /* 0x000fe200078f10ff */
[----:B------:R-:W-:Y:S01]  /*0530*/  IMAD R2, R24, 0x8, R7 ;  /* 0x0000000818027824 */ /* 0x000fe200078e0207 */
[----:B------:R-:W-:Y:S01]  /*0540*/  LOP3.LUT R3, R6, 0x1, RZ, 0xc0, !PT ;  /* 0x0000000106037812 */ /* 0x000fe200078ec0ff */
[----:B------:R-:W-:Y:S01]  /*0550*/  IMAD R226, R0, 0x8, R4 ;  /* 0x0000000800e27824 */ /* 0x000fe200078e0204 */
[----:B------:R-:W-:Y:S01]  /*0560*/  LOP3.LUT R5, R5, 0xfffffffc, RZ, 0xc0, !PT ;  /* 0xfffffffc05057812 */ /* 0x000fe200078ec0ff */
[----:B------:R-:W-:Y:S01]  /*0570*/  IMAD.U32 R0, R2, 0x20, R12 ;  /* 0x0000002002007824 */ /* 0x000fe200078e000c */
[----:B------:R-:W-:Y:S01]  /*0580*/  ISETP.NE.U32.AND P5, PT, R3, 0x1, PT ;  /* 0x000000010300780c */ /* 0x000fe20003fa5070 */
[----:B------:R-:W-:Y:S01]  /*0590*/  IMAD.SHL.U32 R10, R10, 0x20, RZ ;  /* 0x000000200a0a7824 */ /* 0x000fe200078e00ff */
[----:B------:R-:W-:Y:S01]  /*05a0*/  LEA.HI R2, R19, R21, RZ, 0x7 ;  /* 0x0000001513027211 */ /* 0x000fe200078f38ff */
[----:B------:R-:W-:Y:S01]  /*05b0*/  IMAD.SHL.U32 R21, R21, 0x2, RZ ;  /* 0x0000000215157824 */ /* 0x000fe200078e00ff */
[----:B------:R-:W-:Y:S01]  /*05c0*/  LEA.HI R3, R13, R24, RZ, 0x1 ;  /* 0x000000180d037211 */ /* 0x000fe200078f08ff */
[----:B------:R1:W-:Y:S01]  /*05d0*/  STL [R1], R0 ;  /* 0x0000000001007387 */ /* 0x0003e20000100800 */
[----:B------:R-:W-:Y:S01]  /*05e0*/  IMAD.IADD R17, R8, 0x1, -R5 ;  /* 0x0000000108117824 */ /* 0x000fe200078e0a05 */
[----:B------:R-:W-:Y:S01]  /*05f0*/  LOP3.LUT P4, RZ, R6, 0x2, RZ, 0xc0, !PT ;  /* 0x0000000206ff7812 */ /* 0x000fe2000788c0ff */
[----:B------:R-:W-:Y:S01]  /*0600*/  IMAD.SHL.U32 R8, R14, 0x2, RZ ;  /* 0x000000020e087824 */ /* 0x000fe200078e00ff */
[----:B------:R-:W-:-:S02]  /*0610*/  LOP3.LUT R4, R10, 0x6, R21, 0xf8, !PT ;  /* 0x000000060a047812 */ /* 0x000fc400078ef815 */
[----:B------:R-:W-:-:S03]  /*0620*/  SEL R235, R235, 0x10, !P5 ;  /* 0x00000010ebeb7807 */ /* 0x000fc60006800000 */
[----:B------:R2:W-:Y:S01]  /*0630*/  STL [R1+0x18], R4 ;  /* 0x0000180401007387 */ /* 0x0005e20000100800 */
[----:B-1----:R-:W-:Y:S02]  /*0640*/  SHF.R.S32.HI R0, RZ, 0x1f, R13 ;  /* 0x0000001fff007819 */ /* 0x002fe4000001140d */
[----:B------:R-:W-:Y:S02]  /*0650*/  SHF.R.S32.HI R13, RZ, 0x7, R2 ;  /* 0x00000007ff0d7819 */ /* 0x000fe40000011402 */
[----:B------:R-:W-:Y:S01]  /*0660*/  LOP3.LUT R2, R3, 0xfffffffe, RZ, 0xc0, !PT ;  /* 0xfffffffe03027812 */ /* 0x000fe200078ec0ff */
[----:B------:R-:W-:Y:S01]  /*0670*/  IMAD.SHL.U32 R3, R9, 0x40, RZ ;  /* 0x0000004009037824 */ /* 0x000fe200078e00ff */
[----:B------:R-:W-:-:S03]  /*0680*/  LEA.HI R0, R0, R24, RZ, 0x2 ;  /* 0x0000001800007211 */ /* 0x000fc600078f10ff */
[----:B------:R-:W-:Y:S01]  /*0690*/  IMAD.IADD R14, R24, 0x1, -R2 ;  /* 0x00000001180e7824 */ /* 0x000fe200078e0a02 */
[----:B------:R-:W-:Y:S02]  /*06a0*/  LOP3.LUT R0, R0, 0xfffffffc, RZ, 0xc0, !PT ;  /* 0xfffffffc00007812 */ /* 0x000fe400078ec0ff */
[----:B------:R-:W-:Y:S02]  /*06b0*/  SHF.R.S32.HI R2, RZ, 0x1, R11 ;  /* 0x00000001ff027819 */ /* 0x000fe4000001140b */
[----:B------:R-:W-:Y:S01]  /*06c0*/  LEA.HI R11, R6, R6, RZ, 0x1 ;  /* 0x00000006060b7211 */ /* 0x000fe200078f08ff */
[----:B------:R-:W-:Y:S01]  /*06d0*/  IMAD.IADD R0, R24, 0x1, -R0 ;  /* 0x0000000118007824 */ /* 0x000fe200078e0a00 */
[----:B------:R-:W-:Y:S01]  /*06e0*/  LOP3.LUT R7, R3, 0x1c0, RZ, 0xc0, !PT ;  /* 0x000001c003077812 */ /* 0x000fe200078ec0ff */
[----:B------:R-:W-:Y:S01]  /*06f0*/  IMAD.SHL.U32 R5, R2, 0x40, RZ ;  /* 0x0000004002057824 */ /* 0x000fe200078e00ff */
[----:B--2---:R-:W-:Y:S01]  /*0700*/  LOP3.LUT R4, R11, 0x3fffffe, RZ, 0xc0, !PT ;  /* 0x03fffffe0b047812 */ /* 0x004fe200078ec0ff */
[----:B------:R-:W-:Y:S01]  /*0710*/  IMAD R12, R0, 0x200, R8 ;  /* 0x00000200000c7824 */ /* 0x000fe200078e0208 */
[----:B------:R-:W-:-:S02]  /*0720*/  SHF.R.S32.HI R3, RZ, 0x3, R15 ;  /* 0x00000003ff037819 */ /* 0x000fc4000001140f */
[----:B------:R-:W-:Y:S01]  /*0730*/  LOP3.LUT P6, RZ, R2, 0x2, RZ, 0xc0, !PT ;  /* 0x0000000202ff7812 */ /* 0x000fe200078cc0ff */
[----:B------:R-:W-:Y:S02]  /*0740*/  IMAD.SHL.U32 R2, R0, 0x10, RZ ;  /* 0x0000001000027824 */ /* 0x000fe400078e00ff */
[----:B------:R-:W-:Y:S01]  /*0750*/  IMAD.IADD R15, R6, 0x1, -R4 ;  /* 0x00000001060f7824 */ /* 0x000fe200078e0a04 */
[----:B------:R-:W-:Y:S01]  /*0760*/  R2P PR, R20, 0x6 ;  /* 0x0000000614007804 */ /* 0x000fe20000000000 */
[----:B------:R-:W-:Y:S01]  /*0770*/  IMAD.SHL.U32 R4, R6, 0x40, RZ ;  /* 0x0000004006047824 */ /* 0x000fe200078e00ff */
[----:B------:R-:W-:Y:S01]  /*0780*/  SHF.R.U32.HI R6, RZ, 0x3, R7 ;  /* 0x00000003ff067819 */ /* 0x000fe20000011607 */
[----:B------:R-:W-:Y:S01]  /*0790*/  IMAD R22, R3, 0x8, R22 ;  /* 0x0000000803167824 */ /* 0x000fe200078e0216 */
[----:B------:R-:W-:Y:S01]  /*07a0*/  SEL R227, R232, 0xffffffe0, !P6 ;  /* 0xffffffe0e8e37807 */ /* 0x000fe20007000000 */
[----:B------:R-:W-:Y:S01]  /*07b0*/  IMAD R19, R0, 0x2, R3 ;  /* 0x0000000200137824 */ /* 0x000fe200078e0203 */
[----:B------:R-:W-:Y:S01]  /*07c0*/  LOP3.LUT R3, R7, 0x30, R2, 0xf8, !PT ;  /* 0x0000003007037812 */ /* 0x000fe200078ef802 */
[----:B------:R-:W-:Y:S01]  /*07d0*/  IMAD R12, R15, 0x20, R12 ;  /* 0x000000200f0c7824 */ /* 0x000fe200078e020c */
[----:B------:R-:W-:-:S02]  /*07e0*/  LOP3.LUT R2, R5, 0xc0, RZ, 0xc0, !PT ;  /* 0x000000c005027812 */ /* 0x000fc400078ec0ff */
[----:B------:R-:W-:Y:S02]  /*07f0*/  LOP3.LUT R0, R4, 0x1c0, RZ, 0xc0, !PT ;  /* 0x000001c004007812 */ /* 0x000fe400078ec0ff */
[--C-:B------:R-:W-:Y:S02]  /*0800*/  LOP3.LUT R9, R3, 0x8, R18.reuse, 0xf8, !PT ;  /* 0x0000000803097812 */ /* 0x100fe400078ef812 */
[----:B------:R-:W-:Y:S02]  /*0810*/  LOP3.LUT R5, R2, 0x8, R18, 0xf8, !PT ;  /* 0x0000000802057812 */ /* 0x000fe400078ef812 */
[----:B------:R-:W-:Y:S02]  /*0820*/  SHF.R.U32.HI R4, RZ, 0x3, R2 ;  /* 0x00000003ff047819 */ /* 0x000fe40000011602 */
[----:B------:R-:W-:Y:S02]  /*0830*/  LOP3.LUT R3, R0, 0x20, R10, 0xf8, !PT ;  /* 0x0000002000037812 */ /* 0x000fe400078ef80a */
[----:B------:R-:W-:Y:S01]  /*0840*/  SHF.R.U32.HI R2, RZ, 0x3, R0 ;  /* 0x00000003ff027819 */ /* 0x000fe20000011600 */
[----:B------:R-:W-:Y:S01]  /*0850*/  IMAD R0, R13, 0x1000, R8 ;  /* 0x000010000d007824 */ /* 0x000fe200078e0208 */
[----:B------:R-:W-:-:S02]  /*0860*/  LOP3.LUT R4, R5, R4, RZ, 0x3c, !PT ;  /* 0x0000000405047212 */ /* 0x000fc400078e3cff */
[----:B------:R-:W-:Y:S01]  /*0870*/  LOP3.LUT R2, R3, R2, RZ, 0x3c, !PT ;  /* 0x0000000203027212 */ /* 0x000fe200078e3cff */
[----:B------:R-:W-:Y:S01]  /*0880*/  IMAD R0, R14, 0x400, R0 ;  /* 0x000004000e007824 */ /* 0x000fe200078e0200 */
[----:B------:R-:W-:Y:S01]  /*0890*/  LOP3.LUT R5, R9, R6, RZ, 0x3c, !PT ;  /* 0x0000000609057212 */ /* 0x000fe200078e3cff */
[----:B------:R-:W-:Y:S01]  /*08a0*/  IMAD.SHL.U32 R3, R20, 0x40, RZ ;  /* 0x0000004014037824 */ /* 0x000fe200078e00ff */
[----:B------:R-:W-:Y:S01]  /*08b0*/  SEL R229, R232, 0xffffffe0, !P1 ;  /* 0xffffffe0e8e57807 */ /* 0x000fe20004800000 */
[----:B------:R-:W-:Y:S01]  /*08c0*/  IMAD.IADD R240, R2, 0x1, R0 ;  /* 0x0000000102f07824 */ /* 0x000fe200078e0200 */
[----:B------:R-:W-:Y:S01]  /*08d0*/  SEL R230, R230, 0x40, P2 ;  /* 0x00000040e6e67807 */ /* 0x000fe20001000000 */
[----:B------:R-:W-:Y:S01]  /*08e0*/  IMAD.SHL.U32 R2, R17, 0x40, RZ ;  /* 0x0000004011027824 */ /* 0x000fe200078e00ff */
[----:B------:R-:W-:Y:S01]  /*08f0*/  LOP3.LUT R3, R3, 0x1c0, RZ, 0xc0, !PT ;  /* 0x000001c003037812 */ /* 0x000fe200078ec0ff */
[----:B------:R-:W-:Y:S01]  /*0900*/  IMAD.SHL.U32 R0, R13, 0x8, RZ ;  /* 0x000000080d007824 */ /* 0x000fe200078e00ff */
[----:B------:R-:W-:Y:S01]  /*0910*/  LEA R240, R240, UR5, 0x1 ;  /* 0x00000005f0f07c11 */ /* 0x000fe2000f8e08ff */
[----:B------:R-:W-:Y:S01]  /*0920*/  IMAD.U32 R226, R226, 0x20, R4 ;  /* 0x00000020e2e27824 */ /* 0x000fe200078e0004 */
[----:B------:R-:W-:Y:S01]  /*0930*/  LOP3.LUT R2, R2, 0xc0, RZ, 0xc0, !PT ;  /* 0x000000c002027812 */ /* 0x000fe200078ec0ff */
[----:B------:R-:W-:Y:S01]  /*0940*/  IMAD.SHL.U32 R4, R16, 0x8, RZ ;  /* 0x0000000810047824 */ /* 0x000fe200078e00ff */
[----:B------:R-:W-:Y:S01]  /*0950*/  LOP3.LUT R7, R0, 0x8, RZ, 0xc0, !PT ;  /* 0x0000000800077812 */ /* 0x000fe200078ec0ff */
[C---:B------:R-:W-:Y:S01]  /*0960*/  IMAD.SHL.U32 R9, R16.reuse, 0x10, RZ ;  /* 0x0000001010097824 */ /* 0x040fe200078e00ff */
[----:B------:R-:W-:Y:S01]  /*0970*/  SHF.R.S32.HI R0, RZ, 0x1, R11 ;  /* 0x00000001ff007819 */ /* 0x000fe2000001140b */
[----:B------:R-:W-:Y:S01]  /*0980*/  IMAD R5, R16, 0x200, R5 ;  /* 0x0000020010057824 */ /* 0x000fe200078e0205 */
[----:B------:R-:W-:Y:S01]  /*0990*/  LOP3.LUT R4, R4, 0x8, RZ, 0xc0, !PT ;  /* 0x0000000804047812 */ /* 0x000fe200078ec0ff */
[C---:B------:R-:W-:Y:S01]  /*09a0*/  VIADD R239, R240.reuse, 0x20 ;  /* 0x00000020f0ef7836 */ /* 0x040fe20000000000 */
[----:B------:R-:W-:Y:S01]  /*09b0*/  SHF.R.U32.HI R228, RZ, 0x3, R3 ;  /* 0x00000003ffe47819 */ /* 0x000fe20000011603 */
[C---:B------:R-:W-:Y:S01]  /*09c0*/  @P4 VIADD R239, R240.reuse, 0xffffffe0 ;  /* 0xffffffe0f0ef4836 */ /* 0x040fe20000000000 */
[----:B------:R-:W-:Y:S01]  /*09d0*/  SHF.R.U32.HI R6, RZ, 0x3, R2 ;  /* 0x00000003ff067819 */ /* 0x000fe20000011602 */
[----:B------:R-:W-:Y:S01]  /*09e0*/  IMAD.IADD R238, R240, 0x1, R235 ;  /* 0x00000001f0ee7824 */ /* 0x000fe200078e02eb */
[----:B------:R-:W-:Y:S01]  /*09f0*/  LOP3.LUT R9, R7, 0x10, R9, 0xf8, !PT ;  /* 0x0000001007097812 */ /* 0x000fe200078ef809 */
[----:B------:R-:W-:Y:S01]  /*0a00*/  IMAD.IADD R235, R235, 0x1, R239 ;  /* 0x00000001ebeb7824 */ /* 0x000fe200078e02ef */
[C---:B------:R-:W-:Y:S01]  /*0a10*/  LOP3.LUT P3, RZ, R0.reuse, 0x2, RZ, 0xc0, !PT ;  /* 0x0000000200ff7812 */ /* 0x040fe2000786c0ff */
[----:B------:R-:W-:Y:S01]  /*0a20*/  IMAD.SHL.U32 R0, R0, 0x40, RZ ;  /* 0x0000004000007824 */ /* 0x000fe200078e00ff */
[----:B------:R-:W-:-:S02]  /*0a30*/  LOP3.LUT R228, R228, R3, R4, 0x1e, !PT ;  /* 0x00000003e4e47212 */ /* 0x000fc400078e1e04 */
[C---:B------:R-:W-:Y:S02]  /*0a40*/  LOP3.LUT R3, R6.reuse, R2, R4, 0x1e, !PT ;  /* 0x0000000206037212 */ /* 0x040fe400078e1e04 */
[----:B------:R-:W-:Y:S01]  /*0a50*/  LOP3.LUT R2, R6, R9, R2, 0x1e, !PT ;  /* 0x0000000906027212 */ /* 0x000fe200078e1e02 */
[----:B------:R-:W-:Y:S01]  /*0a60*/  IMAD.U32 R228, R19, 0x200, R228 ;  /* 0x0000020013e47824 */ /* 0x000fe200078e00e4 */
[----:B------:R-:W1:Y:S01]  /*0a70*/  LDC R6, c[0x0][0x2c4] ;  /* 0x0000b100ff067b82 */ /* 0x000e620000000800 */
[----:B------:R-:W-:Y:S02]  /*0a80*/  LOP3.LUT R0, R0, 0xc0, RZ, 0xc0, !PT ;  /* 0x000000c000007812 */ /* 0x000fe400078ec0ff */
[----:B------:R-:W-:Y:S02]  /*0a90*/  SHF.R.S32.HI R4, RZ, 0x2, R23 ;  /* 0x00000002ff047819 */ /* 0x000fe40000011417 */
[----:B------:R-:W-:Y:S02]  /*0aa0*/  SHF.R.U32.HI R8, RZ, 0x3, R0 ;  /* 0x00000003ff087819 */ /* 0x000fe40000011600 */
[----:B------:R-:W-:Y:S01]  /*0ab0*/  LEA R228, R228, UR4, 0x1 ;  /* 0x00000004e4e47c11 */ /* 0x000fe2000f8e08ff */
[----:B------:R-:W-:Y:S01]  /*0ac0*/  IMAD R21, R14, 0x10, R4 ;  /* 0x000000100e157824 */ /* 0x000fe200078e0204 */
[----:B------:R-:W-:Y:S01]  /*0ad0*/  LOP3.LUT R8, R8, R0, R7, 0x1e, !PT ;  /* 0x0000000008087212 */ /* 0x000fe200078e1e07 */
[----:B------:R-:W-:Y:S01]  /*0ae0*/  IMAD.SHL.U32 R0, R22, 0x20, RZ ;  /* 0x0000002016007824 */ /* 0x000fe200078e00ff */
[----:B------:R-:W-:Y:S01]  /*0af0*/  LEA R226, R226, UR5, 0x1 ;  /* 0x00000005e2e27c11 */ /* 0x000fe2000f8e08ff */
[----:B------:R-:W-:Y:S01]  /*0b00*/  IMAD.IADD R229, R228, 0x1, R229 ;  /* 0x00000001e4e57824 */ /* 0x000fe200078e02e5 */
[----:B------:R-:W-:Y:S01]  /*0b10*/  STL [R1+0x28], R21 ;  /* 0x0000281501007387 */ /* 0x000fe20000100800 */
[----:B------:R-:W-:Y:S01]  /*0b20*/  IMAD R4, R14, 0x200, R0 ;  /* 0x000002000e047824 */ /* 0x000fe200078e0200 */
[----:B------:R-:W-:Y:S01]  /*0b30*/  LOP3.LUT P0, RZ, R17, 0x2, RZ, 0xc0, !PT ;  /* 0x0000000211ff7812 */ /* 0x000fe2000780c0ff */
[----:B------:R-:W-:-:S02]  /*0b40*/  IMAD.IADD R233, R0, 0x1, R2 ;  /* 0x0000000100e97824 */ /* 0x000fc400078e0202 */
[C---:B------:R-:W-:Y:S01]  /*0b50*/  VIADD R0, R21.reuse, 0xffffffc0 ;  /* 0xffffffc015007836 */ /* 0x040fe20000000000 */
[----:B------:R-:W-:Y:S01]  /*0b60*/  SEL R232, R232, 0xffffffe0, !P0 ;  /* 0xffffffe0e8e87807 */ /* 0x000fe20004000000 */
[----:B------:R-:W-:Y:S02]  /*0b70*/  IMAD.IADD R234, R4, 0x1, R3 ;  /* 0x0000000104ea7824 */ /* 0x000fe400078e0203 */
[----:B------:R-:W-:Y:S01]  /*0b80*/  IMAD.IADD R8, R8, 0x1, R12 ;  /* 0x0000000108087824 */ /* 0x000fe200078e020c */
[----:B------:R-:W-:Y:S01]  /*0b90*/  SHF.R.S32.HI R2, RZ, 0x1f, R0 ;  /* 0x0000001fff027819 */ /* 0x000fe20000011400 */
[----:B------:R-:W-:Y:S01]  /*0ba0*/  IMAD.IADD R231, R228, 0x1, R230 ;  /* 0x00000001e4e77824 */ /* 0x000fe200078e02e6 */
[----:B-1----:R-:W-:Y:S01]  /*0bb0*/  IADD3 R3, R21, 0x1, -R6 ;  /* 0x0000000115037810 */ /* 0x002fe20007ffe806 */
[----:B------:R-:W-:Y:S01]  /*0bc0*/  IMAD.IADD R227, R227, 0x1, R226 ;  /* 0x00000001e3e37824 */ /* 0x000fe200078e02e2 */
[C---:B------:R-:W-:Y:S01]  /*0bd0*/  SHF.L.U64.HI R2, R0.reuse, 0x2, R2 ;  /* 0x0000000200027819 */ /* 0x040fe20000010202 */
[----:B------:R-:W-:Y:S01]  /*0be0*/  IMAD.SHL.U32 R0, R0, 0x4, RZ ;  /* 0x0000000400007824 */ /* 0x000fe200078e00ff */
[----:B------:R-:W-:Y:S01]  /*0bf0*/  LEA R251, R8, UR6, 0x1 ;  /* 0x0000000608fb7c11 */ /* 0x000fe2000f8e08ff */
[----:B------:R1:W-:Y:S01]  /*0c00*/  STL [R1+0x14], R3 ;  /* 0x0000140301007387 */ /* 0x0003e20000100800 */
[----:B------:R-:W-:-:S03]  /*0c10*/  IMAD.IADD R230, R229, 0x1, R230 ;  /* 0x00000001e5e67824 */ /* 0x000fc600078e02e6 */
[----:B------:R2:W-:Y:S01]  /*0c20*/  STL [R1+0x10], R2 ;  /* 0x0000100201007387 */ /* 0x0005e20000100800 */
[C---:B------:R-:W-:Y:S02]  /*0c30*/  VIADD R252, R251.reuse, 0x20 ;  /* 0x00000020fbfc7836 */ /* 0x040fe40000000000 */
[----:B------:R-:W-:Y:S01]  /*0c40*/  @P3 VIADD R252, R251, 0xffffffe0 ;  /* 0xffffffe0fbfc3836 */ /* 0x000fe20000000000 */
[----:B------:R2:W-:Y:S01]  /*0c50*/  STL [R1+0xc], R0 ;  /* 0x00000c0001007387 */ /* 0x0005e20000100800 */
[----:B-1----:R-:W-:-:S07]  /*0c60*/  LEA R3, R5, UR5, 0x1 ;  /* 0x0000000505037c11 */ /* 0x002fce000f8e08ff */
.L_x_51:
[----:B------:R-:W-:Y:S02]  /*0c70*/  ULDC.64 UR6, c[0x0][0x308] ;  /* 0x0000c20000067ab9 */ /* 0x000fe40000000a00 */
[----:B------:R-:W-:-:S04]  /*0c80*/  UISETP.NE.U32.AND UP1, UPT, UR6, URZ, UPT ;  /* 0x0000003f0600728c */ /* 0x000fc8000bf25070 */
[----:B------:R-:W-:-:S03]  /*0c90*/  UISETP.NE.AND.EX UP1, UPT, UR7, URZ, UPT, UP1 ;  /* 0x0000003f0700728c */ /* 0x000fc6000bf25310 */
[----:B------:R-:W-:Y:S02]  /*0ca0*/  ULDC.64 UR6, c[0x0][0x300] ;  /* 0x0000c00000067ab9 */ /* 0x000fe40000000a00 */
[----:B------:R-:W-:Y:S02]  /*0cb0*/  ISETP.NE.U32.AND P1, PT, RZ, UR6, PT ;  /* 0x00000006ff007c0c */ /* 0x000fe4000bf25070 */
[----:B------:R-:W-:Y:S02]  /*0cc0*/  PLOP3.LUT P0, PT, PT, PT, UP1, 0x80, 0x0 ;  /* 0x000000000000781c */ /* 0x000fe40003f0f018 */
[----:B------:R-:W-:Y:S02]  /*0cd0*/  ISETP.NE.AND.EX P1, PT, RZ, UR7, PT, P1 ;  /* 0x00000007ff007c0c */ /* 0x000fe4000bf25310 */
[----:B------:R-:W-:-:S09]  /*0ce0*/  @UP1 ULDC.64 UR6, c[0x0][0x308] ;  /* 0x0000c20000061ab9 */ /* 0x000fd20000000a00 */
[----:B--2---:R-:W1:Y:S02]  /*0cf0*/  @P0 S2R R0, SR_CTAID.Y ;  /* 0x0000000000000919 */ /* 0x004e640000002600 */
[----:B------:R-:W2:Y:S01]  /*0d00*/  @P1 LDC.64 R6, c[0x0][0x300] ;  /* 0x0000c000ff061b82 */ /* 0x000ea20000000a00 */
[----:B------:R-:W2:Y:S01]  /*0d10*/  @P1 S2R R2, SR_CTAID.Y ;  /* 0x0000000000021919 */ /* 0x000ea20000002600 */
[----:B-1----:R-:W-:Y:S01]  /*0d20*/  @P0 R2UR UR4, R0 ;  /* 0x00000000000402ca */ /* 0x002fe200000e0000 */
[----:B--2---:R-:W-:-:S06]  /*0d30*/  @P1 IMAD.WIDE R6, R2, 0x4, R6 ;  /* 0x0000000402061825 */ /* 0x004fcc00078e0206 */
[----:B------:R-:W2:Y:S06]  /*0d40*/  @P1 LDG.E R6, desc[UR38][R6.64] ;  /* 0x0000002606061981 */ /* 0x000eac000c1e1900 */
[----:B------:R-:W-:-:S06]  /*0d50*/  @UP1 UIMAD.WIDE UR6, UR4, 0x4, UR6 ;  /* 0x00000004040618a5 */ /* 0x000fcc000f8e0206 */
[----:B------:R-:W-:Y:S02]  /*0d60*/  IMAD.U32 R4, RZ, RZ, UR6 ;  /* 0x00000006ff047e24 */ /* 0x000fe4000f8e00ff */
[----:B------:R-:W-:Y:S01]  /*0d70*/  IMAD.U32 R5, RZ, RZ, UR7 ;  /* 0x00000007ff057e24 */ /* 0x000fe2000f8e00ff */
[----:B------:R-:W-:Y:S01]  /*0d80*/  UMOV UR37, URZ ;  /* 0x0000003f00257c82 */ /* 0x000fe20008000000 */
[----:B------:R-:W-:-:S03]  /*0d90*/  @!UP1 ULDC.64 UR6, c[0x0][0x318] ;  /* 0x0000c60000069ab9 */ /* 0x000fc60000000a00 */
[----:B------:R-:W3:Y:S01]  /*0da0*/  @P0 LDG.E R0, desc[UR38][R4.64] ;  /* 0x0000002604000981 */ /* 0x000ee2000c1e1900 */
[----:B------:R-:W-:-:S04]  /*0db0*/  @!UP1 UISETP.NE.U32.AND UP0, UPT, UR6, URZ, UPT ;  /* 0x0000003f0600928c */ /* 0x000fc8000bf05070 */
[----:B------:R-:W-:-:S03]  /*0dc0*/  @!UP1 UISETP.NE.AND.EX UP0, UPT, UR7, URZ, UPT, UP0 ;  /* 0x0000003f0700928c */ /* 0x000fc6000bf05300 */
[----:B------:R-:W-:Y:S02]  /*0dd0*/  @!UP1 ULDC.64 UR6, c[0x0][0x2c8] ;  /* 0x0000b20000069ab9 */ /* 0x000fe40000000a00 */
[----:B------:R-:W-:Y:S02]  /*0de0*/  @!UP1 USEL UR7, UR7, URZ, UP0 ;  /* 0x0000003f07079287 */ /* 0x000fe40008000000 */
[----:B------:R-:W-:Y:S01]  /*0df0*/  USHF.L.U32 UR34, UR16, 0x7, URZ ;  /* 0x0000000710227899 */ /* 0x000fe2000800063f */
[----:B--2---:R-:W-:Y:S02]  /*0e00*/  @P1 R2UR UR37, R6 ;  /* 0x00000000062512ca */ /* 0x004fe400000e0000 */
[----:B---3--:R-:W-:-:S13]  /*0e10*/  @P0 R2UR UR35, R0 ;  /* 0x00000000002302ca */ /* 0x008fda00000e0000 */
[----:B------:R-:W-:Y:S02]  /*0e20*/  @UP1 UIADD3 UR35, UR35, -UR37, URZ ;  /* 0x8000002523231290 */ /* 0x000fe4000fffe03f */
[----:B------:R-:W-:-:S04]  /*0e30*/  @!UP1 UIADD3 UR35, UR7, UR6, -UR37 ;  /* 0x0000000607239290 */ /* 0x000fc8000fffe825 */
[----:B------:R-:W-:-:S06]  /*0e40*/  UISETP.GE.AND UP0, UPT, UR34, UR35, UPT ;  /* 0x000000232200728c */ /* 0x000fcc000bf06270 */
[----:B------:R-:W-:-:S13]  /*0e50*/  PLOP3.LUT P0, PT, PT, PT, UP0, 0x80, 0x0 ;  /* 0x000000000000781c */ /* 0x000fda0003f0f008 */
[----:B-----5:R-:W-:Y:S05]  /*0e60*/  @P0 BRA `(.L_x_43) ;  /* 0x0000005800640947 */ /* 0x020fea0003800000 */
[----:B------:R-:W1:Y:S01]  /*0e70*/  LDC R9, c[0x0][0x278] ;  /* 0x00009e00ff097b82 */ /* 0x000e620000000800 */
[----:B------:R-:W2:Y:S01]  /*0e80*/  S2R R2, SR_CTAID.Z ;  /* 0x0000000000027919 */ /* 0x000ea20000002700 */
[----:B------:R-:W-:Y:S01]  /*0e90*/  ULDC.64 UR6, c[0x0][0x2f0] ;  /* 0x0000bc0000067ab9 */ /* 0x000fe20000000a00 */
[----:B------:R-:W-:Y:S01]  /*0ea0*/  ULDC UR4, c[0x0][0x2c4] ;  /* 0x0000b10000047ab9 */ /* 0x000fe20000000800 */
[----:B------:R-:W-:Y:S01]  /*0eb0*/  UISETP.NE.U32.AND UP1, UPT, UR6, URZ, UPT ;  /* 0x0000003f0600728c */ /* 0x000fe2000bf25070 */
[----:B------:R-:W3:Y:S01]  /*0ec0*/  S2R R10, SR_CTAID.X ;  /* 0x00000000000a7919 */ /* 0x000ee20000002500 */
[----:B------:R-:W-:Y:S02]  /*0ed0*/  UIADD3 UR10, UR4, 0x3f, URZ ;  /* 0x0000003f040a7890 */ /* 0x000fe4000fffe03f */
[----:B------:R-:W3:Y:S01]  /*0ee0*/  LDC.64 R6, c[0x0][0x488] ;  /* 0x00012200ff067b82 */ /* 0x000ee20000000a00 */
[----:B------:R-:W-:Y:S01]  /*0ef0*/  ULDC.U8 UR6, c[0x0][0x3d8] ;  /* 0x0000f60000067ab9 */ /* 0x000fe20000000000 */
[----:B------:R-:W-:-:S02]  /*0f00*/  USHF.R.S32.HI UR31, URZ, 0x1f, UR10 ;  /* 0x0000001f3f1f7899 */ /* 0x000fc4000801140a */
[----:B------:R-:W-:Y:S02]  /*0f10*/  UISETP.NE.AND UP0, UPT, UR6, URZ, UPT ;  /* 0x0000003f0600728c */ /* 0x000fe4000bf05270 */
[----:B------:R-:W-:Y:S01]  /*0f20*/  ULEA.HI UR31, UR31, UR10, URZ, 0x6 ;  /* 0x0000000a1f1f7291 */ /* 0x000fe2000f8f303f */
[----:B------:R-:W-:Y:S01]  /*0f30*/  ULDC UR24, c[0x0][0x270] ;  /* 0x00009c0000187ab9 */ /* 0x000fe20000000800 */
[----:B------:R-:W-:Y:S02]  /*0f40*/  ULDC UR23, c[0x0][0x2dc] ;  /* 0x0000b70000177ab9 */ /* 0x000fe40000000800 */
[----:B------:R-:W-:Y:S02]  /*0f50*/  ULOP3.LUT UR40, UR31, 0xffffffc0, URZ, 0xc0, !UPT ;  /* 0xffffffc01f287892 */ /* 0x000fe4000f8ec03f */
[----:B------:R-:W-:Y:S02]  /*0f60*/  UISETP.NE.AND.EX UP1, UPT, UR7, URZ, UPT, UP1 ;  /* 0x0000003f0700728c */ /* 0x000fe4000bf25310 */
[----:B------:R-:W-:Y:S01]  /*0f70*/  UIMAD UR30, UR15, UR23, URZ ;  /* 0x000000170f1e72a4 */ /* 0x000fe2000f8e023f */
[----:B-1----:R-:W-:Y:S01]  /*0f80*/  IABS R8, R9 ;  /* 0x0000000900087213 */ /* 0x002fe20000000000 */
[----:B------:R-:W-:Y:S01]  /*0f90*/  @UP0 UIMAD UR9, UR14, UR4, URZ ;  /* 0x000000040e0902a4 */ /* 0x000fe2000f8e023f */
[----:B------:R-:W-:Y:S01]  /*0fa0*/  ISETP.NE.AND P2, PT, R9, RZ, PT ;  /* 0x000000ff0900720c */ /* 0x000fe20003f45270 */
[----:B------:R-:W-:Y:S01]  /*0fb0*/  @!UP0 UIMAD UR6, UR14, UR24, UR15 ;  /* 0x000000180e0682a4 */ /* 0x000fe2000f8e020f */
[----:B------:R-:W1:Y:S01]  /*0fc0*/  I2F.RP R4, R8 ;  /* 0x0000000800047306 */ /* 0x000e620000209400 */
[----:B------:R-:W-:Y:S01]  /*0fd0*/  UIADD3 UR40, UR40, -0x40, URZ ;  /* 0xffffffc028287890 */ /* 0x000fe2000fffe03f */
[----:B------:R-:W-:Y:S01]  /*0fe0*/  ULDC.U8 UR7, c[0x0][0x480] ;  /* 0x0001200000077ab9 */ /* 0x000fe20000000000 */
[----:B------:R-:W-:Y:S01]  /*0ff0*/  @UP0 ULDC UR42, c[0x0][0x2e4] ;  /* 0x0000b900002a0ab9 */ /* 0x000fe20000000800 */
[----:B--2---:R-:W-:Y:S01]  /*1000*/  IABS R2, R2 ;  /* 0x0000000200027213 */ /* 0x004fe20000000000 */
[----:B------:R-:W-:-:S02]  /*1010*/  @UP0 UIMAD UR42, UR15, UR42, UR9 ;  /* 0x0000002a0f2a02a4 */ /* 0x000fc4000f8e0209 */
[----:B------:R-:W-:Y:S02]  /*1020*/  USHF.R.S32.HI UR8, URZ, 0x1f, UR37 ;  /* 0x0000001f3f087899 */ /* 0x000fe40008011425 */
[----:B------:R-:W-:Y:S02]  /*1030*/  USHF.R.S32.HI UR36, URZ, 0x1f, UR34 ;  /* 0x0000001f3f247899 */ /* 0x000fe40008011422 */
[----:B------:R-:W-:Y:S02]  /*1040*/  USHF.R.S32.HI UR28, URZ, 0x1f, UR24 ;  /* 0x0000001f3f1c7899 */ /* 0x000fe40008011418 */
[----:B------:R-:W-:Y:S01]  /*1050*/  USHF.R.S32.HI UR27, URZ, 0x1f, UR30 ;  /* 0x0000001f3f1b7899 */ /* 0x000fe2000801141e */
[----:B-1----:R-:W1:Y:S01]  /*1060*/  MUFU.RCP R4, R4 ;  /* 0x0000000400047308 */ /* 0x002e620000001000 */
[----:B------:R-:W-:Y:S02]  /*1070*/  USEL UR26, UR32, URZ, UP1 ;  /* 0x0000003f201a7287 */ /* 0x000fe40008800000 */
[----:B------:R-:W-:-:S02]  /*1080*/  USEL UR25, UR33, URZ, UP1 ;  /* 0x0000003f21197287 */ /* 0x000fc40008800000 */
[----:B------:R-:W-:Y:S02]  /*1090*/  USHF.R.S32.HI UR31, URZ, 0x6, UR31 ;  /* 0x000000063f1f7899 */ /* 0x000fe4000801141f */
[----:B------:R-:W-:Y:S02]  /*10a0*/  @!UP0 UIMAD UR42, UR6, UR4, URZ ;  /* 0x00000004062a82a4 */ /* 0x000fe4000f8e023f */
[----:B------:R-:W-:Y:S01]  /*10b0*/  USHF.R.S32.HI UR41, URZ, 0x1f, UR40 ;  /* 0x0000001f3f297899 */ /* 0x000fe20008011428 */
[----:B-1----:R-:W-:-:S04]  /*10c0*/  VIADD R4, R4, 0xffffffe ;  /* 0x0ffffffe04047836 */ /* 0x002fc80000000000 */
[----:B------:R-:W1:Y:S02]  /*10d0*/  F2I.FTZ.U32.TRUNC.NTZ R5, R4 ;  /* 0x0000000400057305 */ /* 0x000e64000021f000 */
[----:B-1----:R-:W-:Y:S02]  /*10e0*/  IMAD.MOV R0, RZ, RZ, -R5 ;  /* 0x000000ffff007224 */ /* 0x002fe400078e0a05 */
[----:B------:R-:W-:Y:S02]  /*10f0*/  IMAD.MOV.U32 R4, RZ, RZ, RZ ;  /* 0x000000ffff047224 */ /* 0x000fe400078e00ff */
[----:B------:R-:W-:-:S04]  /*1100*/  IMAD R0, R0, R8, RZ ;  /* 0x0000000800007224 */ /* 0x000fc800078e02ff */
[----:B------:R-:W-:-:S04]  /*1110*/  IMAD.HI.U32 R0, R5, R0, R4 ;  /* 0x0000000005007227 */ /* 0x000fc800078e0004 */
[----:B------:R-:W-:-:S04]  /*1120*/  IMAD.MOV.U32 R4, RZ, RZ, R2 ;  /* 0x000000ffff047224 */ /* 0x000fc800078e0002 */
[----:B------:R-:W-:-:S05]  /*1130*/  IMAD.HI.U32 R0, R0, R4, RZ ;  /* 0x0000000400007227 */ /* 0x000fca00078e00ff */
[----:B------:R-:W-:-:S05]  /*1140*/  IADD3 R2, -R0, RZ, RZ ;  /* 0x000000ff00027210 */ /* 0x000fca0007ffe1ff */
[----:B------:R-:W-:Y:S02]  /*1150*/  IMAD R2, R8, R2, R4 ;  /* 0x0000000208027224 */ /* 0x000fe400078e0204 */
[----:B---3--:R-:W-:-:S03]  /*1160*/  IMAD.WIDE.U32 R4, R10, R6, RZ ;  /* 0x000000060a047225 */ /* 0x008fc600078e00ff */
[----:B------:R-:W-:Y:S01]  /*1170*/  ISETP.GT.U32.AND P1, PT, R8, R2, PT ;  /* 0x000000020800720c */ /* 0x000fe20003f24070 */
[----:B------:R-:W-:-:S12]  /*1180*/  IMAD R7, R10, R7, R5 ;  /* 0x000000070a077224 */ /* 0x000fd800078e0205 */
[----:B------:R-:W-:Y:S02]  /*1190*/  @!P1 IMAD.IADD R2, R2, 0x1, -R8 ;  /* 0x0000000102029824 */ /* 0x000fe400078e0a08 */
[----:B------:R-:W-:Y:S01]  /*11a0*/  @!P1 VIADD R0, R0, 0x1 ;  /* 0x0000000100009836 */ /* 0x000fe20000000000 */
[----:B------:R-:W-:Y:S02]  /*11b0*/  ISETP.NE.AND P1, PT, RZ, UR7, PT ;  /* 0x00000007ff007c0c */ /* 0x000fe4000bf25270 */
[----:B------:R-:W-:Y:S02]  /*11c0*/  ISETP.GE.U32.AND P3, PT, R2, R8, PT ;  /* 0x000000080200720c */ /* 0x000fe40003f66070 */
[----:B------:R-:W-:Y:S02]  /*11d0*/  LOP3.LUT R2, R9, UR15, RZ, 0x3c, !PT ;  /* 0x0000000f09027c12 */ /* 0x000fe4000f8e3cff */
[----:B------:R-:W-:Y:S02]  /*11e0*/  SEL R22, R4, RZ, P1 ;  /* 0x000000ff04167207 */ /* 0x000fe40000800000 */
[----:B------:R-:W-:-:S02]  /*11f0*/  ISETP.GE.AND P0, PT, R2, RZ, PT ;  /* 0x000000ff0200720c */ /* 0x000fc40003f06270 */
[----:B------:R-:W-:-:S05]  /*1200*/  SEL R23, R7, RZ, P1 ;  /* 0x000000ff07177207 */ /* 0x000fca0000800000 */
[----:B------:R-:W-:-:S06]  /*1210*/  @P3 IADD3 R0, R0, 0x1, RZ ;  /* 0x0000000100003810 */ /* 0x000fcc0007ffe0ff */
[----:B------:R-:W-:Y:S01]  /*1220*/  @!P0 IMAD.MOV R0, RZ, RZ, -R0 ;  /* 0x000000ffff008224 */ /* 0x000fe200078e0a00 */
[----:B------:R-:W-:Y:S02]  /*1230*/  PLOP3.LUT P0, PT, PT, PT, UP0, 0x80, 0x0 ;  /* 0x000000000000781c */ /* 0x000fe40003f0f008 */
[----:B------:R-:W-:-:S04]  /*1240*/  @!P2 LOP3.LUT R0, RZ, R9, RZ, 0x33, !PT ;  /* 0x00000009ff00a212 */ /* 0x000fc800078e33ff */
[----:B------:R-:W-:-:S07]  /*1250*/  SHF.R.S32.HI R20, RZ, 0x1f, R0 ;  /* 0x0000001fff147819 */ /* 0x000fce0000011400 */
[----:B------:R-:W-:Y:S05]  /*1260*/  @!P0 BRA `(.L_x_44) ;  /* 0x0000000000208947 */ /* 0x000fea0003800000 */
[----:B------:R-:W-:Y:S01]  /*1270*/  ULDC UR22, c[0x0][0x2d4] ;  /* 0x0000b50000167ab9 */ /* 0x000fe20000000800 */
[----:B------:R-:W-:Y:S01]  /*1280*/  ULDC UR7, c[0x0][0x2c0] ;  /* 0x0000b00000077ab9 */ /* 0x000fe20000000800 */
[----:B------:R-:W-:Y:S01]  /*1290*/  UIADD3 UR9, UR22, 0x80, URZ ;  /* 0x0000008016097890 */ /* 0x000fe2000fffe03f */
[----:B------:R-:W-:Y:S02]  /*12a0*/  ULDC UR6, c[0x0][0x2e4] ;  /* 0x0000b90000067ab9 */ /* 0x000fe40000000800 */
[----:B------:R-:W-:Y:S02]  /*12b0*/  ULEA UR6, UR7, UR6, 0x7 ;  /* 0x0000000607067291 */ /* 0x000fe4000f8e383f */
[----:B------:R-:W-:-:S04]  /*12c0*/  UIMAD UR9, UR9, UR14, URZ ;  /* 0x0000000e090972a4 */ /* 0x000fc8000f8e023f */
[----:B------:R-:W-:Y:S01]  /*12d0*/  UIMAD UR29, UR6, UR15, UR9 ;  /* 0x0000000f061d72a4 */ /* 0x000fe2000f8e0209 */
[----:B------:R-:W-:Y:S11]  /*12e0*/  BRA `(.L_x_45) ;  /* 0x00000000000c7947 */ /* 0x000ff60003800000 */
.L_x_44:
[----:B------:R-:W-:Y:S01]  /*12f0*/  UIMAD UR29, UR14, UR24, UR15 ;  /* 0x000000180e1d72a4 */ /* 0x000fe2000f8e020f */
[----:B------:R-:W-:-:S03]  /*1300*/  ULDC UR22, c[0x0][0x2d4] ;  /* 0x0000b50000167ab9 */ /* 0x000fc60000000800 */
[----:B------:R-:W-:-:S12]  /*1310*/  UIMAD UR29, UR29, UR22, URZ ;  /* 0x000000161d1d72a4 */ /* 0x000fd8000f8e023f */
.L_x_45:
[----:B------:R-:W2:Y:S01]  /*1320*/  LDL.64 R4, [R1+0x20] ;  /* 0x0000200001047983 */ /* 0x000ea20000100a00 */
[----:B------:R-:W1:Y:S01]  /*1330*/  LDC.64 R6, c[0x0][0x228] ;  /* 0x00008a00ff067b82 */ /* 0x000e620000000a00 */
[----:B------:R-:W-:Y:S02]  /*1340*/  ULDC.64 UR6, c[0x0][0x240] ;  /* 0x0000900000067ab9 */ /* 0x000fe40000000a00 */
[----:B------:R-:W2:Y:S01]  /*1350*/  LDL.64 R28, [R1+0x20] ;  /* 0x00002000011c7983 */ /* 0x000ea20000100a00 */
[----:B------:R-:W-:Y:S01]  /*1360*/  UIADD3 UR37, UP0, UR34, UR37, URZ ;  /* 0x0000002522257290 */ /* 0x000fe2000ff1e03f */
[----:B------:R-:W-:Y:S01]  /*1370*/  ULDC.64 UR10, c[0x0][0x258] ;  /* 0x00009600000a7ab9 */ /* 0x000fe20000000a00 */
[----:B------:R-:W3:Y:S02]  /*1380*/  S2R R26, SR_TID.X ;  /* 0x00000000001a7919 */ /* 0x000ee40000002100 */
[----:B------:R-:W4:Y:S01]  /*1390*/  LDC.64 R14, c[0x0][0x250] ;  /* 0x00009400ff0e7b82 */ /* 0x000f220000000a00 */
[----:B------:R-:W-:Y:S01]  /*13a0*/  UIADD3.X UR36, UR8, UR36, URZ, UP0, !UPT ;  /* 0x0000002408247290 */ /* 0x000fe200087fe43f */
[----:B------:R-:W-:Y:S01]  /*13b0*/  IMAD.U32 R21, RZ, RZ, UR10 ;  /* 0x0000000aff157e24 */ /* 0x000fe2000f8e00ff */
[----:B------:R-:W1:Y:S01]  /*13c0*/  S2R R27, SR_TID.X ;  /* 0x00000000001b7919 */ /* 0x000e620000002100 */
[----:B------:R-:W-:Y:S01]  /*13d0*/  UIMAD UR10, UR19, UR10, URZ ;  /* 0x0000000a130a72a4 */ /* 0x000fe2000f8e023f */
[----:B------:R-:W-:-:S03]  /*13e0*/  ULDC.64 UR8, c[0x0][0x420] ;  /* 0x0001080000087ab9 */ /* 0x000fc60000000a00 */
[----:B------:R-:W1:Y:S01]  /*13f0*/  LDC.64 R8, c[0x0][0x418] ;  /* 0x00010600ff087b82 */ /* 0x000e620000000a00 */
[----:B------:R-:W-:-:S07]  /*1400*/  UIMAD UR11, UR15, UR11, UR10 ;  /* 0x0000000b0f0b72a4 */ /* 0x000fce000f8e020a */
[----:B------:R-:W4:Y:S08]  /*1410*/  LDC.64 R18, c[0x0][0x238] ;  /* 0x00008e00ff127b82 */ /* 0x000f300000000a00 */
[----:B------:R-:W4:Y:S01]  /*1420*/  LDC.64 R16, c[0x0][0x248] ;  /* 0x00009200ff107b82 */ /* 0x000f220000000a00 */
[----:B---3--:R-:W-:Y:S01]  /*1430*/  SHF.R.S32.HI R26, RZ, 0x1f, R26 ;  /* 0x0000001fff1a7819 */ /* 0x008fe2000001141a */
[----:B-1----:R-:W-:-:S03]  /*1440*/  IMAD R12, R8, UR20, RZ ;  /* 0x00000014080c7c24 */ /* 0x002fc6000f8e02ff */
[----:B------:R-:W-:Y:S01]  /*1450*/  LEA.HI R26, R26, R27, RZ, 0x2 ;  /* 0x0000001b1a1a7211 */ /* 0x000fe200078f10ff */
[----:B------:R-:W-:-:S03]  /*1460*/  IMAD R12, R9, UR14, R12 ;  /* 0x0000000e090c7c24 */ /* 0x000fc6000f8e020c */
[----:B------:R-:W-:-:S04]  /*1470*/  SHF.R.S32.HI R26, RZ, 0x2, R26 ;  /* 0x00000002ff1a7819 */ /* 0x000fc8000001141a */
[----:B------:R-:W-:Y:S02]  /*1480*/  SHF.R.S32.HI R24, RZ, 0x1f, R26 ;  /* 0x0000001fff187819 */ /* 0x000fe4000001141a */
[----:B------:R-:W-:-:S04]  /*1490*/  IADD3 R2, P0, R26, UR40, RZ ;  /* 0x000000281a027c10 */ /* 0x000fc8000ff1e0ff */
[----:B------:R-:W-:-:S05]  /*14a0*/  IADD3.X R13, R24, UR41, RZ, P0, !PT ;  /* 0x00000029180d7c10 */ /* 0x000fca00087fe4ff */
[----:B------:R-:W-:-:S04]  /*14b0*/  IMAD R10, R13, UR6, RZ ;  /* 0x000000060d0a7c24 */ /* 0x000fc8000f8e02ff */
[----:B------:R-:W-:Y:S01]  /*14c0*/  IMAD R10, R2, UR7, R10 ;  /* 0x00000007020a7c24 */ /* 0x000fe2000f8e020a */
[----:B------:R-:W-:Y:S01]  /*14d0*/  @P1 BAR.SYNC.DEFER_BLOCKING 0x0 ;  /* 0x0000000000001b1d */ /* 0x000fe20000010000 */
[----:B--2---:R-:W-:-:S05]  /*14e0*/  IMAD.MOV.U32 R28, RZ, RZ, R4 ;  /* 0x000000ffff1c7224 */ /* 0x004fca00078e0004 */
[----:B------:R-:W-:-:S05]  /*14f0*/  SHF.R.S32.HI R29, RZ, 0x1f, R28 ;  /* 0x0000001fff1d7819 */ /* 0x000fca000001141c */
[----:B------:R1:W-:Y:S01]  /*1500*/  STL [R1+0x24], R29 ;  /* 0x0000241d01007387 */ /* 0x0003e20000100800 */
[----:B------:R-:W-:Y:S01]  /*1510*/  IMAD.WIDE.U32 R4, R2, UR6, R28 ;  /* 0x0000000602047c25 */ /* 0x000fe2000f8e001c */
[----:B------:R-:W-:Y:S02]  /*1520*/  ULDC.64 UR6, c[0x0][0x268] ;  /* 0x00009a0000067ab9 */ /* 0x000fe40000000a00 */
[----:B------:R-:W2:Y:S01]  /*1530*/  LDL R25, [R1] ;  /* 0x0000000001197983 */ /* 0x000ea20000100800 */
[----:B------:R-:W-:Y:S02]  /*1540*/  IMAD.IADD R5, R5, 0x1, R10 ;  /* 0x0000000105057824 */ /* 0x000fe400078e020a */
[C---:B------:R-:W-:Y:S02]  /*1550*/  IMAD R10, R6.reuse, UR20, RZ ;  /* 0x00000014060a7c24 */ /* 0x040fe4000f8e02ff */
[----:B------:R-:W-:-:S04]  /*1560*/  IMAD.WIDE.U32 R4, R6, UR14, R4 ;  /* 0x0000000e06047c25 */ /* 0x000fc8000f8e0004 */
[C---:B----4-:R-:W-:Y:S02]  /*1570*/  IMAD R6, R14.reuse, UR36, RZ ;  /* 0x000000240e067c24 */ /* 0x050fe4000f8e02ff */
[----:B------:R-:W-:Y:S02]  /*1580*/  IMAD R7, R7, UR14, R10 ;  /* 0x0000000e07077c24 */ /* 0x000fe4000f8e020a */
[----:B------:R-:W-:-:S04]  /*1590*/  IMAD.WIDE.U32 R10, R14, UR37, R28 ;  /* 0x000000250e0a7c25 */ /* 0x000fc8000f8e001c */
[----:B------:R-:W-:Y:S02]  /*15a0*/  IMAD R6, R15, UR37, R6 ;  /* 0x000000250f067c24 */ /* 0x000fe4000f8e0206 */
[----:B------:R-:W-:Y:S02]  /*15b0*/  IMAD.IADD R7, R5, 0x1, R7 ;  /* 0x0000000105077824 */ /* 0x000fe400078e0207 */
[----:B------:R-:W-:Y:S02]  /*15c0*/  IMAD.IADD R5, R11, 0x1, R6 ;  /* 0x000000010b057824 */ /* 0x000fe400078e0206 */
[----:B------:R-:W-:Y:S02]  /*15d0*/  IMAD.MOV.U32 R6, RZ, RZ, R4 ;  /* 0x000000ffff067224 */ /* 0x000fe400078e0004 */
[----:B------:R-:W-:Y:S02]  /*15e0*/  IMAD R11, R18, UR20, RZ ;  /* 0x00000014120b7c24 */ /* 0x000fe4000f8e02ff */
[----:B------:R-:W-:-:S02]  /*15f0*/  IMAD.WIDE.U32 R6, R21, UR15, R6 ;  /* 0x0000000f15067c25 */ /* 0x000fc4000f8e0006 */
[----:B------:R-:W3:Y:S02]  /*1600*/  LDL R21, [R1+0x28] ;  /* 0x0000280001157983 */ /* 0x000ee40000100800 */
[----:B------:R-:W-:Y:S02]  /*1610*/  IMAD.MOV.U32 R4, RZ, RZ, R10 ;  /* 0x000000ffff047224 */ /* 0x000fe400078e000a */
[----:B------:R-:W-:Y:S02]  /*1620*/  IMAD R10, R19, UR14, R11 ;  /* 0x0000000e130a7c24 */ /* 0x000fe4000f8e020b */
[----:B------:R-:W-:Y:S02]  /*1630*/  IMAD.WIDE.U32 R4, R18, UR14, R4 ;  /* 0x0000000e12047c25 */ /* 0x000fe4000f8e0004 */
[----:B------:R-:W4:Y:S02]  /*1640*/  LDC.64 R18, c[0x0][0x230] ;  /* 0x00008c00ff127b82 */ /* 0x000f240000000a00 */
[----:B------:R-:W-:-:S04]  /*1650*/  IMAD.WIDE.U32 R8, R8, UR14, R28 ;  /* 0x0000000e08087c25 */ /* 0x000fc8000f8e001c */
[----:B------:R-:W-:Y:S02]  /*1660*/  IMAD.IADD R9, R9, 0x1, R12 ;  /* 0x0000000109097824 */ /* 0x000fe400078e020c */
[----:B------:R-:W-:Y:S02]  /*1670*/  IMAD R11, R13, UR8, RZ ;  /* 0x000000080d0b7c24 */ /* 0x000fe4000f8e02ff */
[----:B------:R-:W-:Y:S02]  /*1680*/  IMAD.IADD R5, R5, 0x1, R10 ;  /* 0x0000000105057824 */ /* 0x000fe400078e020a */
[----:B------:R-:W-:Y:S02]  /*1690*/  IMAD R10, R20, UR6, RZ ;  /* 0x00000006140a7c24 */ /* 0x000fe4000f8e02ff */
[C---:B------:R-:W-:Y:S02]  /*16a0*/  IMAD R13, R2.reuse, UR9, R11 ;  /* 0x00000009020d7c24 */ /* 0x040fe4000f8e020b */
[----:B------:R-:W-:Y:S01]  /*16b0*/  IMAD.WIDE.U32 R8, R2, UR8, R8 ;  /* 0x0000000802087c25 */ /* 0x000fe2000f8e0008 */
[----:B------:R-:W-:-:S03]  /*16c0*/  ULDC.64 UR8, c[0x0][0x210] ;  /* 0x0000840000087ab9 */ /* 0x000fc60000000a00 */
[----:B------:R-:W-:Y:S01]  /*16d0*/  IMAD R2, R16, UR36, RZ ;  /* 0x0000002410027c24 */ /* 0x000fe2000f8e02ff */
[----:B------:R-:W-:Y:S01]  /*16e0*/  LEA R244, P0, R6, UR8, 0x1 ;  /* 0x0000000806f47c11 */ /* 0x000fe2000f8008ff */
[----:B------:R-:W-:Y:S01]  /*16f0*/  VIADD R7, R7, UR11 ;  /* 0x0000000b07077c36 */ /* 0x000fe20008000000 */
[----:B------:R-:W-:Y:S01]  /*1700*/  ULDC.64 UR10, c[0x0][0x3e0] ;  /* 0x0000f800000a7ab9 */ /* 0x000fe20000000a00 */
[C---:B------:R-:W-:Y:S02]  /*1710*/  IMAD R12, R0.reuse, UR7, R10 ;  /* 0x00000007000c7c24 */ /* 0x040fe4000f8e020a */
[----:B------:R-:W-:Y:S01]  /*1720*/  IMAD.WIDE.U32 R4, R0, UR6, R4 ;  /* 0x0000000600047c25 */ /* 0x000fe2000f8e0004 */
[----:B------:R-:W-:Y:S01]  /*1730*/  ULDC.64 UR6, c[0x0][0x428] ;  /* 0x00010a0000067ab9 */ /* 0x000fe20000000a00 */
[----:B------:R-:W-:Y:S02]  /*1740*/  LEA.HI.X R245, R6, UR9, R7, 0x1, P0 ;  /* 0x0000000906f57c11 */ /* 0x000fe400080f0c07 */
[----:B------:R-:W-:Y:S01]  /*1750*/  IMAD.WIDE.U32 R10, R16, UR37, R28 ;  /* 0x00000025100a7c25 */ /* 0x000fe2000f8e001c */
[----:B------:R-:W-:Y:S01]  /*1760*/  UIMAD UR43, UR19, UR6, URZ ;  /* 0x00000006132b72a4 */ /* 0x000fe2000f8e023f */
[----:B------:R-:W-:-:S02]  /*1770*/  ULDC.64 UR8, c[0x0][0x220] ;  /* 0x0000880000087ab9 */ /* 0x000fc40000000a00 */
[----:B------:R-:W-:Y:S02]  /*1780*/  IMAD R2, R17, UR37, R2 ;  /* 0x0000002511027c24 */ /* 0x000fe4000f8e0202 */
[----:B------:R-:W-:Y:S02]  /*1790*/  IMAD.IADD R9, R9, 0x1, R13 ;  /* 0x0000000109097824 */ /* 0x000fe400078e020d */
[----:B------:R-:W-:Y:S02]  /*17a0*/  IMAD.IADD R7, R5, 0x1, R12 ;  /* 0x0000000105077824 */ /* 0x000fe400078e020c */
[----:B------:R-:W-:Y:S02]  /*17b0*/  IMAD.U32 R13, RZ, RZ, UR6 ;  /* 0x00000006ff0d7e24 */ /* 0x000fe4000f8e00ff */
[----:B------:R-:W-:Y:S01]  /*17c0*/  IMAD.IADD R5, R11, 0x1, R2 ;  /* 0x000000010b057824 */ /* 0x000fe200078e0202 */
[----:B------:R-:W-:Y:S01]  /*17d0*/  UIMAD UR43, UR15, UR7, UR43 ;  /* 0x000000070f2b72a4 */ /* 0x000fe2000f8e022b */
[----:B------:R-:W-:-:S02]  /*17e0*/  IMAD.MOV.U32 R6, RZ, RZ, R4 ;  /* 0x000000ffff067224 */ /* 0x000fc400078e0004 */
[----:B------:R-:W-:Y:S01]  /*17f0*/  IMAD R2, R24, R14, RZ ;  /* 0x0000000e18027224 */ /* 0x000fe200078e02ff */
[----:B------:R-:W-:Y:S01]  /*1800*/  ULDC.64 UR6, c[0x0][0x260] ;  /* 0x0000980000067ab9 */ /* 0x000fe20000000a00 */
[----:B------:R-:W-:Y:S02]  /*1810*/  IMAD.MOV.U32 R4, RZ, RZ, R10 ;  /* 0x000000ffff047224 */ /* 0x000fe400078e000a */
[----:B------:R-:W-:-:S04]  /*1820*/  IMAD.WIDE.U32 R12, R13, UR15, R8 ;  /* 0x0000000f0d0c7c25 */ /* 0x000fc8000f8e0008 */
[C---:B------:R-:W-:Y:S02]  /*1830*/  IMAD R2, R26.reuse, R15, R2 ;  /* 0x0000000f1a027224 */ /* 0x040fe400078e0202 */
[----:B------:R-:W-:Y:S01]  /*1840*/  IMAD.WIDE.U32 R6, R26, R14, R6 ;  /* 0x0000000e1a067225 */ /* 0x000fe200078e0006 */
[----:B------:R-:W-:-:S03]  /*1850*/  LEA R242, P2, R12, UR10, 0x1 ;  /* 0x0000000a0cf27c11 */ /* 0x000fc6000f8408ff */
[C---:B----4-:R-:W-:Y:S02]  /*1860*/  IMAD R11, R18.reuse, UR20, RZ ;  /* 0x00000014120b7c24 */ /* 0x050fe4000f8e02ff */
[----:B------:R-:W-:Y:S01]  /*1870*/  IMAD.WIDE.U32 R8, R18, UR14, R4 ;  /* 0x0000000e12087c25 */ /* 0x000fe2000f8e0004 */
[----:B------:R-:W-:-:S03]  /*1880*/  LEA R4, P0, R6, UR8, 0x1 ;  /* 0x0000000806047c11 */ /* 0x000fc6000f8008ff */
[----:B------:R-:W-:Y:S02]  /*1890*/  VIADD R5, R13, UR43 ;  /* 0x0000002b0d057c36 */ /* 0x000fe40008000000 */
[----:B------:R-:W-:Y:S01]  /*18a0*/  IMAD.IADD R10, R7, 0x1, R2 ;  /* 0x00000001070a7824 */ /* 0x000fe200078e0202 */
[----:B------:R-:W-:Y:S01]  /*18b0*/  UIADD3 UR8, UR31, -0x1, URZ ;  /* 0xffffffff1f087890 */ /* 0x000fe2000fffe03f */
[----:B------:R-:W-:Y:S01]  /*18c0*/  IMAD R11, R19, UR14, R11 ;  /* 0x0000000e130b7c24 */ /* 0x000fe2000f8e020b */
[----:B------:R-:W-:Y:S01]  /*18d0*/  LEA.HI.X R243, R12, UR11, R5, 0x1, P2 ;  /* 0x0000000b0cf37c11 */ /* 0x000fe200090f0c05 */
[----:B------:R-:W-:Y:S01]  /*18e0*/  IMAD R2, R20, UR6, RZ ;  /* 0x0000000614027c24 */ /* 0x000fe2000f8e02ff */
[----:B------:R-:W-:Y:S01]  /*18f0*/  LEA.HI.X R5, R6, UR9, R10, 0x1, P0 ;  /* 0x0000000906057c11 */ /* 0x000fe200080f0c0a */
[----:B------:R-:W-:Y:S01]  /*1900*/  IMAD.IADD R7, R9, 0x1, R11 ;  /* 0x0000000109077824 */ /* 0x000fe200078e020b */
[----:B------:R-:W-:Y:S01]  /*1910*/  ULEA.HI UR9, UR8, UR8, URZ, 0x1 ;  /* 0x0000000808097291 */ /* 0x000fe2000f8f083f */
[----:B------:R-:W-:Y:S01]  /*1920*/  IMAD.MOV.U32 R6, RZ, RZ, R8 ;  /* 0x000000ffff067224 */ /* 0x000fe200078e0008 */
[----:B------:R-:W-:Y:S01]  /*1930*/  UIADD3 UR42, UR40, UR42, URZ ;  /* 0x0000002a282a7290 */ /* 0x000fe2000fffe03f */
[C---:B------:R-:W-:Y:S01]  /*1940*/  IMAD R2, R0.reuse, UR7, R2 ;  /* 0x0000000700027c24 */ /* 0x040fe2000f8e0202 */
[----:B------:R-:W-:Y:S01]  /*1950*/  ULOP3.LUT UR9, UR9, 0xfffffffe, URZ, 0xc0, !UPT ;  /* 0xfffffffe09097892 */ /* 0x000fe2000f8ec03f */
[----:B------:R-:W-:Y:S01]  /*1960*/  IMAD.WIDE.U32 R6, R0, UR6, R6 ;  /* 0x0000000600067c25 */ /* 0x000fe2000f8e0006 */
[----:B------:R-:W-:Y:S01]  /*1970*/  LEA R10, P0, R14, R4, 0x7 ;  /* 0x000000040e0a7211 */ /* 0x000fe200078038ff */
[----:B------:R-:W-:Y:S01]  /*1980*/  ULDC.64 UR6, c[0x0][0x218] ;  /* 0x0000860000067ab9 */ /* 0x000fe20000000a00 */
[----:B------:R-:W-:Y:S01]  /*1990*/  UIADD3 UR9, UR8, -UR9, URZ ;  /* 0x8000000908097290 */ /* 0x000fe2000fffe03f */
[----:B------:R-:W-:Y:S01]  /*19a0*/  IMAD.IADD R7, R7, 0x1, R2 ;  /* 0x0000000107077824 */ /* 0x000fe200078e0202 */
[----:B------:R-:W-:Y:S01]  /*19b0*/  ULDC.64 UR10, c[0x0][0x2b0] ;  /* 0x0000ac00000a7ab9 */ /* 0x000fe20000000a00 */
[-C--:B------:R-:W-:Y:S01]  /*19c0*/  IMAD R2, R24, R16.reuse, RZ ;  /* 0x0000001018027224 */ /* 0x080fe200078e02ff */
[----:B------:R-:W-:Y:S01]  /*19d0*/  UISETP.NE.AND UP0, UPT, UR9, 0x1, UPT ;  /* 0x000000010900788c */ /* 0x000fe2000bf05270 */
[----:B------:R-:W-:-:S04]  /*19e0*/  IMAD.WIDE.U32 R8, R26, R16, R6 ;  /* 0x000000101a087225 */ /* 0x000fc800078e0006 */
[----:B------:R-:W-:Y:S01]  /*19f0*/  IMAD R2, R26, R17, R2 ;  /* 0x000000111a027224 */ /* 0x000fe200078e0202 */
[----:B------:R-:W-:-:S03]  /*1a00*/  LEA.HI.X R11, R14, R5, R15, 0x7, P0 ;  /* 0x000000050e0b7211 */ /* 0x000fc600000f3c0f */
[----:B------:R-:W-:Y:S01]  /*1a10*/  IMAD.IADD R2, R9, 0x1, R2 ;  /* 0x0000000109027824 */ /* 0x000fe200078e0202 */
[----:B------:R-:W-:Y:S01]  /*1a20*/  PLOP3.LUT P0, PT, PT, PT, UP0, 0x80, 0x0 ;  /* 0x000000000000781c */ /* 0x000fe20003f0f008 */
[----:B------:R-:W4:Y:S01]  /*1a30*/  S2R R14, SR_TID.X ;  /* 0x00000000000e7919 */ /* 0x000f220000002100 */
[----:B------:R-:W1:Y:S01]  /*1a40*/  S2R R15, SR_TID.X ;  /* 0x00000000000f7919 */ /* 0x000e620000002100 */
[----:B------:R-:W-:Y:S02]  /*1a50*/  UIMAD.WIDE UR10, UR42, 0x4, UR10 ;  /* 0x000000042a0a78a5 */ /* 0x000fe4000f8e020a */
[----:B------:R-:W-:-:S05]  /*1a60*/  UIMAD UR44, UR24, UR23, URZ ;  /* 0x00000017182c72a4 */ /* 0x000fca000f8e023f */
[----:B------:R-:W-:Y:S01]  /*1a70*/  UMOV UR9, UR11 ;  /* 0x0000000b00097c82 */ /* 0x000fe20008000000 */
[----:B------:R-:W-:Y:S01]  /*1a80*/  UIMAD.WIDE UR42, UR14, UR22, UR40 ;  /* 0x000000160e2a72a5 */ /* 0x000fe2000f8e0228 */
[----:B----4-:R-:W-:-:S04]  /*1a90*/  SHF.R.S32.HI R14, RZ, 0x1f, R14 ;  /* 0x0000001fff0e7819 */ /* 0x010fc8000001140e */
[----:B-1----:R-:W-:-:S04]  /*1aa0*/  LEA.HI R14, R14, R15, RZ, 0x5 ;  /* 0x0000000f0e0e7211 */ /* 0x002fc800078f28ff */
[----:B------:R-:W-:Y:S01]  /*1ab0*/  SHF.R.S32.HI R14, RZ, 0x5, R14 ;  /* 0x00000005ff0e7819 */ /* 0x000fe2000001140e */
[----:B------:R-:W-:Y:S02]  /*1ac0*/  UIMAD.WIDE.U32 UR46, UR23, UR24, URZ ;  /* 0x00000018172e72a5 */ /* 0x000fe4000f8e003f */
[----:B------:R-:W-:-:S04]  /*1ad0*/  UIADD3 UR26, UP0, UR42, UR26, URZ ;  /* 0x0000001a2a1a7290 */ /* 0x000fc8000ff1e03f */
[----:B------:R-:W-:Y:S01]  /*1ae0*/  UIADD3.X UR25, UR43, UR25, URZ, UP0, !UPT ;  /* 0x000000192b197290 */ /* 0x000fe200087fe43f */
[C---:B--2---:R-:W-:Y:S01]  /*1af0*/  LEA R0, R25.reuse, UR5, 0x1 ;  /* 0x0000000519007c11 */ /* 0x044fe2000f8e08ff */
[----:B------:R-:W-:-:S04]  /*1b00*/  VIADD R12, R25, 0x1800 ;  /* 0x00001800190c7836 */ /* 0x000fc80000000000 */
[----:B------:R-:W-:Y:S01]  /*1b10*/  @!PT LDS RZ, [RZ] ;  /* 0x00000000fffff984 */ /* 0x000fe20000000800 */
[----:B------:R-:W-:Y:S01]  /*1b20*/  @!PT LDS RZ, [RZ] ;  /* 0x00000000fffff984 */ /* 0x000fe20000000800 */
[----:B------:R-:W-:Y:S01]  /*1b30*/  @!PT LDS RZ, [RZ] ;  /* 0x00000000fffff984 */ /* 0x000fe20000000800 */
[----:B------:R-:W-:Y:S04]  /*1b40*/  LDGSTS.E.BYPASS.LTC128B.128 [R0+0xf000], desc[UR38][R4.64] ;  /* 0x0f00000004007fae */ /* 0x000fe8000b901d66 */
[----:B------:R-:W-:Y:S04]  /*1b50*/  LDGSTS.E.BYPASS.LTC128B.128 [R0+0x11000], desc[UR38][R4.64+0x40] ;  /* 0x1100004004007fae */ /* 0x000fe8000b901d66 */
[----:B------:R1:W-:Y:S04]  /*1b60*/  LDGSTS.E.BYPASS.LTC128B.128 [R0+0x13000], desc[UR38][R4.64+0x80] ;  /* 0x1300008004007fae */ /* 0x0003e8000b901d66 */
[----:B------:R-:W-:Y:S04]  /*1b70*/  LDGSTS.E.BYPASS.LTC128B.128 [R0+0x10000], desc[UR38][R10.64] ;  /* 0x100000000a007fae */ /* 0x000fe8000b901d66 */
[----:B------:R-:W-:Y:S04]  /*1b80*/  LDGSTS.E.BYPASS.LTC128B.128 [R0+0x12000], desc[UR38][R10.64+0x40] ;  /* 0x120000400a007fae */ /* 0x000fe8000b901d66 */
[----:B------:R-:W-:Y:S04]  /*1b90*/  LDGSTS.E.BYPASS.LTC128B.128 [R0+0x14000], desc[UR38][R10.64+0x80] ;  /* 0x140000800a007fae */ /* 0x000fe8000b901d66 */
[----:B------:R-:W0:Y:S04]  /*1ba0*/  LDGDEPBAR ;  /* 0x00000000000079af */ /* 0x000e280000000000 */
[----:B------:R-:W-:Y:S04]  /*1bb0*/  LDGSTS.E.BYPASS.LTC128B.128 [R0+0x6000], desc[UR38][R242.64] ;  /* 0x06000000f2007fae */ /* 0x000fe8000b901d66 */
[----:B------:R-:W-:Y:S01]  /*1bc0*/  LDGSTS.E.BYPASS.LTC128B.128 [R0+0x7000], desc[UR38][R242.64+0x40] ;  /* 0x07000040f2007fae */ /* 0x000fe2000b901d66 */
[----:B-1----:R-:W-:-:S03]  /*1bd0*/  LEA R4, P1, R8, UR6, 0x1 ;  /* 0x0000000608047c11 */ /* 0x002fc6000f8208ff */
[----:B------:R-:W-:Y:S01]  /*1be0*/  LDGSTS.E.BYPASS.LTC128B.128 [R0+0x8000], desc[UR38][R242.64+0x80] ;  /* 0x08000080f2007fae */ /* 0x000fe2000b901d66 */
[----:B------:R-:W-:Y:S02]  /*1bf0*/  LEA.HI.X R5, R8, UR7, R2, 0x1, P1 ;  /* 0x0000000708057c11 */ /* 0x000fe400088f0c02 */
[----:B------:R-:W-:-:S04]  /*1c00*/  SEL R2, R12, R25, !P0 ;  /* 0x000000190c027207 */ /* 0x000fc80004000000 */
[----:B------:R-:W-:Y:S02]  /*1c10*/  LEA R241, R2, UR5, 0x1 ;  /* 0x0000000502f17c11 */ /* 0x000fe4000f8e08ff */
[----:B------:R-:W1:Y:S01]  /*1c20*/  S2R R2, SR_TID.X ;  /* 0x0000000000027919 */ /* 0x000e620000002100 */
[C---:B------:R-:W-:Y:S02]  /*1c30*/  LEA R8, P1, R16.reuse, R4, 0x7 ;  /* 0x0000000410087211 */ /* 0x040fe400078238ff */
[----:B------:R-:W-:Y:S02]  /*1c40*/  LDGSTS.E.BYPASS.LTC128B.128 [R241], desc[UR38][R244.64] ;  /* 0x00000000f4f17fae */ /* 0x000fe4000b901d66 */
[----:B------:R-:W-:Y:S02]  /*1c50*/  LEA.HI.X R9, R16, R5, R17, 0x7, P1 ;  /* 0x0000000510097211 */ /* 0x000fe400008f3c11 */
[----:B------:R-:W-:Y:S04]  /*1c60*/  LDGSTS.E.BYPASS.LTC128B.128 [R241+0x1000], desc[UR38][R244.64+0x40] ;  /* 0x01000040f4f17fae */ /* 0x000fe8000b901d66 */
[----:B------:R-:W-:Y:S04]  /*1c70*/  LDGSTS.E.BYPASS.LTC128B.128 [R241+0x2000], desc[UR38][R244.64+0x80] ;  /* 0x02000080f4f17fae */ /* 0x000fe8000b901d66 */
[----:B------:R-:W-:Y:S04]  /*1c80*/  LDGSTS.E.BYPASS.LTC128B.128 [R0+0x9000], desc[UR38][R4.64] ;  /* 0x0900000004007fae */ /* 0x000fe8000b901d66 */
[----:B------:R-:W-:Y:S04]  /*1c90*/  LDGSTS.E.BYPASS.LTC128B.128 [R0+0xb000], desc[UR38][R4.64+0x40] ;  /* 0x0b00004004007fae */ /* 0x000fe8000b901d66 */
[----:B------:R-:W-:Y:S04]  /*1ca0*/  LDGSTS.E.BYPASS.LTC128B.128 [R0+0xd000], desc[UR38][R4.64+0x80] ;  /* 0x0d00008004007fae */ /* 0x000fe8000b901d66 */
[----:B------:R-:W-:Y:S04]  /*1cb0*/  LDGSTS.E.BYPASS.LTC128B.128 [R0+0xa000], desc[UR38][R8.64] ;  /* 0x0a00000008007fae */ /* 0x000fe8000b901d66 */
[----:B------:R-:W-:Y:S04]  /*1cc0*/  LDGSTS.E.BYPASS.LTC128B.128 [R0+0xc000], desc[UR38][R8.64+0x40] ;  /* 0x0c00004008007fae */ /* 0x000fe8000b901d66 */
[----:B------:R1:W-:Y:S01]  /*1cd0*/  LDGSTS.E.BYPASS.LTC128B.128 [R0+0xe000], desc[UR38][R8.64+0x80] ;  /* 0x0e00008008007fae */ /* 0x0003e2000b901d66 */
[C---:B---3--:R-:W-:Y:S01]  /*1ce0*/  IMAD.SHL.U32 R6, R21.reuse, 0x4, RZ ;  /* 0x0000000415067824 */ /* 0x048fe200078e00ff */
[----:B------:R-:W-:Y:S01]  /*1cf0*/  SHF.R.S32.HI R13, RZ, 0x1f, R21 ;  /* 0x0000001fff0d7819 */ /* 0x000fe20000011415 */
[----:B------:R-:W-:Y:S01]  /*1d00*/  USHF.R.S32.HI UR6, URZ, 0x1f, UR23 ;  /* 0x0000001f3f067899 */ /* 0x000fe20008011417 */
[----:B------:R-:W0:Y:S01]  /*1d10*/  LDGDEPBAR ;  /* 0x00000000000079af */ /* 0x000e220000000000 */
[----:B------:R-:W-:Y:S01]  /*1d20*/  USHF.L.U32 UR7, UR44, 0x6, URZ ;  /* 0x000000062c077899 */ /* 0x000fe2000800063f */
[----:B------:R-:W-:-:S02]  /*1d30*/  SHF.L.U64.HI R7, R21, 0x2, R13 ;  /* 0x0000000215077819 */ /* 0x000fc4000001020d */
[----:B------:R-:W-:Y:S02]  /*1d40*/  IADD3 R6, P2, R6, UR10, RZ ;  /* 0x0000000a06067c10 */ /* 0x000fe4000ff5e0ff */
[----:B-1----:R-:W-:Y:S01]  /*1d50*/  SHF.R.S32.HI R0, RZ, 0x1f, R2 ;  /* 0x0000001fff007819 */ /* 0x002fe20000011402 */
[----:B------:R-:W-:Y:S01]  /*1d60*/  IMAD.U32 R4, RZ, RZ, UR30 ;  /* 0x0000001eff047e24 */ /* 0x000fe2000f8e00ff */
[----:B------:R-:W-:Y:S01]  /*1d70*/  UIMAD UR6, UR6, UR24, URZ ;  /* 0x00000018060672a4 */ /* 0x000fe2000f8e023f */
[----:B------:R-:W-:-:S04]  /*1d80*/  DEPBAR.LE SB0, 0x1 ;  /* 0x000080400000791a */ /* 0x000fc80000000000 */
[----:B------:R-:W-:-:S04]  /*1d90*/  LEA.HI R0, R0, R2, RZ, 0x5 ;  /* 0x0000000200007211 */ /* 0x000fc800078f28ff */
[----:B------:R-:W-:-:S05]  /*1da0*/  LOP3.LUT R0, R0, 0xffffffe0, RZ, 0xc0, !PT ;  /* 0xffffffe000007812 */ /* 0x000fca00078ec0ff */
[----:B------:R-:W-:-:S04]  /*1db0*/  IMAD.IADD R0, R2, 0x1, -R0 ;  /* 0x0000000102007824 */ /* 0x000fc800078e0a00 */
[----:B------:R-:W-:Y:S01]  /*1dc0*/  IMAD R0, R14, UR44, R0 ;  /* 0x0000002c0e007c24 */ /* 0x000fe2000f8e0200 */
[----:B------:R-:W-:Y:S01]  /*1dd0*/  IADD3.X R7, R7, UR9, RZ, P2, !PT ;  /* 0x0000000907077c10 */ /* 0x000fe200097fe4ff */
[----:B------:R-:W-:Y:S01]  /*1de0*/  USHF.R.S32.HI UR11, URZ, 0x1f, UR7 ;  /* 0x0000001f3f0b7899 */ /* 0x000fe20008011407 */
[----:B------:R-:W-:Y:S01]  /*1df0*/  IMAD.U32 R2, RZ, RZ, UR27 ;  /* 0x0000001bff027e24 */ /* 0x000fe2000f8e00ff */
[----:B------:R-:W-:Y:S01]  /*1e00*/  UIMAD UR6, UR28, UR23, UR6 ;  /* 0x000000171c0672a4 */ /* 0x000fe2000f8e0206 */
[----:B------:R-:W-:Y:S01]  /*1e10*/  IADD3 R4, P2, P1, R0, UR7, R4 ;  /* 0x0000000700047c10 */ /* 0x000fe2000f95e004 */
[----:B------:R-:W5:Y:S01]  /*1e20*/  LDG.E R250, desc[UR38][R6.64] ;  /* 0x0000002606fa7981 */ /* 0x000f62000c1e1900 */
[----:B------:R-:W-:Y:S01]  /*1e30*/  SHF.R.S32.HI R0, RZ, 0x1f, R0 ;  /* 0x0000001fff007819 */ /* 0x000fe20000011400 */
[----:B------:R-:W-:Y:S02]  /*1e40*/  UIADD3 UR6, UR47, UR6, URZ ;  /* 0x000000062f067290 */ /* 0x000fe4000fffe03f */
[----:B------:R-:W5:Y:S01]  /*1e50*/  LDG.E R249, desc[UR38][R6.64+0x20] ;  /* 0x0000202606f97981 */ /* 0x000f62000c1e1900 */
[----:B------:R-:W-:Y:S01]  /*1e60*/  IADD3.X R0, R0, UR11, R2, P2, P1 ;  /* 0x0000000b00007c10 */ /* 0x000fe200097e2402 */
[----:B------:R-:W-:Y:S01]  /*1e70*/  UIADD3 UR29, UR40, UR29, URZ ;  /* 0x0000001d281d7290 */ /* 0x000fe2000fffe03f */
[----:B------:R-:W-:Y:S01]  /*1e80*/  IADD3 R4, P1, R4, R22, RZ ;  /* 0x0000001604047210 */ /* 0x000fe20007f3e0ff */
[----:B------:R-:W-:Y:S01]  /*1e90*/  UIMAD UR6, UR6, UR26, URZ ;  /* 0x0000001a060672a4 */ /* 0x000fe2000f8e023f */
[----:B------:R-:W5:Y:S01]  /*1ea0*/  LDG.E R248, desc[UR38][R6.64+0x80] ;  /* 0x0000802606f87981 */ /* 0x000f62000c1e1900 */
[----:B------:R-:W-:-:S02]  /*1eb0*/  ULDC.64 UR22, c[0x0][0x478] ;  /* 0x00011e0000167ab9 */ /* 0x000fc40000000a00 */
[----:B------:R-:W-:Y:S01]  /*1ec0*/  IMAD.X R5, R0, 0x1, R23, P1 ;  /* 0x0000000100057824 */ /* 0x000fe200008e0617 */
[----:B------:R1:W5:Y:S01]  /*1ed0*/  LDG.E R247, desc[UR38][R6.64+0xa0] ;  /* 0x0000a02606f77981 */ /* 0x000362000c1e1900 */
[----:B------:R-:W-:-:S03]  /*1ee0*/  UIMAD UR25, UR25, UR46, UR6 ;  /* 0x0000002e191972a4 */ /* 0x000fc6000f8e0206 */
[----:B------:R-:W-:Y:S01]  /*1ef0*/  ULDC.64 UR6, c[0x0][0x400] ;  /* 0x0001000000067ab9 */ /* 0x000fe20000000a00 */
[----:B------:R-:W-:Y:S01]  /*1f00*/  BAR.SYNC.DEFER_BLOCKING 0x0 ;  /* 0x0000000000007b1d */ /* 0x000fe20000010000 */
[----:B-1----:R-:W-:-:S04]  /*1f10*/  IMAD.U32 R6, RZ, RZ, UR46 ;  /* 0x0000002eff067e24 */ /* 0x002fc8000f8e00ff */
[----:B------:R-:W-:Y:S01]  /*1f20*/  IMAD.WIDE.U32 R4, R6, UR26, R4 ;  /* 0x0000001a06047c25 */ /* 0x000fe2000f8e0004 */
[----:B------:R1:W2:Y:S03]  /*1f30*/  LDSM.16.M88.4 R176, [R226+0xf000] ;  /* 0x00f00000e2b0783b */ /* 0x0002a60000000200 */
[----:B------:R-:W-:Y:S01]  /*1f40*/  VIADD R0, R5, UR25 ;  /* 0x0000001905007c36 */ /* 0x000fe20008000000 */
[C---:B------:R-:W-:Y:S01]  /*1f50*/  LEA R236, P1, R4.reuse, UR6, 0x2 ;  /* 0x0000000604ec7c11 */ /* 0x040fe2000f8210ff */
[----:B------:R-:W-:Y:S01]  /*1f60*/  UIADD3 UR6, -UR35, UR4, UR34 ;  /* 0x0000000423067290 */ /* 0x000fe2000fffe122 */
[----:B------:R-:W-:Y:S01]  /*1f70*/  IMAD.U32 R7, RZ, RZ, UR47 ;  /* 0x0000002fff077e24 */ /* 0x000fe2000f8e00ff */
[----:B------:R1:W3:Y:S01]  /*1f80*/  LDSM.16.M88.4 R180, [R226+0xf400] ;  /* 0x00f40000e2b4783b */ /* 0x0002e20000000200 */
[----:B------:R-:W-:Y:S01]  /*1f90*/  LEA.HI.X R237, R4, UR7, R0, 0x2, P1 ;  /* 0x0000000704ed7c11 */ /* 0x000fe200088f1400 */
[----:B------:R-:W-:-:S02]  /*1fa0*/  ULDC UR7, c[0x0][0x398] ;  /* 0x0000e60000077ab9 */ /* 0x000fc40000000800 */
[----:B------:R-:W-:Y:S01]  /*1fb0*/  UIADD3 UR7, UR6, -UR7, URZ ;  /* 0x8000000706077290 */ /* 0x000fe2000fffe03f */
[----:B------:R1:W4:Y:S03]  /*1fc0*/  LDSM.16.M88.4 R184, [R227+0xf000] ;  /* 0x00f00000e3b8783b */ /* 0x0003260000000200 */
[----:B------:R-:W-:Y:S01]  /*1fd0*/  USHF.R.S32.HI UR6, URZ, 0x1f, UR7 ;  /* 0x0000001f3f067899 */ /* 0x000fe20008011407 */
[----:B------:R1:W1:Y:S03]  /*1fe0*/  LDSM.16.M88.4 R188, [R227+0xf400] ;  /* 0x00f40000e3bc783b */ /* 0x0002660000000200 */
[----:B------:R-:W-:Y:S01]  /*1ff0*/  ULEA.HI UR6, UR6, UR7, URZ, 0x6 ;  /* 0x0000000706067291 */ /* 0x000fe2000f8f303f */
[----:B------:R1:W1:Y:S03]  /*2000*/  LDSM.16.M88.4 R192, [R226+0x11000] ;  /* 0x01100000e2c0783b */ /* 0x0002660000000200 */
[----:B------:R-:W-:Y:S01]  /*2010*/  USHF.R.S32.HI UR6, URZ, 0x6, UR6 ;  /* 0x000000063f067899 */ /* 0x000fe20008011406 */
[----:B------:R1:W1:Y:S03]  /*2020*/  LDSM.16.M88.4 R196, [R226+0x11400] ;  /* 0x01140000e2c4783b */ /* 0x0002660000000200 */
[----:B------:R-:W-:Y:S01]  /*2030*/  UISETP.LT.AND UP0, UPT, URZ, UR6, UPT ;  /* 0x000000063f00728c */ /* 0x000fe2000bf01270 */
[----:B------:R1:W1:Y:S03]  /*2040*/  LDSM.16.M88.4 R200, [R227+0x11000] ;  /* 0x01100000e3c8783b */ /* 0x0002660000000200 */
[----:B------:R-:W-:Y:S01]  /*2050*/  USEL UR6, URZ, UR6, !UP0 ;  /* 0x000000063f067287 */ /* 0x000fe2000c000000 */
[----:B------:R1:W1:Y:S03]  /*2060*/  LDSM.16.M88.4 R204, [R227+0x11400] ;  /* 0x01140000e3cc783b */ /* 0x0002660000000200 */
[----:B------:R-:W-:Y:S01]  /*2070*/  UISETP.GT.AND UP0, UPT, UR31, UR6, UPT ;  /* 0x000000061f00728c */ /* 0x000fe2000bf04270 */
[----:B------:R1:W1:Y:S01]  /*2080*/  LDSM.16.M88.4 R208, [R226+0x13000] ;  /* 0x01300000e2d0783b */ /* 0x0002620000000200 */
[----:B------:R-:W-:-:S03]  /*2090*/  UIMAD.WIDE UR22, UR29, 0x4, UR22 ;  /* 0x000000041d1678a5 */ /* 0x000fc6000f8e0216 */
[----:B------:R1:W1:Y:S01]  /*20a0*/  LDSM.16.M88.4 R212, [R226+0x13400] ;  /* 0x01340000e2d4783b */ /* 0x0002620000000200 */
[----:B------:R-:W-:-:S03]  /*20b0*/  PLOP3.LUT P1, PT, PT, PT, UP0, 0x80, 0x0 ;  /* 0x000000000000781c */ /* 0x000fc60003f2f008 */
[----:B------:R1:W1:Y:S01]  /*20c0*/  LDSM.16.M88.4 R216, [R227+0x13000] ;  /* 0x01300000e3d8783b */ /* 0x0002620000000200 */
[----:B------:R-:W-:-:S03]  /*20d0*/  CS2R R126, SRZ ;  /* 0x00000000007e7805 */ /* 0x000fc6000001ff00 */
[----:B------:R1:W1:Y:S01]  /*20e0*/  LDSM.16.M88.4 R220, [R227+0x13400] ;  /* 0x01340000e3dc783b */ /* 0x0002620000000200 */
        /* <DEDUP_REMOVED lines=46> */
[----:B------:R-:W-:Y:S01]  /*23d0*/  CS2R R36, SRZ ;  /* 0x0000000000247805 */ /* 0x000fe2000001ff00 */
[----:B-1234-:R-:W-:Y:S06]  /*23e0*/  @!P1 BRA `(.L_x_46) ;  /* 0x00000034006c9947 */ /* 0x01efec0003800000 */
[C---:B------:R-:W-:Y:S01]  /*23f0*/  SHF.L.U64.HI R0, R21.reuse, 0x2, R13 ;  /* 0x0000000215007819 */ /* 0x040fe2000001020d */
[----:B------:R-:W-:Y:S01]  /*2400*/  USHF.L.U32 UR49, UR44, 0x4, URZ ;  /* 0x000000042c317899 */ /* 0x000fe2000800063f */
[----:B------:R-:W-:Y:S01]  /*2410*/  SHF.L.U32 R4, R21, 0x2, RZ ;  /* 0x0000000215047819 */ /* 0x000fe200000006ff */
[----:B------:R-:W-:Y:S01]  /*2420*/  UIADD3 UR42, UR34, UR4, URZ ;  /* 0x00000004222a7290 */ /* 0x000fe2000fffe03f */
[----:B------:R-:W-:Y:S01]  /*2430*/  VIADD R2, R233, 0x1800 ;  /* 0x00001800e9027836 */ /* 0x000fe20000000000 */
[----:B------:R1:W-:Y:S01]  /*2440*/  STL [R1+0x8], R0 ;  /* 0x0000080001007387 */ /* 0x0003e20000100800 */
[----:B------:R-:W-:Y:S01]  /*2450*/  USHF.L.U32 UR50, UR44, 0x3, URZ ;  /* 0x000000032c327899 */ /* 0x000fe2000800063f */
[----:B------:R-:W-:Y:S01]  /*2460*/  IMAD.MOV.U32 R127, RZ, RZ, RZ ;  /* 0x000000ffff7f7224 */ /* 0x000fe200078e00ff */
[----:B------:R-:W-:Y:S01]  /*2470*/  UIADD3 UR29, UR49, 0x40, URZ ;  /* 0x00000040311d7890 */ /* 0x000fe2000fffe03f */
[----:B------:R2:W-:Y:S01]  /*2480*/  STL [R1+0x4], R4 ;  /* 0x0000040401007387 */ /* 0x0005e20000100800 */
[----:B------:R-:W-:Y:S01]  /*2490*/  UIADD3 UR34, UR49, 0x20, URZ ;  /* 0x0000002031227890 */ /* 0x000fe2000fffe03f */
[----:B------:R-:W-:Y:S01]  /*24a0*/  SEL R2, R2, R233, !P0 ;  /* 0x000000e902027207 */ /* 0x000fe20004000000 */
[----:B------:R-:W-:-:S02]  /*24b0*/  UIADD3 UR28, UR50, UR29, URZ ;  /* 0x0000001d321c7290 */ /* 0x000fc4000fffe03f */
[----:B------:R-:W-:Y:S02]  /*24c0*/  UIADD3 UR31, UR50, UR34, URZ ;  /* 0x00000022321f7290 */ /* 0x000fe4000fffe03f */
[----:B------:R-:W-:Y:S02]  /*24d0*/  UIADD3 UR27, UR50, UR28, URZ ;  /* 0x0000001c321b7290 */ /* 0x000fe4000fffe03f */
[----:B------:R-:W-:Y:S01]  /*24e0*/  UIADD3 UR30, UR50, UR31, URZ ;  /* 0x0000001f321e7290 */ /* 0x000fe2000fffe03f */
[----:B------:R-:W-:Y:S01]  /*24f0*/  UMOV UR7, UR23 ;  /* 0x0000001700077c82 */ /* 0x000fe20008000000 */
[----:B------:R-:W-:Y:S02]  /*2500*/  UIADD3 UR26, UR50, UR27, URZ ;  /* 0x0000001b321a7290 */ /* 0x000fe4000fffe03f */
[----:B------:R-:W-:Y:S02]  /*2510*/  UIADD3 UR23, UR50, UR30, URZ ;  /* 0x0000001e32177290 */ /* 0x000fe4000fffe03f */
[----:B------:R-:W-:-:S02]  /*2520*/  UIADD3 UR25, UR50, UR26, URZ ;  /* 0x0000001a32197290 */ /* 0x000fc4000fffe03f */
[----:B------:R-:W-:Y:S02]  /*2530*/  UIADD3 UR11, UR50, UR23, URZ ;  /* 0x00000017320b7290 */ /* 0x000fe4000fffe03f */
[----:B------:R-:W-:Y:S01]  /*2540*/  UIMAD UR48, UR44, 0x18, URZ ;  /* 0x000000182c3078a4 */ /* 0x000fe2000f8e023f */
[----:B-1----:R-:W-:Y:S01]  /*2550*/  VIADD R0, R234, 0x1800 ;  /* 0x00001800ea007836 */ /* 0x002fe20000000000 */
[----:B------:R-:W-:Y:S02]  /*2560*/  USHF.L.U32 UR47, UR44, 0x5, URZ ;  /* 0x000000052c2f7899 */ /* 0x000fe4000800063f */
[----:B------:R-:W-:Y:S02]  /*2570*/  UIMAD UR46, UR44, 0x28, URZ ;  /* 0x000000282c2e78a4 */ /* 0x000fe4000f8e023f */
[----:B------:R-:W-:Y:S01]  /*2580*/  SEL R0, R0, R234, !P0 ;  /* 0x000000ea00007207 */ /* 0x000fe20004000000 */
[----:B------:R-:W-:Y:S02]  /*2590*/  UIMAD UR45, UR44, 0x30, URZ ;  /* 0x000000302c2d78a4 */ /* 0x000fe4000f8e023f */
[----:B------:R-:W-:-:S02]  /*25a0*/  UIMAD UR44, UR44, 0x38, URZ ;  /* 0x000000382c2c78a4 */ /* 0x000fc4000f8e023f */
[----:B------:R-:W-:Y:S02]  /*25b0*/  UIADD3 UR42, -UR35, 0x80, UR42 ;  /* 0x00000080232a7890 */ /* 0x000fe4000fffe12a */
[----:B------:R-:W-:Y:S02]  /*25c0*/  UIADD3 UR24, UR50, UR25, URZ ;  /* 0x0000001932187290 */ /* 0x000fe4000fffe03f */
[----:B------:R-:W-:Y:S01]  /*25d0*/  UIADD3 UR4, UR50, UR11, URZ ;  /* 0x0000000b32047290 */ /* 0x000fe2000fffe03f */
[----:B------:R-:W-:Y:S01]  /*25e0*/  LEA R224, R2, UR5, 0x1 ;  /* 0x0000000502e07c11 */ /* 0x000fe2000f8e08ff */
[----:B------:R-:W-:Y:S01]  /*25f0*/  ULDC UR41, c[0x0][0x270] ;  /* 0x00009c0000297ab9 */ /* 0x000fe20000000800 */
[----:B------:R-:W-:Y:S01]  /*2600*/  LEA R225, R0, UR5, 0x1 ;  /* 0x0000000500e17c11 */ /* 0x000fe2000f8e08ff */
[----:B--2---:R-:W-:-:S08]  /*2610*/  ULDC UR43, c[0x0][0x2ec] ;  /* 0x0000bb00002b7ab9 */ /* 0x004fd00000000800 */
.L_x_49:
[----:B------:R-:W0:Y:S01]  /*2620*/  LDGDEPBAR ;  /* 0x00000000000079af */ /* 0x000e220000000000 */
[----:B------:R-:W-:Y:S01]  /*2630*/  IMAD.IADD R0, R232, 0x1, R225 ;  /* 0x00000001e8007824 */ /* 0x000fe200078e02e1 */
[----:B------:R-:W-:Y:S01]  /*2640*/  USHF.L.U32 UR40, UR8, 0x6, URZ ;  /* 0x0000000608287899 */ /* 0x000fe2000800063f */
[C---:B-----5:R-:W-:Y:S05]  /*2650*/  FSETP.NEU.FTZ.AND P1, PT, R250.reuse, -INF , PT ;  /* 0xff800000fa00780b */ /* 0x060fea0003f3d000 */
[----:B------:R-:W2:Y:S01]  /*2660*/  LDL R246, [R1+0x18] ;  /* 0x0000180001f67983 */ /* 0x000ea20000100800 */
[----:B------:R-:W-:Y:S02]  /*2670*/  UISETP.GT.AND UP3, UPT, UR8, UR6, UPT ;  /* 0x000000060800728c */ /* 0x000fe4000bf64270 */
[----:B------:R-:W-:Y:S01]  /*2680*/  UISETP.GE.AND UP0, UPT, UR40, UR42, UPT ;  /* 0x0000002a2800728c */ /* 0x000fe2000bf06270 */
[----:B------:R-:W-:Y:S05]  /*2690*/  IMAD.U32 R2, RZ, RZ, UR40 ;  /* 0x00000028ff027e24 */ /* 0x000fea000f8e00ff */
[----:B------:R-:W-:Y:S01]  /*26a0*/  PLOP3.LUT P0, PT, PT, PT, UP0, 0x80, 0x0 ;  /* 0x000000000000781c */ /* 0x000fe20003f0f008 */
[----:B------:R-:W-:Y:S04]  /*26b0*/  DEPBAR.LE SB0, 0x0 ;  /* 0x000080000000791a */ /* 0x000fe80000000000 */
[----:B------:R-:W-:Y:S06]  /*26c0*/  BAR.SYNC.DEFER_BLOCKING 0x0 ;  /* 0x0000000000007b1d */ /* 0x000fec0000010000 */
[----:B------:R-:W-:Y:S08]  /*26d0*/  LDSM.16.M88.4 R32, [R225] ;  /* 0x00000000e120783b */ /* 0x000ff00000000200 */
[----:B------:R-:W1:Y:S08]  /*26e0*/  LDSM.16.M88.4 R16, [R226+0x9000] ;  /* 0x00900000e210783b */ /* 0x000e700000000200 */
[----:B------:R-:W3:Y:S08]  /*26f0*/  LDSM.16.M88.4 R28, [R225+0x800] ;  /* 0x00080000e11c783b */ /* 0x000ef00000000200 */
[----:B------:R-:W4:Y:S08]  /*2700*/  LDSM.16.M88.4 R132, [R226+0x9400] ;  /* 0x00940000e284783b */ /* 0x000f300000000200 */
[----:B------:R-:W-:Y:S08]  /*2710*/  LDSM.16.M88.4 R136, [R0] ;  /* 0x000000000088783b */ /* 0x000ff00000000200 */
[----:B------:R-:W4:Y:S01]  /*2720*/  LDSM.16.M88.4 R140, [R227+0x9000] ;  /* 0x00900000e38c783b */ /* 0x000f220000000200 */
[-C--:B-1----:R-:W-:Y:S07]  /*2730*/  HMMA.16816.F32.BF16 R4, R32, R16.reuse, RZ ;  /* 0x000000102004723c */ /* 0x082fee00000418ff */
[----:B------:R-:W1:Y:S01]  /*2740*/  LDSM.16.M88.4 R144, [R0+0x800] ;  /* 0x000800000090783b */ /* 0x000e620000000200 */
[C---:B---3--:R-:W-:Y:S07]  /*2750*/  HMMA.16816.F32.BF16 R8, R28.reuse, R16, RZ ;  /* 0x000000101c08723c */ /* 0x048fee00000418ff */
[----:B------:R-:W3:Y:S01]  /*2760*/  LDSM.16.M88.4 R148, [R227+0x9400] ;  /* 0x00940000e394783b */ /* 0x000ee20000000200 */
[-C--:B------:R-:W-:Y:S07]  /*2770*/  HMMA.16816.F32.BF16 R12, R28, R18.reuse, RZ ;  /* 0x000000121c0c723c */ /* 0x080fee00000418ff */
[----:B------:R-:W-:Y:S01]  /*2780*/  LDSM.16.M88.4 R152, [R225+0x1000] ;  /* 0x00100000e198783b */ /* 0x000fe20000000200 */
[C---:B------:R-:W-:Y:S07]  /*2790*/  HMMA.16816.F32.BF16 R16, R32.reuse, R18, RZ ;  /* 0x000000122010723c */ /* 0x040fee00000418ff */
[----:B------:R-:W3:Y:S01]  /*27a0*/  LDSM.16.M88.4 R156, [R226+0xb000] ;  /* 0x00b00000e29c783b */ /* 0x000ee20000000200 */
[-C--:B----4-:R-:W-:Y:S06]  /*27b0*/  HMMA.16816.F32.BF16 R20, R32, R132.reuse, RZ ;  /* 0x000000842014723c */ /* 0x090fec00000418ff */
[C---:B------:R-:W-:Y:S01]  /*27c0*/  HMMA.16816.F32.BF16 R24, R28.reuse, R132, RZ ;  /* 0x000000841c18723c */ /* 0x040fe200000418ff */
[----:B------:R-:W4:Y:S05]  /*27d0*/  LDSM.16.M88.4 R160, [R225+0x1800] ;  /* 0x00180000e1a0783b */ /* 0x000f2a0000000200 */
[-C--:B------:R-:W-:Y:S03]  /*27e0*/  HMMA.16816.F32.BF16 R28, R28, R134.reuse, RZ ;  /* 0x000000861c1c723c */ /* 0x080fe600000418ff */
[----:B------:R-:W4:Y:S03]  /*27f0*/  LDSM.16.M88.4 R164, [R226+0xb400] ;  /* 0x00b40000e2a4783b */ /* 0x000f260000000200 */
[----:B------:R-:W-:Y:S05]  /*2800*/  HMMA.16816.F32.BF16 R32, R32, R134, RZ ;  /* 0x000000862020723c */ /* 0x000fea00000418ff */
[----:B------:R-:W-:Y:S01]  /*2810*/  LDSM.16.M88.4 R132, [R0+0x1000] ;  /* 0x001000000084783b */ /* 0x000fe20000000200 */
[-C--:B------:R-:W-:Y:S06]  /*2820*/  HMMA.16816.F32.BF16 R4, R136, R140.reuse, R4 ;  /* 0x0000008c8804723c */ /* 0x080fec0000041804 */
[C---:B-1----:R-:W-:Y:S01]  /*2830*/  HMMA.16816.F32.BF16 R8, R144.reuse, R140, R8 ;  /* 0x0000008c9008723c */ /* 0x042fe20000041808 */
[----:B------:R-:W-:Y:S05]  /*2840*/  LDSM.16.M88.4 R168, [R0+0x1800] ;  /* 0x0018000000a8783b */ /* 0x000fea0000000200 */
[-C--:B------:R-:W-:Y:S03]  /*2850*/  HMMA.16816.F32.BF16 R12, R144, R142.reuse, R12 ;  /* 0x0000008e900c723c */ /* 0x080fe6000004180c */
[----:B------:R-:W-:Y:S03]  /*2860*/  LDSM.16.M88.4 R172, [R227+0xb400] ;  /* 0x00b40000e3ac783b */ /* 0x000fe60000000200 */
[C---:B------:R-:W-:Y:S05]  /*2870*/  HMMA.16816.F32.BF16 R16, R136.reuse, R142, R16 ;  /* 0x0000008e8810723c */ /* 0x040fea0000041810 */
[----:B------:R-:W1:Y:S01]  /*2880*/  LDSM.16.M88.4 R140, [R227+0xb000] ;  /* 0x00b00000e38c783b */ /* 0x000e620000000200 */
[-C--:B---3--:R-:W-:Y:S06]  /*2890*/  HMMA.16816.F32.BF16 R20, R136, R148.reuse, R20 ;  /* 0x000000948814723c */ /* 0x088fec0000041814 */
[C---:B------:R-:W-:Y:S06]  /*28a0*/  HMMA.16816.F32.BF16 R24, R144.reuse, R148, R24 ;  /* 0x000000949018723c */ /* 0x040fec0000041818 */
[-C--:B------:R-:W-:Y:S01]  /*28b0*/  HMMA.16816.F32.BF16 R28, R144, R150.reuse, R28 ;  /* 0x00000096901c723c */ /* 0x080fe2000004181c */
[----:B------:R-:W-:Y:S05]  /*28c0*/  LDSM.16.M88.4 R144, [R226+0xd000] ;  /* 0x00d00000e290783b */ /* 0x000fea0000000200 */
[----:B------:R-:W-:Y:S03]  /*28d0*/  HMMA.16816.F32.BF16 R32, R136, R150, R32 ;  /* 0x000000968820723c */ /* 0x000fe60000041820 */
[----:B------:R-:W3:Y:S03]  /*28e0*/  LDSM.16.M88.4 R136, [R225+0x2000] ;  /* 0x00200000e188783b */ /* 0x000ee60000000200 */
[-C--:B------:R-:W-:Y:S05]  /*28f0*/  HMMA.16816.F32.BF16 R4, R152, R156.reuse, R4 ;  /* 0x0000009c9804723c */ /* 0x080fea0000041804 */
[----:B------:R-:W3:Y:S01]  /*2900*/  LDSM.16.M88.4 R148, [R225+0x2800] ;  /* 0x00280000e194783b */ /* 0x000ee20000000200 */
[C---:B----4-:R-:W-:Y:S06]  /*2910*/  HMMA.16816.F32.BF16 R8, R160.reuse, R156, R8 ;  /* 0x0000009ca008723c */ /* 0x050fec0000041808 */
[-C--:B------:R-:W-:Y:S06]  /*2920*/  HMMA.16816.F32.BF16 R12, R160, R158.reuse, R12 ;  /* 0x0000009ea00c723c */ /* 0x080fec000004180c */
[C---:B------:R-:W-:Y:S01]  /*2930*/  HMMA.16816.F32.BF16 R16, R152.reuse, R158, R16 ;  /* 0x0000009e9810723c */ /* 0x040fe20000041810 */
[----:B------:R-:W4:Y:S05]  /*2940*/  LDSM.16.M88.4 R156, [R226+0xd400] ;  /* 0x00d40000e29c783b */ /* 0x000f2a0000000200 */
[-C--:B------:R-:W-:Y:S06]  /*2950*/  HMMA.16816.F32.BF16 R20, R152, R164.reuse, R20 ;  /* 0x000000a49814723c */ /* 0x080fec0000041814 */
[C---:B------:R-:W-:Y:S01]  /*2960*/  HMMA.16816.F32.BF16 R24, R160.reuse, R164, R24 ;  /* 0x000000a4a018723c */ /* 0x040fe20000041818 */
[----:B------:R-:W2:Y:S05]  /*2970*/  LDL R165, [R1+0x14] ;  /* 0x0000140001a57983 */ /* 0x000eaa0000100800 */
[-C--:B------:R-:W-:Y:S06]  /*2980*/  HMMA.16816.F32.BF16 R28, R160, R166.reuse, R28 ;  /* 0x000000a6a01c723c */ /* 0x080fec000004181c */
[----:B------:R-:W-:Y:S01]  /*2990*/  HMMA.16816.F32.BF16 R32, R152, R166, R32 ;  /* 0x000000a69820723c */ /* 0x000fe20000041820 */
[----:B------:R-:W-:Y:S05]  /*29a0*/  LDSM.16.M88.4 R152, [R227+0xd000] ;  /* 0x00d00000e398783b */ /* 0x000fea0000000200 */
[-C--:B-1----:R-:W-:Y:S06]  /*29b0*/  HMMA.16816.F32.BF16 R4, R132, R140.reuse, R4 ;  /* 0x0000008c8404723c */ /* 0x082fec0000041804 */
[C---:B------:R-:W-:Y:S06]  /*29c0*/  HMMA.16816.F32.BF16 R8, R168.reuse, R140, R8 ;  /* 0x0000008ca808723c */ /* 0x040fec0000041808 */
[-C--:B------:R-:W-:Y:S06]  /*29d0*/  HMMA.16816.F32.BF16 R12, R168, R142.reuse, R12 ;  /* 0x0000008ea80c723c */ /* 0x080fec000004180c */
[C---:B------:R-:W-:Y:S01]  /*29e0*/  HMMA.16816.F32.BF16 R16, R132.reuse, R142, R16 ;  /* 0x0000008e8410723c */ /* 0x040fe20000041810 */
[----:B------:R-:W1:Y:S05]  /*29f0*/  LDSM.16.M88.4 R140, [R0+0x2000] ;  /* 0x00200000008c783b */ /* 0x000e6a0000000200 */
[-C--:B------:R-:W-:Y:S06]  /*2a00*/  HMMA.16816.F32.BF16 R20, R132, R172.reuse, R20 ;  /* 0x000000ac8414723c */ /* 0x080fec0000041814 */
[C---:B------:R-:W-:Y:S06]  /*2a10*/  HMMA.16816.F32.BF16 R24, R168.reuse, R172, R24 ;  /* 0x000000aca818723c */ /* 0x040fec0000041818 */
[-C--:B------:R-:W-:Y:S06]  /*2a20*/  HMMA.16816.F32.BF16 R28, R168, R174.reuse, R28 ;  /* 0x000000aea81c723c */ /* 0x080fec000004181c */
[----:B------:R-:W-:Y:S01]  /*2a30*/  HMMA.16816.F32.BF16 R32, R132, R174, R32 ;  /* 0x000000ae8420723c */ /* 0x000fe20000041820 */
[----:B------:R4:W1:Y:S05]  /*2a40*/  LDSM.16.M88.4 R132, [R0+0x2800] ;  /* 0x002800000084783b */ /* 0x00086a0000000200 */
[-C--:B---3--:R-:W-:Y:S06]  /*2a50*/  HMMA.16816.F32.BF16 R4, R136, R144.reuse, R4 ;  /* 0x000000908804723c */ /* 0x088fec0000041804 */
[C---:B------:R-:W-:Y:S06]  /*2a60*/  HMMA.16816.F32.BF16 R8, R148.reuse, R144, R8 ;  /* 0x000000909408723c */ /* 0x040fec0000041808 */
[-C--:B------:R-:W-:Y:S05]  /*2a70*/  HMMA.16816.F32.BF16 R12, R148, R146.reuse, R12 ;  /* 0x00000092940c723c */ /* 0x080fea000004180c */
[----:B------:R-:W-:Y:S01]  /*2a80*/  FMUL.FTZ R144, R250, 1.4426950216293334961 ;  /* 0x3fb8aa3bfa907820 */ /* 0x000fe20000410000 */
[C---:B------:R-:W-:Y:S01]  /*2a90*/  HMMA.16816.F32.BF16 R16, R136.reuse, R146, R16 ;  /* 0x000000928810723c */ /* 0x040fe20000041810 */
[----:B----4-:R-:W-:Y:S04]  /*2aa0*/  IMAD.U32 R0, RZ, RZ, UR16 ;  /* 0x00000010ff007e24 */ /* 0x010fe8000f8e00ff */
[----:B------:R-:W-:Y:S01]  /*2ab0*/  FSEL R144, R144, RZ, P1 ;  /* 0x000000ff90907208 */ /* 0x000fe20000800000 */
[-C--:B------:R-:W-:Y:S01]  /*2ac0*/  HMMA.16816.F32.BF16 R20, R136, R156.reuse, R20 ;  /* 0x0000009c8814723c */ /* 0x080fe20000041814 */
[----:B------:R-:W-:Y:S02]  /*2ad0*/  IMAD.MOV.U32 R147, RZ, RZ, 0x28 ;  /* 0x00000028ff937424 */ /* 0x000fe400078e00ff */
[C---:B------:R-:W-:Y:S02]  /*2ae0*/  FSETP.NEU.FTZ.AND P1, PT, R249.reuse, -INF , PT ;  /* 0xff800000f900780b */ /* 0x040fe40003f3d000 */
[----:B--2---:R-:W-:Y:S01]  /*2af0*/  @!P0 IMAD R0, R0, 0x80, R246 ;  /* 0x0000008000008824 */ /* 0x004fe200078e02f6 */
[C---:B------:R-:W-:Y:S01]  /*2b00*/  HMMA.16816.F32.BF16 R24, R148.reuse, R156, R24 ;  /* 0x0000009c9418723c */ /* 0x040fe20000041818 */
[----:B------:R-:W-:Y:S04]  /*2b10*/  IMAD.MOV.U32 R246, RZ, RZ, 0x8 ;  /* 0x00000008fff67424 */ /* 0x000fe800078e00ff */
[----:B------:R-:W-:Y:S01]  /*2b20*/  @!P0 VIADD R146, R0, 0x1 ;  /* 0x0000000100928836 */ /* 0x000fe20000000000 */
[-C--:B------:R-:W-:Y:S06]  /*2b30*/  HMMA.16816.F32.BF16 R28, R148, R158.reuse, R28 ;  /* 0x0000009e941c723c */ /* 0x080fec000004181c */
[----:B------:R-:W-:Y:S06]  /*2b40*/  HMMA.16816.F32.BF16 R32, R136, R158, R32 ;  /* 0x0000009e8820723c */ /* 0x000fec0000041820 */
[-C--:B-1----:R-:W-:Y:S05]  /*2b50*/  HMMA.16816.F32.BF16 R4, R140, R152.reuse, R4 ;  /* 0x000000988c04723c */ /* 0x082fea0000041804 */
[----:B------:R-:W-:Y:S01]  /*2b60*/  FMUL.FTZ R138, R249, 1.4426950216293334961 ;  /* 0x3fb8aa3bf98a7820 */ /* 0x000fe20000410000 */
[C---:B------:R-:W-:Y:S05]  /*2b70*/  HMMA.16816.F32.BF16 R8, R132.reuse, R152, R8 ;  /* 0x000000988408723c */ /* 0x040fea0000041808 */
[----:B------:R-:W-:Y:S01]  /*2b80*/  FSEL R138, R138, RZ, P1 ;  /* 0x000000ff8a8a7208 */ /* 0x000fe20000800000 */
[-C--:B------:R-:W-:Y:S05]  /*2b90*/  HMMA.16816.F32.BF16 R12, R132, R154.reuse, R12 ;  /* 0x0000009a840c723c */ /* 0x080fea000004180c */
[----:B------:R-:W-:Y:S01]  /*2ba0*/  FMUL.FTZ R136, R248, 1.4426950216293334961 ;  /* 0x3fb8aa3bf8887820 */ /* 0x000fe20000410000 */
[C---:B------:R-:W-:Y:S05]  /*2bb0*/  HMMA.16816.F32.BF16 R16, R140.reuse, R154, R16 ;  /* 0x0000009a8c10723c */ /* 0x040fea0000041810 */
[----:B------:R-:W-:Y:S06]  /*2bc0*/  @!P0 IADD3 R2, R2, UR35, R165 ;  /* 0x0000002302028c10 */ /* 0x000fec000fffe0a5 */
[C---:B------:R-:W-:Y:S02]  /*2bd0*/  @!P0 VIMNMX R145, R2.reuse, UR35, PT ;  /* 0x0000002302918c48 */ /* 0x040fe4000bfe0100 */
[----:B------:R-:W-:Y:S01]  /*2be0*/  @!P0 VIADDMNMX R139, R2, R246, UR35, PT ;  /* 0x00000023028b8e46 */ /* 0x000fe2000b8001f6 */
[----:B------:R-:W-:Y:S01]  /*2bf0*/  IMAD.MOV.U32 R246, RZ, RZ, 0x20 ;  /* 0x00000020fff67424 */ /* 0x000fe200078e00ff */
[----:B------:R-:W-:Y:S02]  /*2c00*/  @!P0 ISETP.GE.AND P2, PT, R0, R145, PT ;  /* 0x000000910000820c */ /* 0x000fe40003f46270 */
[----:B------:R-:W-:Y:S02]  /*2c10*/  @!P0 ISETP.GE.AND P1, PT, R146, R139, PT ;  /* 0x0000008b9200820c */ /* 0x000fe40003f26270 */
[----:B------:R-:W-:Y:S02]  /*2c20*/  @!P0 FSEL R4, R4, -INF , !P2 ;  /* 0xff80000004048808 */ /* 0x000fe40005000000 */
[----:B------:R-:W-:Y:S02]  /*2c30*/  @!P0 ISETP.GE.AND P2, PT, R146, R145, PT ;  /* 0x000000919200820c */ /* 0x000fe40003f46270 */
[----:B------:R-:W-:Y:S01]  /*2c40*/  @!P0 FSEL R7, R7, -INF , !P1 ;  /* 0xff80000007078808 */ /* 0x000fe20004800000 */
[--C-:B------:R-:W-:Y:S01]  /*2c50*/  FFMA.FTZ R4, R4, UR43, -R144.reuse ;  /* 0x0000002b04047c23 */ /* 0x100fe20008010890 */
[----:B------:R-:W-:Y:S02]  /*2c60*/  @!P0 FSEL R5, R5, -INF , !P2 ;  /* 0xff80000005058808 */ /* 0x000fe40005000000 */
[----:B------:R-:W-:Y:S01]  /*2c70*/  FSETP.NEU.FTZ.AND P1, PT, R248, -INF , PT ;  /* 0xff800000f800780b */ /* 0x000fe20003f3d000 */
[----:B------:R1:W-:Y:S01]  /*2c80*/  MUFU.EX2 R170, R4 ;  /* 0x0000000400aa7308 */ /* 0x0003e20000000800 */
[----:B------:R-:W-:Y:S01]  /*2c90*/  @!P0 ISETP.GE.AND P2, PT, R0, R139, PT ;  /* 0x0000008b0000820c */ /* 0x000fe20003f46270 */
[----:B------:R-:W-:Y:S01]  /*2ca0*/  FFMA.FTZ R5, R5, UR43, -R144 ;  /* 0x0000002b05057c23 */ /* 0x000fe20008010890 */
[----:B------:R-:W-:Y:S01]  /*2cb0*/  @!P0 VIADDMNMX R137, R2, R246, UR35, PT ;  /* 0x0000002302898e46 */ /* 0x000fe2000b8001f6 */
[--C-:B------:R-:W-:Y:S01]  /*2cc0*/  FFMA.FTZ R7, R7, UR43, -R138.reuse ;  /* 0x0000002b07077c23 */ /* 0x100fe2000801088a */
[----:B------:R-:W-:Y:S02]  /*2cd0*/  FSEL R136, R136, RZ, P1 ;  /* 0x000000ff88887208 */ /* 0x000fe40000800000 */
[-C--:B------:R-:W-:Y:S03]  /*2ce0*/  @!P0 ISETP.GE.AND P1, PT, R146, R137.reuse, PT ;  /* 0x000000899200820c */ /* 0x080fe60003f26270 */
[----:B------:R2:W-:Y:S01]  /*2cf0*/  MUFU.EX2 R174, R5 ;  /* 0x0000000500ae7308 */ /* 0x0005e20000000800 */
[----:B------:R-:W-:Y:S02]  /*2d00*/  @!P0 FSEL R6, R6, -INF , !P2 ;  /* 0xff80000006068808 */ /* 0x000fe40005000000 */
[----:B------:R-:W-:Y:S02]  /*2d10*/  @!P0 ISETP.GE.AND P2, PT, R0, R137, PT ;  /* 0x000000890000820c */ /* 0x000fe40003f46270 */
[----:B------:R-:W-:Y:S01]  /*2d20*/  @!P0 FSEL R9, R9, -INF , !P1 ;  /* 0xff80000009098808 */ /* 0x000fe20004800000 */
[----:B------:R-:W-:Y:S01]  /*2d30*/  FFMA.FTZ R6, R6, UR43, -R138 ;  /* 0x0000002b06067c23 */ /* 0x000fe2000801088a */
[----:B------:R-:W-:Y:S03]  /*2d40*/  @!P0 FSEL R8, R8, -INF , !P2 ;  /* 0xff80000008088808 */ /* 0x000fe60005000000 */
[----:B------:R-:W-:Y:S01]  /*2d50*/  MUFU.EX2 R175, R7 ;  /* 0x0000000700af7308 */ /* 0x000fe20000000800 */
[----:B------:R-:W-:Y:S01]  /*2d60*/  FSETP.NEU.FTZ.AND P1, PT, R247, -INF , PT ;  /* 0xff800000f700780b */ /* 0x000fe20003f3d000 */
[--C-:B------:R-:W-:Y:S01]  /*2d70*/  FFMA.FTZ R9, R9, UR43, -R136.reuse ;  /* 0x0000002b09097c23 */ /* 0x100fe20008010888 */
[----:B-1----:R-:W-:Y:S01]  /*2d80*/  FFMA.FTZ R4, R8, UR43, -R136 ;  /* 0x0000002b08047c23 */ /* 0x002fe20008010888 */
[----:B------:R-:W-:Y:S06]  /*2d90*/  @!P0 VIADDMNMX R8, R2, R147, UR35, PT ;  /* 0x0000002302088e46 */ /* 0x000fec000b800193 */
[----:B------:R1:W-:Y:S01]  /*2da0*/  MUFU.EX2 R156, R9 ;  /* 0x00000009009c7308 */ /* 0x0003e20000000800 */
[----:B--2---:R-:W-:Y:S01]  /*2db0*/  FMUL.FTZ R5, R247, 1.4426950216293334961 ;  /* 0x3fb8aa3bf7057820 */ /* 0x004fe20000410000 */
[-C--:B------:R-:W-:Y:S04]  /*2dc0*/  @!P0 ISETP.GE.AND P2, PT, R0, R8.reuse, PT ;  /* 0x000000080000820c */ /* 0x080fe80003f46270 */
[----:B------:R-:W-:Y:S04]  /*2dd0*/  FSEL R2, R5, RZ, P1 ;  /* 0x000000ff05027208 */ /* 0x000fe80000800000 */
[----:B------:R-:W-:Y:S01]  /*2de0*/  MUFU.EX2 R246, R6 ;  /* 0x0000000600f67308 */ /* 0x000fe20000000800 */
[----:B------:R-:W-:Y:S02]  /*2df0*/  @!P0 FSEL R10, R10, -INF , !P2 ;  /* 0xff8000000a0a8808 */ /* 0x000fe40005000000 */
[-C--:B------:R-:W-:Y:S04]  /*2e00*/  @!P0 ISETP.GE.AND P1, PT, R146, R8.reuse, PT ;  /* 0x000000089200820c */ /* 0x080fe80003f26270 */
[----:B------:R-:W-:Y:S03]  /*2e10*/  @!P0 FSEL R11, R11, -INF , !P1 ;  /* 0xff8000000b0b8808 */ /* 0x000fe60004800000 */
[----:B------:R2:W3:Y:S01]  /*2e20*/  MUFU.EX2 R157, R4 ;  /* 0x00000004009d7308 */ /* 0x0004e20000000800 */
[--C-:B-1----:R-:W-:Y:S01]  /*2e30*/  FFMA.FTZ R9, R10, UR43, -R2.reuse ;  /* 0x0000002b0a097c23 */ /* 0x102fe20008010802 */
[----:B------:R-:W-:Y:S02]  /*2e40*/  @!P0 VIADD R10, R0, 0x8 ;  /* 0x00000008000a8836 */ /* 0x000fe40000000000 */
[----:B------:R-:W-:Y:S03]  /*2e50*/  FFMA.FTZ R11, R11, UR43, -R2 ;  /* 0x0000002b0b0b7c23 */ /* 0x000fe60008010802 */
[-C--:B------:R-:W-:Y:S03]  /*2e60*/  @!P0 ISETP.GE.AND P1, PT, R10, R137.reuse, PT ;  /* 0x000000890a00820c */ /* 0x080fe60003f26270 */
[----:B------:R1:W-:Y:S01]  /*2e70*/  MUFU.EX2 R160, R9 ;  /* 0x0000000900a07308 */ /* 0x0003e20000000800 */
[----:B------:R-:W-:Y:S09]  /*2e80*/  @!P0 FSEL R12, R12, -INF , !P1 ;  /* 0xff8000000c0c8808 */ /* 0x000ff20004800000 */
[----:B------:R-:W-:Y:S01]  /*2e90*/  MUFU.EX2 R159, R11 ;  /* 0x0000000b009f7308 */ /* 0x000fe20000000800 */
[----:B--2---:R-:W2:Y:S01]  /*2ea0*/  LDSM.16.M88.4 R4, [R227+0xd400] ;  /* 0x00d40000e304783b */ /* 0x004ea20000000200 */
[--C-:B------:R-:W-:Y:S08]  /*2eb0*/  FFMA.FTZ R12, R12, UR43, -R136.reuse ;  /* 0x0000002b0c0c7c23 */ /* 0x100ff00008010888 */
[----:B------:R-:W-:Y:S01]  /*2ec0*/  MUFU.EX2 R154, R12 ;  /* 0x0000000c009a7308 */ /* 0x000fe20000000800 */
[----:B-1----:R-:W-:Y:S05]  /*2ed0*/  @!P0 VIADD R9, R0, 0x9 ;  /* 0x0000000900098836 */ /* 0x002fea0000000000 */
[----:B------:R-:W-:Y:S04]  /*2ee0*/  @!P0 ISETP.GE.AND P1, PT, R9, R137, PT ;  /* 0x000000890900820c */ /* 0x000fe80003f26270 */
[----:B------:R-:W-:Y:S02]  /*2ef0*/  @!P0 FSEL R13, R13, -INF , !P1 ;  /* 0xff8000000d0d8808 */ /* 0x000fe40004800000 */
[-C--:B------:R-:W-:Y:S03]  /*2f00*/  @!P0 ISETP.GE.AND P1, PT, R10, R8.reuse, PT ;  /* 0x000000080a00820c */ /* 0x080fe60003f26270 */
[----:B------:R-:W-:Y:S01]  /*2f10*/  FFMA.FTZ R13, R13, UR43, -R136 ;  /* 0x0000002b0d0d7c23 */ /* 0x000fe20008010888 */
[----:B------:R-:W-:Y:S02]  /*2f20*/  @!P0 FSEL R14, R14, -INF , !P1 ;  /* 0xff8000000e0e8808 */ /* 0x000fe40004800000 */
[-C--:B------:R-:W-:Y:S01]  /*2f30*/  @!P0 ISETP.GE.AND P1, PT, R9, R8.reuse, PT ;  /* 0x000000080900820c */ /* 0x080fe20003f26270 */
[----:B------:R-:W-:Y:S02]  /*2f40*/  MUFU.EX2 R153, R13 ;  /* 0x0000000d00997308 */ /* 0x000fe40000000800 */
[--C-:B------:R-:W-:Y:S01]  /*2f50*/  FFMA.FTZ R14, R14, UR43, -R2.reuse ;  /* 0x0000002b0e0e7c23 */ /* 0x100fe20008010802 */
[----:B------:R-:W-:Y:S02]  /*2f60*/  @!P0 FSEL R15, R15, -INF , !P1 ;  /* 0xff8000000f0f8808 */ /* 0x000fe40004800000 */
[-C--:B------:R-:W-:Y:S03]  /*2f70*/  @!P0 ISETP.GE.AND P1, PT, R10, R145.reuse, PT ;  /* 0x000000910a00820c */ /* 0x080fe60003f26270 */
[----:B------:R-:W-:Y:S01]  /*2f80*/  FFMA.FTZ R15, R15, UR43, -R2 ;  /* 0x0000002b0f0f7c23 */ /* 0x000fe20008010802 */
[----:B------:R-:W-:Y:S01]  /*2f90*/  @!P0 FSEL R16, R16, -INF , !P1 ;  /* 0xff80000010108808 */ /* 0x000fe20004800000 */
[----:B------:R-:W-:Y:S01]  /*2fa0*/  MUFU.EX2 R158, R14 ;  /* 0x0000000e009e7308 */ /* 0x000fe20000000800 */
[----:B------:R-:W-:Y:S01]  /*2fb0*/  @!P0 ISETP.GE.AND P1, PT, R9, R145, PT ;  /* 0x000000910900820c */ /* 0x000fe20003f26270 */
[-C--:B--2---:R-:W-:Y:S03]  /*2fc0*/  HMMA.16816.F32.BF16 R20, R140, R4.reuse, R20 ;  /* 0x000000048c14723c */ /* 0x084fe60000041814 */
[----:B------:R-:W-:Y:S01]  /*2fd0*/  @!P0 FSEL R17, R17, -INF , !P1 ;  /* 0xff80000011118808 */ /* 0x000fe20004800000 */
[--C-:B------:R-:W-:Y:S01]  /*2fe0*/  FFMA.FTZ R16, R16, UR43, -R144.reuse ;  /* 0x0000002b10107c23 */ /* 0x100fe20008010890 */
[-C--:B------:R-:W-:Y:S01]  /*2ff0*/  @!P0 ISETP.GE.AND P1, PT, R10, R139.reuse, PT ;  /* 0x0000008b0a00820c */ /* 0x080fe20003f26270 */
[C---:B------:R-:W-:Y:S02]  /*3000*/  HMMA.16816.F32.BF16 R24, R132.reuse, R4, R24 ;  /* 0x000000048418723c */ /* 0x040fe40000041818 */
[----:B------:R-:W-:Y:S03]  /*3010*/  MUFU.EX2 R155, R15 ;  /* 0x0000000f009b7308 */ /* 0x000fe60000000800 */
[----:B------:R-:W-:Y:S01]  /*3020*/  @!P0 FSEL R18, R18, -INF , !P1 ;  /* 0xff80000012128808 */ /* 0x000fe20004800000 */
[-C--:B------:R-:W-:Y:S03]  /*3030*/  HMMA.16816.F32.BF16 R28, R132, R6.reuse, R28 ;  /* 0x00000006841c723c */ /* 0x080fe6000004181c */
[----:B------:R-:W-:Y:S03]  /*3040*/  @!P0 ISETP.GE.AND P1, PT, R9, R139, PT ;  /* 0x0000008b0900820c */ /* 0x000fe60003f26270 */
[----:B------:R-:W-:Y:S01]  /*3050*/  MUFU.EX2 R168, R16 ;  /* 0x0000001000a87308 */ /* 0x000fe20000000800 */
[C---:B------:R-:W-:Y:S01]  /*3060*/  @!P0 VIADD R10, R0.reuse, 0x10 ;  /* 0x00000010000a8836 */ /* 0x040fe20000000000 */
[----:B------:R-:W-:Y:S01]  /*3070*/  HMMA.16816.F32.BF16 R32, R140, R6, R32 ;  /* 0x000000068c20723c */ /* 0x000fe20000041820 */
[----:B------:R-:W2:Y:S03]  /*3080*/  LDL R141, [R1+0x4] ;  /* 0x00000400018d7983 */ /* 0x000ea60000100800 */
[----:B------:R-:W-:Y:S01]  /*3090*/  @!P0 FSEL R19, R19, -INF , !P1 ;  /* 0xff80000013138808 */ /* 0x000fe20004800000 */
[----:B------:R-:W-:Y:S01]  /*30a0*/  @!P0 VIADD R9, R0, 0x11 ;  /* 0x0000001100098836 */ /* 0x000fe20000000000 */
[-C--:B------:R-:W-:Y:S01]  /*30b0*/  @!P0 ISETP.GE.AND P1, PT, R10, R145.reuse, PT ;  /* 0x000000910a00820c */ /* 0x080fe20003f26270 */
[----:B------:R-:W-:Y:S01]  /*30c0*/  @!P0 VIADD R4, R0, 0x18 ;  /* 0x0000001800048836 */ /* 0x000fe20000000000 */
[----:B------:R-:W4:Y:S03]  /*30d0*/  LDL R142, [R1+0x8] ;  /* 0x00000800018e7983 */ /* 0x000f260000100800 */
[----:B------:R-:W-:Y:S01]  /*30e0*/  @!P0 FSEL R20, R20, -INF , !P1 ;  /* 0xff80000014148808 */ /* 0x000fe20004800000 */
[----:B------:R-:W-:Y:S01]  /*30f0*/  @!P0 VIADD R0, R0, 0x19 ;  /* 0x0000001900008836 */ /* 0x000fe20000000000 */
[----:B------:R-:W-:Y:S01]  /*3100*/  @!P0 ISETP.GE.AND P1, PT, R9, R145, PT ;  /* 0x000000910900820c */ /* 0x000fe20003f26270 */
[----:B------:R-:W-:Y:S01]  /*3110*/  FFMA.FTZ R17, R17, UR43, -R144 ;  /* 0x0000002b11117c23 */ /* 0x000fe20008010890 */
[-C--:B------:R-:W-:Y:S01]  /*3120*/  @!P0 ISETP.GE.AND P2, PT, R4, R8.reuse, PT ;  /* 0x000000080400820c */ /* 0x080fe20003f46270 */
[--C-:B------:R-:W-:Y:S01]  /*3130*/  FFMA.FTZ R18, R18, UR43, -R138.reuse ;  /* 0x0000002b12127c23 */ /* 0x100fe2000801088a */
[----:B------:R-:W-:Y:S01]  /*3140*/  @!P0 FSEL R21, R21, -INF , !P1 ;  /* 0xff80000015158808 */ /* 0x000fe20004800000 */
[----:B------:R-:W-:Y:S01]  /*3150*/  MUFU.EX2 R167, R17 ;  /* 0x0000001100a77308 */ /* 0x000fe20000000800 */
[----:B------:R-:W-:Y:S01]  /*3160*/  @!P0 ISETP.GE.AND P1, PT, R10, R139, PT ;  /* 0x0000008b0a00820c */ /* 0x000fe20003f26270 */
[----:B------:R-:W-:Y:S01]  /*3170*/  FFMA.FTZ R19, R19, UR43, -R138 ;  /* 0x0000002b13137c23 */ /* 0x000fe2000801088a */
[----:B---3--:R-:W-:Y:S01]  /*3180*/  F2FP.BF16.F32.PACK_AB R5, R156, R157 ;  /* 0x0000009d9c05723e */ /* 0x008fe200000010ff */
[--C-:B------:R-:W-:Y:S01]  /*3190*/  FFMA.FTZ R20, R20, UR43, -R144.reuse ;  /* 0x0000002b14147c23 */ /* 0x100fe20008010890 */
[----:B------:R-:W-:Y:S01]  /*31a0*/  @!P0 FSEL R22, R22, -INF , !P1 ;  /* 0xff80000016168808 */ /* 0x000fe20004800000 */
[----:B------:R-:W-:Y:S01]  /*31b0*/  FFMA.FTZ R21, R21, UR43, -R144 ;  /* 0x0000002b15157c23 */ /* 0x000fe20008010890 */
[----:B------:R-:W-:Y:S03]  /*31c0*/  @!P0 ISETP.GE.AND P1, PT, R9, R139, PT ;  /* 0x0000008b0900820c */ /* 0x000fe60003f26270 */
[----:B------:R-:W-:Y:S01]  /*31d0*/  MUFU.EX2 R173, R18 ;  /* 0x0000001200ad7308 */ /* 0x000fe20000000800 */
[----:B------:R-:W-:Y:S01]  /*31e0*/  @!P0 FSEL R30, R30, -INF , !P2 ;  /* 0xff8000001e1e8808 */ /* 0x000fe20005000000 */
[----:B------:R-:W-:Y:S01]  /*31f0*/  FFMA.FTZ R22, R22, UR43, -R138 ;  /* 0x0000002b16167c23 */ /* 0x000fe2000801088a */
[----:B------:R-:W-:Y:S02]  /*3200*/  @!P0 FSEL R23, R23, -INF , !P1 ;  /* 0xff80000017178808 */ /* 0x000fe40004800000 */
[-C--:B------:R-:W-:Y:S01]  /*3210*/  @!P0 ISETP.GE.AND P1, PT, R10, R137.reuse, PT ;  /* 0x000000890a00820c */ /* 0x080fe20003f26270 */
[----:B------:R-:W-:Y:S04]  /*3220*/  FFMA.FTZ R30, R30, UR43, -R2 ;  /* 0x0000002b1e1e7c23 */ /* 0x000fe80008010802 */
[----:B------:R-:W1:Y:S01]  /*3230*/  MUFU.EX2 R172, R19 ;  /* 0x0000001300ac7308 */ /* 0x000e620000000800 */
[----:B------:R-:W-:Y:S01]  /*3240*/  @!P0 FSEL R24, R24, -INF , !P1 ;  /* 0xff80000018188808 */ /* 0x000fe20004800000 */
[----:B------:R-:W-:Y:S01]  /*3250*/  FFMA.FTZ R23, R23, UR43, -R138 ;  /* 0x0000002b17177c23 */ /* 0x000fe2000801088a */
[----:B------:R-:W-:Y:S03]  /*3260*/  @!P0 ISETP.GE.AND P1, PT, R9, R137, PT ;  /* 0x000000890900820c */ /* 0x000fe60003f26270 */
[--C-:B------:R-:W-:Y:S01]  /*3270*/  FFMA.FTZ R24, R24, UR43, -R136.reuse ;  /* 0x0000002b18187c23 */ /* 0x100fe20008010888 */
[----:B------:R-:W-:Y:S03]  /*3280*/  @!P0 FSEL R25, R25, -INF , !P1 ;  /* 0xff80000019198808 */ /* 0x000fe60004800000 */
[----:B------:R-:W-:Y:S01]  /*3290*/  MUFU.EX2 R166, R20 ;  /* 0x0000001400a67308 */ /* 0x000fe20000000800 */
[-C--:B------:R-:W-:Y:S01]  /*32a0*/  @!P0 ISETP.GE.AND P1, PT, R10, R8.reuse, PT ;  /* 0x000000080a00820c */ /* 0x080fe20003f26270 */
[----:B------:R-:W-:Y:S03]  /*32b0*/  FFMA.FTZ R25, R25, UR43, -R136 ;  /* 0x0000002b19197c23 */ /* 0x000fe60008010888 */
[----:B------:R-:W-:Y:S02]  /*32c0*/  @!P0 FSEL R26, R26, -INF , !P1 ;  /* 0xff8000001a1a8808 */ /* 0x000fe40004800000 */
[----:B------:R-:W-:Y:S03]  /*32d0*/  @!P0 ISETP.GE.AND P1, PT, R9, R8, PT ;  /* 0x000000080900820c */ /* 0x000fe60003f26270 */
[----:B------:R-:W-:Y:S01]  /*32e0*/  MUFU.EX2 R165, R21 ;  /* 0x0000001500a57308 */ /* 0x000fe20000000800 */
[----:B-1----:R-:W-:Y:S01]  /*32f0*/  F2FP.BF16.F32.PACK_AB R6, R172, R173 ;  /* 0x000000adac06723e */ /* 0x002fe200000010ff */
[--C-:B------:R-:W-:Y:S01]  /*3300*/  FFMA.FTZ R26, R26, UR43, -R2.reuse ;  /* 0x0000002b1a1a7c23 */ /* 0x100fe20008010802 */
[----:B------:R-:W-:Y:S02]  /*3310*/  @!P0 FSEL R27, R27, -INF , !P1 ;  /* 0xff8000001b1b8808 */ /* 0x000fe40004800000 */
[-C--:B------:R-:W-:Y:S03]  /*3320*/  @!P0 ISETP.GE.AND P1, PT, R4, R137.reuse, PT ;  /* 0x000000890400820c */ /* 0x080fe60003f26270 */
[----:B------:R-:W-:Y:S01]  /*3330*/  FFMA.FTZ R27, R27, UR43, -R2 ;  /* 0x0000002b1b1b7c23 */ /* 0x000fe20008010802 */
[----:B------:R-:W-:Y:S01]  /*3340*/  @!P0 FSEL R28, R28, -INF , !P1 ;  /* 0xff8000001c1c8808 */ /* 0x000fe20004800000 */
[----:B------:R-:W-:Y:S01]  /*3350*/  MUFU.EX2 R171, R22 ;  /* 0x0000001600ab7308 */ /* 0x000fe20000000800 */
[----:B------:R-:W-:Y:S03]  /*3360*/  @!P0 ISETP.GE.AND P1, PT, R0, R137, PT ;  /* 0x000000890000820c */ /* 0x000fe60003f26270 */
[--C-:B------:R-:W-:Y:S01]  /*3370*/  FFMA.FTZ R28, R28, UR43, -R136.reuse ;  /* 0x0000002b1c1c7c23 */ /* 0x100fe20008010888 */
[----:B------:R-:W-:Y:S02]  /*3380*/  @!P0 FSEL R29, R29, -INF , !P1 ;  /* 0xff8000001d1d8808 */ /* 0x000fe40004800000 */
[-C--:B------:R-:W-:Y:S03]  /*3390*/  @!P0 ISETP.GE.AND P1, PT, R4, R145.reuse, PT ;  /* 0x000000910400820c */ /* 0x080fe60003f26270 */
[----:B------:R-:W-:Y:S01]  /*33a0*/  MUFU.EX2 R169, R23 ;  /* 0x0000001700a97308 */ /* 0x000fe20000000800 */
[----:B------:R-:W-:Y:S01]  /*33b0*/  FFMA.FTZ R136, R29, UR43, -R136 ;  /* 0x0000002b1d887c23 */ /* 0x000fe20008010888 */
[----:B------:R-:W-:Y:S02]  /*33c0*/  @!P0 FSEL R32, R32, -INF , !P1 ;  /* 0xff80000020208808 */ /* 0x000fe40004800000 */
[----:B------:R-:W-:Y:S03]  /*33d0*/  @!P0 ISETP.GE.AND P1, PT, R0, R145, PT ;  /* 0x000000910000820c */ /* 0x000fe60003f26270 */
[--C-:B------:R-:W-:Y:S01]  /*33e0*/  FFMA.FTZ R32, R32, UR43, -R144.reuse ;  /* 0x0000002b20207c23 */ /* 0x100fe20008010890 */
[----:B------:R-:W-:Y:S02]  /*33f0*/  @!P0 FSEL R33, R33, -INF , !P1 ;  /* 0xff80000021218808 */ /* 0x000fe40004800000 */
[----:B------:R-:W-:Y:S01]  /*3400*/  MUFU.EX2 R150, R24 ;  /* 0x0000001800967308 */ /* 0x000fe20000000800 */
[-C--:B------:R-:W-:Y:S02]  /*3410*/  @!P0 ISETP.GE.AND P1, PT, R4, R139.reuse, PT ;  /* 0x0000008b0400820c */ /* 0x080fe40003f26270 */
[----:B------:R-:W-:Y:S01]  /*3420*/  F2FP.BF16.F32.PACK_AB R4, R175, R246 ;  /* 0x000000f6af04723e */ /* 0x000fe200000010ff */
[----:B------:R-:W-:Y:S01]  /*3430*/  FFMA.FTZ R144, R33, UR43, -R144 ;  /* 0x0000002b21907c23 */ /* 0x000fe20008010890 */
[----:B------:R-:W-:Y:S02]  /*3440*/  @!P0 FSEL R34, R34, -INF , !P1 ;  /* 0xff80000022228808 */ /* 0x000fe40004800000 */
[----:B------:R-:W-:Y:S01]  /*3450*/  @!P0 ISETP.GE.AND P1, PT, R0, R139, PT ;  /* 0x0000008b0000820c */ /* 0x000fe20003f26270 */
[----:B------:R1:W-:Y:S02]  /*3460*/  STS [R240+0x13400], R4 ;  /* 0x01340004f0007388 */ /* 0x0003e40000000800 */
[----:B------:R-:W-:Y:S01]  /*3470*/  MUFU.EX2 R162, R32 ;  /* 0x0000002000a27308 */ /* 0x000fe20000000800 */
[--C-:B------:R-:W-:Y:S01]  /*3480*/  FFMA.FTZ R34, R34, UR43, -R138.reuse ;  /* 0x0000002b22227c23 */ /* 0x100fe2000801088a */
[----:B------:R-:W-:Y:S02]  /*3490*/  @!P0 FSEL R35, R35, -INF , !P1 ;  /* 0xff80000023238808 */ /* 0x000fe40004800000 */
[----:B------:R-:W-:Y:S02]  /*34a0*/  @!P0 ISETP.GE.AND P1, PT, R0, R8, PT ;  /* 0x000000080000820c */ /* 0x000fe40003f26270 */
[----:B------:R-:W-:Y:S01]  /*34b0*/  F2FP.BF16.F32.PACK_AB R0, R174, R170 ;  /* 0x000000aaae00723e */ /* 0x000fe200000010ff */
[----:B------:R-:W-:Y:S01]  /*34c0*/  FFMA.FTZ R138, R35, UR43, -R138 ;  /* 0x0000002b238a7c23 */ /* 0x000fe2000801088a */
[----:B------:R-:W-:Y:S02]  /*34d0*/  @!P0 FSEL R31, R31, -INF , !P1 ;  /* 0xff8000001f1f8808 */ /* 0x000fe40004800000 */
[----:B------:R-:W3:Y:S01]  /*34e0*/  MUFU.EX2 R161, R144 ;  /* 0x0000009000a17308 */ /* 0x000ee20000000800 */
[----:B------:R-:W-:Y:S01]  /*34f0*/  PLOP3.LUT P1, PT, PT, PT, UP3, 0x80, 0x0 ;  /* 0x000000000000781c */ /* 0x000fe20003f2f038 */
[----:B------:R3:W-:Y:S01]  /*3500*/  STS [R240+0x13000], R0 ;  /* 0x01300000f0007388 */ /* 0x0007e20000000800 */
[----:B------:R-:W-:Y:S03]  /*3510*/  FFMA.FTZ R2, R31, UR43, -R2 ;  /* 0x0000002b1f027c23 */ /* 0x000fe60008010802 */
[----:B------:R3:W-:Y:S04]  /*3520*/  STS [R238+0x13400], R6 ;  /* 0x01340006ee007388 */ /* 0x0007e80000000800 */
[----:B------:R3:W-:Y:S01]  /*3530*/  MUFU.EX2 R143, R2 ;  /* 0x00000002008f7308 */ /* 0x0007e20000000800 */
[----:B-1----:R-:W-:Y:S09]  /*3540*/  F2FP.BF16.F32.PACK_AB R4, R159, R160 ;  /* 0x000000a09f04723e */ /* 0x002ff200000010ff */
[----:B------:R-:W-:Y:S10]  /*3550*/  MUFU.EX2 R164, R34 ;  /* 0x0000002200a47308 */ /* 0x000ff40000000800 */
[----:B------:R-:W-:Y:S01]  /*3560*/  MUFU.EX2 R163, R138 ;  /* 0x0000008a00a37308 */ /* 0x000fe20000000800 */
[----:B---3--:R-:W-:Y:S02]  /*3570*/  F2FP.BF16.F32.PACK_AB R2, R161, R162 ;  /* 0x000000a2a102723e */ /* 0x008fe400000010ff */
[----:B------:R-:W-:Y:S02]  /*3580*/  F2FP.BF16.F32.PACK_AB R0, R167, R168 ;  /* 0x000000a8a700723e */ /* 0x000fe400000010ff */
[----:B------:R-:W-:Y:S03]  /*3590*/  F2FP.BF16.F32.PACK_AB R6, R155, R158 ;  /* 0x0000009e9b06723e */ /* 0x000fe600000010ff */
[----:B------:R1:W-:Y:S02]  /*35a0*/  STS [R238+0x13000], R0 ;  /* 0x01300000ee007388 */ /* 0x0003e40000000800 */
[----:B------:R-:W3:Y:S02]  /*35b0*/  MUFU.EX2 R149, R25 ;  /* 0x0000001900957308 */ /* 0x000ee40000000800 */
[----:B------:R3:W-:Y:S04]  /*35c0*/  STS [R240+0x14000], R5 ;  /* 0x01400005f0007388 */ /* 0x0007e80000000800 */
[----:B------:R3:W-:Y:S04]  /*35d0*/  STS [R240+0x14400], R4 ;  /* 0x01440004f0007388 */ /* 0x0007e80000000800 */
[----:B------:R-:W-:Y:S01]  /*35e0*/  MUFU.EX2 R152, R26 ;  /* 0x0000001a00987308 */ /* 0x000fe20000000800 */
[----:B------:R3:W-:Y:S09]  /*35f0*/  STS [R238+0x14400], R6 ;  /* 0x01440006ee007388 */ /* 0x0007f20000000800 */
[----:B------:R-:W3:Y:S01]  /*3600*/  MUFU.EX2 R151, R27 ;  /* 0x0000001b00977308 */ /* 0x000ee20000000800 */
[----:B-1----:R-:W-:Y:S09]  /*3610*/  F2FP.BF16.F32.PACK_AB R0, R153, R154 ;  /* 0x0000009a9900723e */ /* 0x002ff200000010ff */
[----:B------:R-:W-:Y:S01]  /*3620*/  MUFU.EX2 R148, R28 ;  /* 0x0000001c00947308 */ /* 0x000fe20000000800 */
[----:B---3--:R-:W-:Y:S01]  /*3630*/  F2FP.BF16.F32.PACK_AB R5, R165, R166 ;  /* 0x000000a6a505723e */ /* 0x008fe200000010ff */
[----:B------:R1:W-:Y:S01]  /*3640*/  STS [R238+0x14000], R0 ;  /* 0x01400000ee007388 */ /* 0x0003e20000000800 */
[----:B------:R-:W-:Y:S03]  /*3650*/  F2FP.BF16.F32.PACK_AB R4, R169, R171 ;  /* 0x000000aba904723e */ /* 0x000fe600000010ff */
[----:B------:R3:W-:Y:S04]  /*3660*/  STS [R239+0x13000], R5 ;  /* 0x01300005ef007388 */ /* 0x0007e80000000800 */
[----:B------:R-:W3:Y:S01]  /*3670*/  MUFU.EX2 R147, R136 ;  /* 0x0000008800937308 */ /* 0x000ee20000000800 */
[----:B------:R-:W-:Y:S01]  /*3680*/  F2FP.BF16.F32.PACK_AB R6, R149, R150 ;  /* 0x000000969506723e */ /* 0x000fe200000010ff */
[----:B------:R3:W-:Y:S04]  /*3690*/  STS [R239+0x13400], R4 ;  /* 0x01340004ef007388 */ /* 0x0007e80000000800 */
[----:B------:R3:W-:Y:S04]  /*36a0*/  STS [R235+0x13000], R2 ;  /* 0x01300002eb007388 */ /* 0x0007e80000000800 */
[----:B------:R-:W3:Y:S01]  /*36b0*/  MUFU.EX2 R146, R30 ;  /* 0x0000001e00927308 */ /* 0x000ee20000000800 */
[----:B-1----:R-:W-:Y:S02]  /*36c0*/  F2FP.BF16.F32.PACK_AB R0, R163, R164 ;  /* 0x000000a4a300723e */ /* 0x002fe400000010ff */
[----:B---3--:R-:W-:Y:S03]  /*36d0*/  F2FP.BF16.F32.PACK_AB R5, R151, R152 ;  /* 0x000000989705723e */ /* 0x008fe600000010ff */
[----:B------:R1:W-:Y:S01]  /*36e0*/  STS [R235+0x13400], R0 ;  /* 0x01340000eb007388 */ /* 0x0003e20000000800 */
[----:B------:R-:W-:Y:S03]  /*36f0*/  F2FP.BF16.F32.PACK_AB R4, R147, R148 ;  /* 0x000000949304723e */ /* 0x000fe600000010ff */
[----:B------:R-:W-:Y:S01]  /*3700*/  STS [R239+0x14000], R6 ;  /* 0x01400006ef007388 */ /* 0x000fe20000000800 */
[----:B------:R-:W-:Y:S03]  /*3710*/  F2FP.BF16.F32.PACK_AB R2, R143, R146 ;  /* 0x000000928f02723e */ /* 0x000fe600000010ff */
[----:B------:R-:W-:Y:S04]  /*3720*/  STS [R239+0x14400], R5 ;  /* 0x01440005ef007388 */ /* 0x000fe80000000800 */
[----:B------:R-:W-:Y:S04]  /*3730*/  STS [R235+0x14000], R4 ;  /* 0x01400004eb007388 */ /* 0x000fe80000000800 */
[----:B------:R3:W-:Y:S01]  /*3740*/  STS [R235+0x14400], R2 ;  /* 0x01440002eb007388 */ /* 0x0007e20000000800 */
[----:B-1----:R-:W-:Y:S05]  /*3750*/  LEA R0, R234, UR5, 0x1 ;  /* 0x00000005ea007c11 */ /* 0x002fea000f8e08ff */
[----:B------:R-:W1:Y:S08]  /*3760*/  LDSM.16.M88.4 R32, [R0+0x6000] ;  /* 0x006000000020783b */ /* 0x000e700000000200 */
[----:B------:R-:W1:Y:S01]  /*3770*/  LDSM.16.M88.4 R28, [R0+0x6800] ;  /* 0x00680000001c783b */ /* 0x000e620000000200 */
[----:B---3--:R-:W-:Y:S07]  /*3780*/  IMAD.IADD R2, R0, 0x1, R232 ;  /* 0x0000000100027824 */ /* 0x008fee00078e02e8 */
[----:B------:R-:W3:Y:S08]  /*3790*/  LDSM.16.M88.4 R132, [R2+0x6000] ;  /* 0x006000000284783b */ /* 0x000ef00000000200 */
[----:B------:R-:W4:Y:S01]  /*37a0*/  LDSM.16.M88.4 R136, [R2+0x6800] ;  /* 0x006800000288783b */ /* 0x000f220000000200 */
[-C--:B-1----:R-:W-:Y:S06]  /*37b0*/  HMMA.16816.F32.BF16 R4, R32, R176.reuse, RZ ;  /* 0x000000b02004723c */ /* 0x082fec00000418ff */
[C---:B------:R-:W-:Y:S06]  /*37c0*/  HMMA.16816.F32.BF16 R8, R28.reuse, R176, RZ ;  /* 0x000000b01c08723c */ /* 0x040fec00000418ff */
[-C--:B------:R-:W-:Y:S06]  /*37d0*/  HMMA.16816.F32.BF16 R12, R28, R178.reuse, RZ ;  /* 0x000000b21c0c723c */ /* 0x080fec00000418ff */
[C---:B------:R-:W-:Y:S06]  /*37e0*/  HMMA.16816.F32.BF16 R16, R32.reuse, R178, RZ ;  /* 0x000000b22010723c */ /* 0x040fec00000418ff */
[-C--:B------:R-:W-:Y:S06]  /*37f0*/  HMMA.16816.F32.BF16 R20, R32, R180.reuse, RZ ;  /* 0x000000b42014723c */ /* 0x080fec00000418ff */
[C---:B------:R-:W-:Y:S06]  /*3800*/  HMMA.16816.F32.BF16 R24, R28.reuse, R180, RZ ;  /* 0x000000b41c18723c */ /* 0x040fec00000418ff */
[-C--:B------:R-:W-:Y:S01]  /*3810*/  HMMA.16816.F32.BF16 R28, R28, R182.reuse, RZ ;  /* 0x000000b61c1c723c */ /* 0x080fe200000418ff */
[----:B--2---:R-:W-:Y:S05]  /*3820*/  IADD3 R144, P0, R141, UR22, RZ ;  /* 0x000000168d907c10 */ /* 0x004fea000ff1e0ff */
[----:B------:R-:W-:Y:S06]  /*3830*/  HMMA.16816.F32.BF16 R32, R32, R182, RZ ;  /* 0x000000b62020723c */ /* 0x000fec00000418ff */
[-C--:B---3--:R-:W-:Y:S05]  /*3840*/  HMMA.16816.F32.BF16 R4, R132, R184.reuse, R4 ;  /* 0x000000b88404723c */ /* 0x088fea0000041804 */
[----:B----4-:R-:W-:Y:S01]  /*3850*/  IADD3.X R145, R142, UR7, RZ, P0, !PT ;  /* 0x000000078e917c10 */ /* 0x010fe200087fe4ff */
[C---:B------:R-:W-:Y:S04]  /*3860*/  HMMA.16816.F32.BF16 R8, R136.reuse, R184, R8 ;  /* 0x000000b88808723c */ /* 0x040fe80000041808 */
[----:B------:R-:W2:Y:S02]  /*3870*/  LDG.E R142, desc[UR38][R144.64] ;  /* 0x00000026908e7981 */ /* 0x000ea4000c1e1900 */
[-C--:B------:R-:W-:Y:S02]  /*3880*/  HMMA.16816.F32.BF16 R12, R136, R186.reuse, R12 ;  /* 0x000000ba880c723c */ /* 0x080fe4000004180c */
[----:B------:R-:W3:Y:S04]  /*3890*/  LDG.E R141, desc[UR38][R144.64+0x20] ;  /* 0x00002026908d7981 */ /* 0x000ee8000c1e1900 */
[C---:B------:R-:W-:Y:S01]  /*38a0*/  HMMA.16816.F32.BF16 R16, R132.reuse, R186, R16 ;  /* 0x000000ba8410723c */ /* 0x040fe20000041810 */
[----:B------:R-:W5:Y:S05]  /*38b0*/  LDG.E R140, desc[UR38][R144.64+0x80] ;  /* 0x00008026908c7981 */ /* 0x000f6a000c1e1900 */
        /* <DEDUP_REMOVED lines=25> */
[----:B------:R4:W1:Y:S08]  /*3a50*/  LDSM.16.M88.4 R132, [R0+0x8800] ;  /* 0x008800000084783b */ /* 0x0008700000000200 */
[----:B----4-:R4:W5:Y:S01]  /*3a60*/  LDG.E R0, desc[UR38][R144.64+0xa0] ;  /* 0x0000a02690007981 */ /* 0x010962000c1e1900 */
[-C--:B-1----:R-:W-:Y:S06]  /*3a70*/  HMMA.16816.F32.BF16 R4, R136, R208.reuse, R4 ;  /* 0x000000d08804723c */ /* 0x082fec0000041804 */
[C---:B------:R-:W-:Y:S06]  /*3a80*/  HMMA.16816.F32.BF16 R8, R132.reuse, R208, R8 ;  /* 0x000000d08408723c */ /* 0x040fec0000041808 */
        /* <DEDUP_REMOVED lines=12> */
[----:B--2---:R-:W-:Y:S01]  /*3b50*/  FADD.FTZ R4, -R142, R4 ;  /* 0x000000048e047221 */ /* 0x004fe20000010100 */
[-C--:B------:R-:W-:Y:S04]  /*3b60*/  HMMA.16816.F32.BF16 R20, R132, R220.reuse, R20 ;  /* 0x000000dc8414723c */ /* 0x080fe80000041814 */
[----:B------:R-:W-:Y:S02]  /*3b70*/  FMUL.FTZ R144, R170, R4 ;  /* 0x00000004aa907220 */ /* 0x000fe40000410000 */
[C---:B------:R-:W-:Y:S05]  /*3b80*/  HMMA.16816.F32.BF16 R24, R136.reuse, R220, R24 ;  /* 0x000000dc8818723c */ /* 0x040fea0000041818 */
[C---:B------:R-:W-:Y:S01]  /*3b90*/  FADD.FTZ R2, -R142.reuse, R5 ;  /* 0x000000058e027221 */ /* 0x040fe20000010100 */
[-C--:B------:R-:W-:Y:S05]  /*3ba0*/  HMMA.16816.F32.BF16 R28, R136, R222.reuse, R28 ;  /* 0x000000de881c723c */ /* 0x080fea000004181c */
[----:B---3--:R-:W-:Y:S01]  /*3bb0*/  FADD.FTZ R7, -R141, R7 ;  /* 0x000000078d077221 */ /* 0x008fe20000010100 */
[----:B------:R-:W-:Y:S05]  /*3bc0*/  HMMA.16816.F32.BF16 R32, R132, R222, R32 ;  /* 0x000000de8420723c */ /* 0x000fea0000041820 */
[C---:B------:R-:W-:Y:S01]  /*3bd0*/  FADD.FTZ R4, -R142.reuse, R16 ;  /* 0x000000108e047221 */ /* 0x040fe20000010100 */
[C---:B------:R-:W-:Y:S01]  /*3be0*/  FADD.FTZ R5, -R142.reuse, R17 ;  /* 0x000000118e057221 */ /* 0x040fe20000010100 */
[C---:B------:R-:W-:Y:S01]  /*3bf0*/  FADD.FTZ R16, -R142.reuse, R20 ;  /* 0x000000148e107221 */ /* 0x040fe20000010100 */
[----:B------:R-:W-:Y:S03]  /*3c00*/  FADD.FTZ R20, -R142, R21 ;  /* 0x000000158e147221 */ /* 0x000fe60000010100 */
[----:B------:R-:W-:Y:S01]  /*3c10*/  FMUL.FTZ R4, R168, R4 ;  /* 0x00000004a8047220 */ /* 0x000fe20000410000 */
[----:B------:R-:W-:Y:S01]  /*3c20*/  FMUL.FTZ R5, R167, R5 ;  /* 0x00000005a7057220 */ /* 0x000fe20000410000 */
[----:B------:R-:W-:Y:S01]  /*3c30*/  FMUL.FTZ R16, R166, R16 ;  /* 0x00000010a6107220 */ /* 0x000fe20000410000 */
[----:B------:R-:W-:Y:S01]  /*3c40*/  FMUL.FTZ R20, R165, R20 ;  /* 0x00000014a5147220 */ /* 0x000fe20000410000 */
[----:B------:R-:W-:Y:S01]  /*3c50*/  FMUL.FTZ R7, R175, R7 ;  /* 0x00000007af077220 */ /* 0x000fe20000410000 */
[----:B------:R-:W-:Y:S01]  /*3c60*/  FADD.FTZ R19, -R141, R19 ;  /* 0x000000138d137221 */ /* 0x000fe20000010100 */
[----:B------:R-:W-:Y:S01]  /*3c70*/  F2FP.BF16.F32.PACK_AB R5, R5, R4 ;  /* 0x000000040505723e */ /* 0x000fe200000010ff */
[----:B------:R-:W-:Y:S01]  /*3c80*/  FMUL.FTZ R2, R174, R2 ;  /* 0x00000002ae027220 */ /* 0x000fe20000410000 */
[----:B------:R-:W-:Y:S01]  /*3c90*/  F2FP.BF16.F32.PACK_AB R20, R20, R16 ;  /* 0x000000101414723e */ /* 0x000fe200000010ff */
[C---:B------:R-:W-:Y:S01]  /*3ca0*/  FADD.FTZ R16, -R141.reuse, R6 ;  /* 0x000000068d107221 */ /* 0x040fe20000010100 */
[C---:B------:R-:W-:Y:S02]  /*3cb0*/  FADD.FTZ R17, -R141.reuse, R23 ;  /* 0x000000178d117221 */ /* 0x040fe40000010100 */
[----:B------:R-:W-:Y:S01]  /*3cc0*/  F2FP.BF16.F32.PACK_AB R2, R2, R144 ;  /* 0x000000900202723e */ /* 0x000fe200000010ff */
[C---:B------:R-:W-:Y:S01]  /*3cd0*/  FADD.FTZ R32, -R142.reuse, R32 ;  /* 0x000000208e207221 */ /* 0x040fe20000010100 */
[----:B------:R-:W-:Y:S01]  /*3ce0*/  FADD.FTZ R4, -R142, R33 ;  /* 0x000000218e047221 */ /* 0x000fe20000010100 */
[----:B------:R-:W-:Y:S01]  /*3cf0*/  FMUL.FTZ R16, R246, R16 ;  /* 0x00000010f6107220 */ /* 0x000fe20000410000 */
[----:B------:R-:W-:Y:S01]  /*3d00*/  FADD.FTZ R33, -R141, R18 ;  /* 0x000000128d217221 */ /* 0x000fe20000010100 */
[----:B------:R-:W-:Y:S01]  /*3d10*/  FMUL.FTZ R6, R162, R32 ;  /* 0x00000020a2067220 */ /* 0x000fe20000410000 */
[----:B------:R-:W-:Y:S01]  /*3d20*/  FMUL.FTZ R4, R161, R4 ;  /* 0x00000004a1047220 */ /* 0x000fe20000410000 */
[----:B------:R-:W-:Y:S01]  /*3d30*/  FMUL.FTZ R32, R172, R19 ;  /* 0x00000013ac207220 */ /* 0x000fe20000410000 */
[C---:B------:R-:W-:Y:S01]  /*3d40*/  FADD.FTZ R21, -R141.reuse, R34 ;  /* 0x000000228d157221 */ /* 0x040fe20000010100 */
[----:B------:R-:W-:Y:S01]  /*3d50*/  FADD.FTZ R19, -R141, R35 ;  /* 0x000000238d137221 */ /* 0x000fe20000010100 */
[----:B------:R-:W-:Y:S01]  /*3d60*/  FMUL.FTZ R33, R173, R33 ;  /* 0x00000021ad217220 */ /* 0x000fe20000410000 */
[----:B------:R-:W-:Y:S01]  /*3d70*/  F2FP.BF16.F32.PACK_AB R18, R4, R6 ;  /* 0x000000060412723e */ /* 0x000fe200000010ff */
[----:B------:R-:W-:Y:S01]  /*3d80*/  FMUL.FTZ R17, R169, R17 ;  /* 0x00000011a9117220 */ /* 0x000fe20000410000 */
[----:B------:R-:W-:Y:S01]  /*3d90*/  F2FP.BF16.F32.PACK_AB R4, R7, R16 ;  /* 0x000000100704723e */ /* 0x000fe200000010ff */
[----:B------:R-:W-:Y:S01]  /*3da0*/  FADD.FTZ R16, -R141, R22 ;  /* 0x000000168d107221 */ /* 0x000fe20000010100 */
[----:B------:R-:W-:Y:S01]  /*3db0*/  FMUL.FTZ R21, R164, R21 ;  /* 0x00000015a4157220 */ /* 0x000fe20000410000 */
[----:B------:R-:W-:Y:S02]  /*3dc0*/  FMUL.FTZ R19, R163, R19 ;  /* 0x00000013a3137220 */ /* 0x000fe40000410000 */
[----:B------:R-:W-:Y:S01]  /*3dd0*/  FMUL.FTZ R16, R171, R16 ;  /* 0x00000010ab107220 */ /* 0x000fe20000410000 */
[----:B------:R-:W-:Y:S06]  /*3de0*/  @!P1 BRA `(.L_x_47) ;  /* 0x0000000000489947 */ /* 0x000fec0003800000 */
[----:B------:R-:W1:Y:S01]  /*3df0*/  LDC R6, c[0x0][0x240] ;  /* 0x00009000ff067b82 */ /* 0x000e620000000800 */
[----:B------:R-:W-:Y:S04]  /*3e00*/  ULOP3.LUT UR40, UR8, 0x1, URZ, 0xc0, !UPT ;  /* 0x0000000108287892 */ /* 0x000fe8000f8ec03f */
[----:B------:R-:W-:Y:S04]  /*3e10*/  UISETP.NE.U32.AND UP0, UPT, UR40, 0x1, UPT ;  /* 0x000000012800788c */ /* 0x000fe8000bf05070 */
[----:B------:R-:W-:Y:S06]  /*3e20*/  USEL UR40, UR21, 0x3000, !UP0 ;  /* 0x0000300015287887 */ /* 0x000fec000c000000 */
[----:B------:R-:W-:Y:S01]  /*3e30*/  IADD3 R241, R241, UR40, RZ ;  /* 0x00000028f1f17c10 */ /* 0x000fe2000fffe0ff */
[----:B------:R-:W-:Y:S02]  /*3e40*/  VIADD R225, R225, UR40 ;  /* 0x00000028e1e17c36 */ /* 0x000fe40008000000 */
[----:B-1----:R-:W-:Y:S05]  /*3e50*/  IMAD.U32 R6, R6, -0x40, RZ ;  /* 0xffffffc006067824 */ /* 0x002fea00078e00ff */
[C---:B------:R-:W-:Y:S04]  /*3e60*/  LEA R7, P0, R6.reuse, R244, 0x1 ;  /* 0x000000f406077211 */ /* 0x040fe800078008ff */
[----:B------:R-:W-:Y:S01]  /*3e70*/  LEA.HI.X.SX32 R6, R6, R245, 0x1, P0 ;  /* 0x000000f506067211 */ /* 0x000fe200000f0eff */
[----:B------:R-:W-:Y:S03]  /*3e80*/  IMAD.MOV.U32 R244, RZ, RZ, R7 ;  /* 0x000000fffff47224 */ /* 0x000fe600078e0007 */
[----:B------:R-:W-:Y:S05]  /*3e90*/  MOV R245, R6 ;  /* 0x0000000600f57202 */ /* 0x000fea0000000f00 */
[----:B------:R-:W-:Y:S01]  /*3ea0*/  @!PT LDS RZ, [RZ] ;  /* 0x00000000fffff984 */ /* 0x000fe20000000800 */
[----:B------:R-:W-:Y:S01]  /*3eb0*/  @!PT LDS RZ, [RZ] ;  /* 0x00000000fffff984 */ /* 0x000fe20000000800 */
[----:B------:R-:W-:Y:S01]  /*3ec0*/  @!PT LDS RZ, [RZ] ;  /* 0x00000000fffff984 */ /* 0x000fe20000000800 */
[----:B------:R1:W-:Y:S04]  /*3ed0*/  LDGSTS.E.BYPASS.LTC128B.128 [R241], desc[UR38][R244.64] ;  /* 0x00000000f4f17fae */ /* 0x0003e8000b901d66 */
[----:B------:R1:W-:Y:S04]  /*3ee0*/  LDGSTS.E.BYPASS.LTC128B.128 [R241+0x1000], desc[UR38][R244.64+0x40] ;  /* 0x01000040f4f17fae */ /* 0x0003e8000b901d66 */
[----:B------:R1:W-:Y:S04]  /*3ef0*/  LDGSTS.E.BYPASS.LTC128B.128 [R241+0x2000], desc[UR38][R244.64+0x80] ;  /* 0x02000080f4f17fae */ /* 0x0003e8000b901d66 */
[----:B------:R-:W0:Y:S02]  /*3f00*/  LDGDEPBAR ;  /* 0x00000000000079af */ /* 0x000e240000000000 */
.L_x_47:
[----:B------:R2:W-:Y:S01]  /*3f10*/  STS [R240+0xf000], R2 ;  /* 0x00f00002f0007388 */ /* 0x0005e20000000800 */
[C---:B-----5:R-:W-:Y:S01]  /*3f20*/  FADD.FTZ R8, -R140.reuse, R8 ;  /* 0x000000088c087221 */ /* 0x060fe20000010100 */
[----:B------:R-:W-:Y:S01]  /*3f30*/  FADD.FTZ R9, -R140, R9 ;  /* 0x000000098c097221 */ /* 0x000fe20000010100 */
[C---:B------:R-:W-:Y:S01]  /*3f40*/  FADD.FTZ R11, -R0.reuse, R11 ;  /* 0x0000000b000b7221 */ /* 0x040fe20000010100 */
[----:B------:R3:W-:Y:S01]  /*3f50*/  STS [R240+0xf400], R4 ;  /* 0x00f40004f0007388 */ /* 0x0007e20000000800 */
[----:B------:R-:W-:Y:S01]  /*3f60*/  FADD.FTZ R10, -R0, R10 ;  /* 0x0000000a000a7221 */ /* 0x000fe20000010100 */
[----:B------:R-:W-:Y:S01]  /*3f70*/  FMUL.FTZ R9, R156, R9 ;  /* 0x000000099c097220 */ /* 0x000fe20000410000 */
[----:B------:R-:W-:Y:S01]  /*3f80*/  FADD.FTZ R13, -R140, R13 ;  /* 0x0000000d8c0d7221 */ /* 0x000fe20000010100 */
[----:B------:R4:W-:Y:S01]  /*3f90*/  STS [R238+0xf000], R5 ;  /* 0x00f00005ee007388 */ /* 0x0009e20000000800 */
[----:B------:R-:W-:Y:S01]  /*3fa0*/  FMUL.FTZ R10, R160, R10 ;  /* 0x0000000aa00a7220 */ /* 0x000fe20000410000 */
[----:B------:R-:W-:Y:S01]  /*3fb0*/  FADD.FTZ R12, -R140, R12 ;  /* 0x0000000c8c0c7221 */ /* 0x000fe20000010100 */
[C---:B------:R-:W-:Y:S01]  /*3fc0*/  FADD.FTZ R14, -R0.reuse, R14 ;  /* 0x0000000e000e7221 */ /* 0x040fe20000010100 */
[----:B------:R-:W-:Y:S01]  /*3fd0*/  FADD.FTZ R15, -R0, R15 ;  /* 0x0000000f000f7221 */ /* 0x000fe20000010100 */
[----:B------:R-:W-:Y:S01]  /*3fe0*/  FMUL.FTZ R7, R153, R13 ;  /* 0x0000000d99077220 */ /* 0x000fe20000410000 */
[----:B------:R-:W-:Y:S01]  /*3ff0*/  FMUL.FTZ R12, R154, R12 ;  /* 0x0000000c9a0c7220 */ /* 0x000fe20000410000 */
[----:B------:R-:W-:Y:S01]  /*4000*/  FMUL.FTZ R14, R158, R14 ;  /* 0x0000000e9e0e7220 */ /* 0x000fe20000410000 */
[----:B------:R-:W-:Y:S01]  /*4010*/  FMUL.FTZ R15, R155, R15 ;  /* 0x0000000f9b0f7220 */ /* 0x000fe20000410000 */
[----:B------:R-:W-:Y:S01]  /*4020*/  FADD.FTZ R25, -R140, R25 ;  /* 0x000000198c197221 */ /* 0x000fe20000010100 */
[----:B------:R-:W-:Y:S01]  /*4030*/  FADD.FTZ R27, -R0, R27 ;  /* 0x0000001b001b7221 */ /* 0x000fe20000010100 */
[----:B------:R-:W-:Y:S01]  /*4040*/  F2FP.BF16.F32.PACK_AB R7, R7, R12 ;  /* 0x0000000c0707723e */ /* 0x000fe200000010ff */
[----:B------:R-:W-:Y:S01]  /*4050*/  FADD.FTZ R24, -R140, R24 ;  /* 0x000000188c187221 */ /* 0x000fe20000010100 */
[C---:B------:R-:W-:Y:S01]  /*4060*/  FADD.FTZ R26, -R0.reuse, R26 ;  /* 0x0000001a001a7221 */ /* 0x040fe20000010100 */
[----:B------:R-:W-:Y:S01]  /*4070*/  F2FP.BF16.F32.PACK_AB R17, R17, R16 ;  /* 0x000000101111723e */ /* 0x000fe200000010ff */
[C---:B------:R-:W-:Y:S01]  /*4080*/  FADD.FTZ R31, -R0.reuse, R31 ;  /* 0x0000001f001f7221 */ /* 0x040fe20000010100 */
[----:B------:R-:W-:Y:S01]  /*4090*/  FADD.FTZ R30, -R0, R30 ;  /* 0x0000001e001e7221 */ /* 0x000fe20000010100 */
[----:B--2---:R-:W-:Y:S01]  /*40a0*/  F2FP.BF16.F32.PACK_AB R2, R32, R33 ;  /* 0x000000212002723e */ /* 0x004fe200000010ff */
[----:B------:R-:W-:Y:S01]  /*40b0*/  FADD.FTZ R29, -R140, R29 ;  /* 0x0000001d8c1d7221 */ /* 0x000fe20000010100 */
[----:B------:R-:W-:Y:S01]  /*40c0*/  FMUL.FTZ R24, R150, R24 ;  /* 0x0000001896187220 */ /* 0x000fe20000410000 */
[----:B------:R-:W-:Y:S01]  /*40d0*/  FMUL.FTZ R6, R149, R25 ;  /* 0x0000001995067220 */ /* 0x000fe20000410000 */
[----:B---3--:R-:W-:Y:S01]  /*40e0*/  FMUL.FTZ R4, R157, R8 ;  /* 0x000000089d047220 */ /* 0x008fe20000410000 */
[----:B------:R2:W-:Y:S01]  /*40f0*/  STS [R238+0xf400], R2 ;  /* 0x00f40002ee007388 */ /* 0x0005e20000000800 */
[----:B------:R-:W-:Y:S01]  /*4100*/  FMUL.FTZ R26, R152, R26 ;  /* 0x0000001a981a7220 */ /* 0x000fe20000410000 */
[----:B------:R-:W-:Y:S01]  /*4110*/  FMUL.FTZ R0, R151, R27 ;  /* 0x0000001b97007220 */ /* 0x000fe20000410000 */
[----:B------:R-:W-:Y:S01]  /*4120*/  FADD.FTZ R28, -R140, R28 ;  /* 0x0000001c8c1c7221 */ /* 0x000fe20000010100 */
[----:B------:R-:W-:Y:S01]  /*4130*/  F2FP.BF16.F32.PACK_AB R16, R19, R21 ;  /* 0x000000151310723e */ /* 0x000fe200000010ff */
[----:B------:R-:W-:Y:S01]  /*4140*/  FMUL.FTZ R8, R147, R29 ;  /* 0x0000001d93087220 */ /* 0x000fe20000410000 */
[----:B------:R-:W-:Y:S01]  /*4150*/  FMUL.FTZ R30, R146, R30 ;  /* 0x0000001e921e7220 */ /* 0x000fe20000410000 */
[----:B------:R-:W-:Y:S01]  /*4160*/  FMUL.FTZ R28, R148, R28 ;  /* 0x0000001c941c7220 */ /* 0x000fe20000410000 */
[----:B----4-:R-:W-:Y:S01]  /*4170*/  FMUL.FTZ R5, R143, R31 ;  /* 0x0000001f8f057220 */ /* 0x010fe20000410000 */
[----:B------:R-:W-:Y:S01]  /*4180*/  F2FP.BF16.F32.PACK_AB R6, R6, R24 ;  /* 0x000000180606723e */ /* 0x000fe200000010ff */
[----:B------:R-:W3:Y:S01]  /*4190*/  LDC R141, c[0x0][0x2dc] ;  /* 0x0000b700ff8d7b82 */ /* 0x000ee20000000800 */
[----:B------:R-:W-:Y:S02]  /*41a0*/  F2FP.BF16.F32.PACK_AB R0, R0, R26 ;  /* 0x0000001a0000723e */ /* 0x000fe400000010ff */
[----:B------:R-:W-:Y:S02]  /*41b0*/  F2FP.BF16.F32.PACK_AB R8, R8, R28 ;  /* 0x0000001c0808723e */ /* 0x000fe400000010ff */
[----:B------:R-:W-:Y:S02]  /*41c0*/  F2FP.BF16.F32.PACK_AB R5, R5, R30 ;  /* 0x0000001e0505723e */ /* 0x000fe400000010ff */
[----:B--2---:R-:W-:Y:S01]  /*41d0*/  F2FP.BF16.F32.PACK_AB R2, R9, R4 ;  /* 0x000000040902723e */ /* 0x004fe200000010ff */
[----:B------:R-:W-:Y:S04]  /*41e0*/  FMUL.FTZ R4, R159, R11 ;  /* 0x0000000b9f047220 */ /* 0x000fe80000410000 */
[----:B------:R2:W-:Y:S01]  /*41f0*/  STS [R240+0x10000], R2 ;  /* 0x01000002f0007388 */ /* 0x0005e20000000800 */
[----:B------:R-:W-:Y:S05]  /*4200*/  F2FP.BF16.F32.PACK_AB R4, R4, R10 ;  /* 0x0000000a0404723e */ /* 0x000fea00000010ff */
[----:B------:R-:W-:Y:S04]  /*4210*/  STS [R240+0x10400], R4 ;  /* 0x01040004f0007388 */ /* 0x000fe80000000800 */
[----:B------:R-:W-:Y:S01]  /*4220*/  STS [R238+0x10000], R7 ;  /* 0x01000007ee007388 */ /* 0x000fe20000000800 */
[----:B--2---:R-:W-:Y:S05]  /*4230*/  F2FP.BF16.F32.PACK_AB R2, R15, R14 ;  /* 0x0000000e0f02723e */ /* 0x004fea00000010ff */
[----:B------:R3:W-:Y:S04]  /*4240*/  STS [R238+0x10400], R2 ;  /* 0x01040002ee007388 */ /* 0x0007e80000000800 */
[----:B------:R-:W-:Y:S04]  /*4250*/  STS [R239+0xf000], R20 ;  /* 0x00f00014ef007388 */ /* 0x000fe80000000800 */
[----:B------:R-:W-:Y:S04]  /*4260*/  STS [R239+0xf400], R17 ;  /* 0x00f40011ef007388 */ /* 0x000fe80000000800 */
[----:B------:R-:W-:Y:S04]  /*4270*/  STS [R235+0xf000], R18 ;  /* 0x00f00012eb007388 */ /* 0x000fe80000000800 */
[----:B------:R-:W-:Y:S04]  /*4280*/  STS [R235+0xf400], R16 ;  /* 0x00f40010eb007388 */ /* 0x000fe80000000800 */
[----:B------:R-:W-:Y:S04]  /*4290*/  STS [R239+0x10000], R6 ;  /* 0x01000006ef007388 */ /* 0x000fe80000000800 */
[----:B------:R2:W-:Y:S01]  /*42a0*/  STS [R239+0x10400], R0 ;  /* 0x01040000ef007388 */ /* 0x0005e20000000800 */
[----:B---3--:R-:W-:Y:S03]  /*42b0*/  IMAD R2, R141, UR41, RZ ;  /* 0x000000298d027c24 */ /* 0x008fe6000f8e02ff */
[----:B------:R-:W-:Y:S02]  /*42c0*/  STS [R235+0x10000], R8 ;  /* 0x01000008eb007388 */ /* 0x000fe40000000800 */
[----:B------:R-:W-:Y:S02]  /*42d0*/  LEA R2, -R2, RZ, 0x6 ;  /* 0x000000ff02027211 */ /* 0x000fe400078e31ff */
[----:B------:R-:W-:Y:S01]  /*42e0*/  STS [R235+0x10400], R5 ;  /* 0x01040005eb007388 */ /* 0x000fe20000000800 */
[----:B------:R-:W-:Y:S01]  /*42f0*/  BAR.SYNC.DEFER_BLOCKING 0x0 ;  /* 0x0000000000007b1d */ /* 0x000fe20000010000 */
[C---:B------:R-:W-:Y:S04]  /*4300*/  LEA R236, P0, R2.reuse, R236, 0x2 ;  /* 0x000000ec02ec7211 */ /* 0x040fe800078010ff */
[----:B------:R-:W-:Y:S02]  /*4310*/  LEA.HI.X.SX32 R237, R2, R237, 0x2, P0 ;  /* 0x000000ed02ed7211 */ /* 0x000fe400000f16ff */
[----:B--2---:R-:W-:Y:S01]  /*4320*/  LEA R0, R233, UR5, 0x1 ;  /* 0x00000005e9007c11 */ /* 0x004fe2000f8e08ff */
[----:B------:R-:W-:Y:S04]  /*4330*/  LDSM.16.MT88.4 R4, [R3+0x13000] ;  /* 0x013000000304783b */ /* 0x000fe80000004200 */
[----:B------:R-:W2:Y:S04]  /*4340*/  LDSM.16.MT88.4 R8, [R0+0x6000] ;  /* 0x006000000008783b */ /* 0x000ea80000004200 */
[----:B------:R-:W3:Y:S04]  /*4350*/  LDSM.16.MT88.4 R12, [R3+0x15000] ;  /* 0x01500000030c783b */ /* 0x000ee80000004200 */
[----:B------:R-:W4:Y:S04]  /*4360*/  LDSM.16.MT88.4 R16, [R0+0x7000] ;  /* 0x007000000010783b */ /* 0x000f280000004200 */
[----:B------:R-:W1:Y:S04]  /*4370*/  LDSM.16.MT88.4 R20, [R0+0x8000] ;  /* 0x008000000014783b */ /* 0x000e680000004200 */
[----:B------:R-:W-:Y:S04]  /*4380*/  LDSM.16.MT88.4 R24, [R3+0x13800] ;  /* 0x013800000318783b */ /* 0x000fe80000004200 */
[----:B------:R-:W1:Y:S04]  /*4390*/  LDSM.16.MT88.4 R28, [R0+0x6400] ;  /* 0x00640000001c783b */ /* 0x000e680000004200 */
[----:B------:R-:W1:Y:S04]  /*43a0*/  LDSM.16.MT88.4 R32, [R3+0x15800] ;  /* 0x015800000320783b */ /* 0x000e680000004200 */
[----:B------:R-:W1:Y:S04]  /*43b0*/  LDSM.16.MT88.4 R132, [R0+0x7400] ;  /* 0x007400000084783b */ /* 0x000e680000004200 */
[----:B------:R-:W1:Y:S01]  /*43c0*/  LDSM.16.MT88.4 R136, [R0+0x8400] ;  /* 0x008400000088783b */ /* 0x000e620000004200 */
[-C--:B--2---:R-:W-:Y:S06]  /*43d0*/  HMMA.16816.F32.BF16 R36, R4, R8.reuse, R36 ;  /* 0x000000080424723c */ /* 0x084fec0000041824 */
        /* <DEDUP_REMOVED lines=9> */
[-C--:B-1----:R-:W-:Y:S06]  /*4470*/  HMMA.16816.F32.BF16 R68, R4, R20.reuse, R68 ;  /* 0x000000140444723c */ /* 0x082fec0000041844 */
        /* <DEDUP_REMOVED lines=51> */
[----:B------:R-:W2:Y:S01]  /*47b0*/  LDL R141, [R1] ;  /* 0x00000000018d7983 */ /* 0x000ea20000100800 */
[----:B------:R-:W1:Y:S01]  /*47c0*/  LDC R4, c[0x0][0x420] ;  /* 0x00010800ff047b82 */ /* 0x000e620000000800 */
[----:B--2---:R-:W-:Y:S01]  /*47d0*/  LEA R2, R141, UR5, 0x1 ;  /* 0x000000058d027c11 */ /* 0x004fe2000f8e08ff */
[----:B-1----:R-:W-:Y:S05]  /*47e0*/  IMAD.U32 R4, R4, -0x40, RZ ;  /* 0xffffffc004047824 */ /* 0x002fea00078e00ff */
[C---:B------:R-:W-:Y:S04]  /*47f0*/  LEA R5, P0, R4.reuse, R242, 0x1 ;  /* 0x000000f204057211 */ /* 0x040fe800078008ff */
[----:B------:R-:W-:Y:S01]  /*4800*/  LEA.HI.X.SX32 R4, R4, R243, 0x1, P0 ;  /* 0x000000f304047211 */ /* 0x000fe200000f0eff */
[----:B------:R-:W-:Y:S04]  /*4810*/  IMAD.MOV.U32 R242, RZ, RZ, R5 ;  /* 0x000000fffff27224 */ /* 0x000fe800078e0005 */
[----:B------:R-:W-:Y:S05]  /*4820*/  IMAD.MOV.U32 R243, RZ, RZ, R4 ;  /* 0x000000fffff37224 */ /* 0x000fea00078e0004 */
[----:B------:R-:W-:Y:S01]  /*4830*/  @!PT LDS RZ, [RZ] ;  /* 0x00000000fffff984 */ /* 0x000fe20000000800 */
[----:B------:R-:W-:Y:S01]  /*4840*/  @!PT LDS RZ, [RZ] ;  /* 0x00000000fffff984 */ /* 0x000fe20000000800 */
[----:B------:R-:W-:Y:S01]  /*4850*/  @!PT LDS RZ, [RZ] ;  /* 0x00000000fffff984 */ /* 0x000fe20000000800 */
[----:B------:R1:W-:Y:S04]  /*4860*/  LDGSTS.E.BYPASS.LTC128B.128 [R2+0x6000], desc[UR38][R242.64] ;  /* 0x06000000f2027fae */ /* 0x0003e8000b901d66 */
[----:B------:R1:W-:Y:S04]  /*4870*/  LDGSTS.E.BYPASS.LTC128B.128 [R2+0x7000], desc[UR38][R242.64+0x40] ;  /* 0x07000040f2027fae */ /* 0x0003e8000b901d66 */
[----:B------:R1:W-:Y:S04]  /*4880*/  LDGSTS.E.BYPASS.LTC128B.128 [R2+0x8000], desc[UR38][R242.64+0x80] ;  /* 0x08000080f2027fae */ /* 0x0003e8000b901d66 */
[----:B------:R-:W0:Y:S02]  /*4890*/  LDGDEPBAR ;  /* 0x00000000000079af */ /* 0x000e240000000000 */
.L_x_48:
[----:B------:R-:W2:Y:S01]  /*48a0*/  LDL R160, [R1+0xc] ;  /* 0x00000c0001a07983 */ /* 0x000ea20000100800 */
[----:B------:R-:W-:Y:S02]  /*48b0*/  ULOP3.LUT UR40, UR8, 0x1, URZ, 0xc0, !UPT ;  /* 0x0000000108287892 */ /* 0x000fe4000f8ec03f */
[----:B------:R-:W-:Y:S01]  /*48c0*/  UISETP.GT.AND UP2, UPT, UR8, UR6, UPT ;  /* 0x000000060800728c */ /* 0x000fe2000bf44270 */
[----:B-1----:R-:W3:Y:S01]  /*48d0*/  LDL R2, [R1+0x10] ;  /* 0x0000100001027983 */ /* 0x002ee20000100800 */
[----:B------:R-:W-:Y:S02]  /*48e0*/  UISETP.NE.U32.AND UP0, UPT, UR40, 0x1, UPT ;  /* 0x000000012800788c */ /* 0x000fe4000bf05070 */
[----:B------:R-:W-:Y:S01]  /*48f0*/  UIADD3 UR8, UR8, -0x1, URZ ;  /* 0xffffffff08087890 */ /* 0x000fe2000fffe03f */
[----:B------:R-:W-:Y:S04]  /*4900*/  LDSM.16.M88.4 R24, [R228] ;  /* 0x00000000e418783b */ /* 0x000fe80000000200 */
[----:B------:R-:W1:Y:S04]  /*4910*/  LDSM.16.MT88.4 R8, [R0+0x9000] ;  /* 0x009000000008783b */ /* 0x000e680000004200 */
[----:B------:R-:W4:Y:S04]  /*4920*/  LDSM.16.MT88.4 R16, [R0+0xb000] ;  /* 0x00b000000010783b */ /* 0x000f280000004200 */
[----:B------:R-:W4:Y:S04]  /*4930*/  LDSM.16.MT88.4 R28, [R0+0xd000] ;  /* 0x00d00000001c783b */ /* 0x000f280000004200 */
[----:B------:R-:W-:Y:S04]  /*4940*/  LDSM.16.M88.4 R32, [R229] ;  /* 0x00000000e520783b */ /* 0x000fe80000000200 */
[----:B------:R-:W4:Y:S04]  /*4950*/  LDSM.16.MT88.4 R132, [R0+0x9400] ;  /* 0x009400000084783b */ /* 0x000f280000004200 */
[----:B------:R-:W4:Y:S04]  /*4960*/  LDSM.16.MT88.4 R136, [R0+0xb400] ;  /* 0x00b400000088783b */ /* 0x000f280000004200 */
[----:B------:R-:W4:Y:S04]  /*4970*/  LDSM.16.MT88.4 R140, [R0+0xd400] ;  /* 0x00d40000008c783b */ /* 0x000f280000004200 */
[----:B------:R-:W-:Y:S04]  /*4980*/  LDSM.16.M88.4 R144, [R231] ;  /* 0x00000000e790783b */ /* 0x000fe80000000200 */
[----:B------:R-:W4:Y:S04]  /*4990*/  LDSM.16.MT88.4 R148, [R0+0x9800] ;  /* 0x009800000094783b */ /* 0x000f280000004200 */
[----:B------:R-:W-:Y:S01]  /*49a0*/  LDSM.16.M88.4 R152, [R230] ;  /* 0x00000000e698783b */ /* 0x000fe20000000200 */
[C---:B-1----:R-:W-:Y:S03]  /*49b0*/  HMMA.16816.F32.BF16 R4, R24.reuse, R8, RZ ;  /* 0x000000081804723c */ /* 0x042fe600000418ff */
[----:B------:R-:W-:Y:S03]  /*49c0*/  LDSM.16.MT88.4 R156, [R0+0x9c00] ;  /* 0x009c0000009c783b */ /* 0x000fe60000004200 */
[C---:B------:R-:W-:Y:S06]  /*49d0*/  HMMA.16816.F32.BF16 R8, R24.reuse, R10, RZ ;  /* 0x0000000a1808723c */ /* 0x040fec00000418ff */
[C---:B----4-:R-:W-:Y:S06]  /*49e0*/  HMMA.16816.F32.BF16 R12, R24.reuse, R16, RZ ;  /* 0x00000010180c723c */ /* 0x050fec00000418ff */
[C---:B------:R-:W-:Y:S06]  /*49f0*/  HMMA.16816.F32.BF16 R16, R24.reuse, R18, RZ ;  /* 0x000000121810723c */ /* 0x040fec00000418ff */
[C---:B------:R-:W-:Y:S06]  /*4a00*/  HMMA.16816.F32.BF16 R20, R24.reuse, R28, RZ ;  /* 0x0000001c1814723c */ /* 0x040fec00000418ff */
[----:B------:R-:W-:Y:S01]  /*4a10*/  HMMA.16816.F32.BF16 R24, R24, R30, RZ ;  /* 0x0000001e1818723c */ /* 0x000fe200000418ff */
[----:B------:R-:W1:Y:S05]  /*4a20*/  LDSM.16.MT88.4 R28, [R0+0xb800] ;  /* 0x00b80000001c783b */ /* 0x000e6a0000004200 */
[C---:B------:R-:W-:Y:S06]  /*4a30*/  HMMA.16816.F32.BF16 R4, R32.reuse, R132, R4 ;  /* 0x000000842004723c */ /* 0x040fec0000041804 */
[C---:B------:R-:W-:Y:S01]  /*4a40*/  HMMA.16816.F32.BF16 R8, R32.reuse, R134, R8 ;  /* 0x000000862008723c */ /* 0x040fe20000041808 */
[----:B------:R-:W4:Y:S05]  /*4a50*/  LDSM.16.MT88.4 R132, [R0+0xd800] ;  /* 0x00d800000084783b */ /* 0x000f2a0000004200 */
[C---:B------:R-:W-:Y:S06]  /*4a60*/  HMMA.16816.F32.BF16 R12, R32.reuse, R136, R12 ;  /* 0x00000088200c723c */ /* 0x040fec000004180c */
[C---:B------:R-:W-:Y:S01]  /*4a70*/  HMMA.16816.F32.BF16 R16, R32.reuse, R138, R16 ;  /* 0x0000008a2010723c */ /* 0x040fe20000041810 */
[----:B------:R-:W-:Y:S05]  /*4a80*/  LDSM.16.MT88.4 R136, [R0+0xdc00] ;  /* 0x00dc00000088783b */ /* 0x000fea0000004200 */
[C---:B------:R-:W-:Y:S06]  /*4a90*/  HMMA.16816.F32.BF16 R20, R32.reuse, R140, R20 ;  /* 0x0000008c2014723c */ /* 0x040fec0000041814 */
[----:B------:R-:W-:Y:S01]  /*4aa0*/  HMMA.16816.F32.BF16 R24, R32, R142, R24 ;  /* 0x0000008e2018723c */ /* 0x000fe20000041818 */
[----:B------:R-:W4:Y:S04]  /*4ab0*/  LDSM.16.MT88.4 R32, [R0+0xbc00] ;  /* 0x00bc00000020783b */ /* 0x000f280000004200 */
[----:B------:R-:W-:Y:S01]  /*4ac0*/  LDSM.16.M88.4 R140, [R228+0x2000] ;  /* 0x00200000e48c783b */ /* 0x000fe20000000200 */
[C---:B------:R-:W-:Y:S06]  /*4ad0*/  HMMA.16816.F32.BF16 R4, R144.reuse, R148, R4 ;  /* 0x000000949004723c */ /* 0x040fec0000041804 */
[C---:B------:R-:W-:Y:S01]  /*4ae0*/  HMMA.16816.F32.BF16 R8, R144.reuse, R150, R8 ;  /* 0x000000969008723c */ /* 0x040fe20000041808 */
[----:B------:R-:W4:Y:S05]  /*4af0*/  LDSM.16.MT88.4 R148, [R0+0xa000] ;  /* 0x00a000000094783b */ /* 0x000f2a0000004200 */
[C---:B-1----:R-:W-:Y:S06]  /*4b00*/  HMMA.16816.F32.BF16 R12, R144.reuse, R28, R12 ;  /* 0x0000001c900c723c */ /* 0x042fec000004180c */
[C---:B------:R-:W-:Y:S01]  /*4b10*/  HMMA.16816.F32.BF16 R16, R144.reuse, R30, R16 ;  /* 0x0000001e9010723c */ /* 0x040fe20000041810 */
[----:B------:R-:W1:Y:S05]  /*4b20*/  LDSM.16.MT88.4 R28, [R0+0xc000] ;  /* 0x00c00000001c783b */ /* 0x000e6a0000004200 */
[C---:B----4-:R-:W-:Y:S06]  /*4b30*/  HMMA.16816.F32.BF16 R20, R144.reuse, R132, R20 ;  /* 0x000000849014723c */ /* 0x050fec0000041814 */
[----:B------:R-:W-:Y:S01]  /*4b40*/  HMMA.16816.F32.BF16 R24, R144, R134, R24 ;  /* 0x000000869018723c */ /* 0x000fe20000041818 */
[----:B------:R-:W4:Y:S04]  /*4b50*/  LDSM.16.MT88.4 R132, [R0+0xe000] ;  /* 0x00e000000084783b */ /* 0x000f280000004200 */
[----:B------:R-:W-:Y:S01]  /*4b60*/  LDSM.16.M88.4 R144, [R229+0x2000] ;  /* 0x00200000e590783b */ /* 0x000fe20000000200 */
[C---:B------:R-:W-:Y:S06]  /*4b70*/  HMMA.16816.F32.BF16 R4, R152.reuse, R156, R4 ;  /* 0x0000009c9804723c */ /* 0x040fec0000041804 */
[C---:B------:R-:W-:Y:S01]  /*4b80*/  HMMA.16816.F32.BF16 R8, R152.reuse, R158, R8 ;  /* 0x0000009e9808723c */ /* 0x040fe20000041808 */
[----:B------:R-:W4:Y:S05]  /*4b90*/  LDSM.16.MT88.4 R156, [R0+0xa400] ;  /* 0x00a40000009c783b */ /* 0x000f2a0000004200 */
[C---:B------:R-:W-:Y:S06]  /*4ba0*/  HMMA.16816.F32.BF16 R12, R152.reuse, R32, R12 ;  /* 0x00000020980c723c */ /* 0x040fec000004180c */
[C---:B------:R-:W-:Y:S01]  /*4bb0*/  HMMA.16816.F32.BF16 R16, R152.reuse, R34, R16 ;  /* 0x000000229810723c */ /* 0x040fe20000041810 */
[----:B------:R-:W4:Y:S05]  /*4bc0*/  LDSM.16.MT88.4 R32, [R0+0xc400] ;  /* 0x00c400000020783b */ /* 0x000f2a0000004200 */
[C---:B------:R-:W-:Y:S06]  /*4bd0*/  HMMA.16816.F32.BF16 R20, R152.reuse, R136, R20 ;  /* 0x000000889814723c */ /* 0x040fec0000041814 */
[----:B------:R-:W-:Y:S01]  /*4be0*/  HMMA.16816.F32.BF16 R24, R152, R138, R24 ;  /* 0x0000008a9818723c */ /* 0x000fe20000041818 */
[----:B------:R-:W4:Y:S04]  /*4bf0*/  LDSM.16.MT88.4 R136, [R0+0xe400] ;  /* 0x00e400000088783b */ /* 0x000f280000004200 */
[----:B------:R-:W-:Y:S01]  /*4c00*/  LDSM.16.MT88.4 R152, [R0+0xa800] ;  /* 0x00a800000098783b */ /* 0x000fe20000004200 */
[C---:B------:R-:W-:Y:S06]  /*4c10*/  HMMA.16816.F32.BF16 R4, R140.reuse, R148, R4 ;  /* 0x000000948c04723c */ /* 0x040fec0000041804 */
[C---:B------:R-:W-:Y:S01]  /*4c20*/  HMMA.16816.F32.BF16 R8, R140.reuse, R150, R8 ;  /* 0x000000968c08723c */ /* 0x040fe20000041808 */
[----:B------:R-:W4:Y:S05]  /*4c30*/  LDSM.16.M88.4 R148, [R231+0x2000] ;  /* 0x00200000e794783b */ /* 0x000f2a0000000200 */
        /* <DEDUP_REMOVED lines=9> */
[----:B------:R-:W2:Y:S05]  /*4cd0*/  LDSM.16.MT88.4 R156, [R0+0xac00] ;  /* 0x00ac0000009c783b */ /* 0x000eaa0000004200 */
[C---:B------:R-:W-:Y:S06]  /*4ce0*/  HMMA.16816.F32.BF16 R12, R144.reuse, R32, R12 ;  /* 0x00000020900c723c */ /* 0x040fec000004180c */
[C---:B------:R-:W-:Y:S01]  /*4cf0*/  HMMA.16816.F32.BF16 R16, R144.reuse, R34, R16 ;  /* 0x000000229010723c */ /* 0x040fe20000041810 */
[----:B------:R-:W3:Y:S05]  /*4d00*/  LDSM.16.MT88.4 R32, [R0+0xcc00] ;  /* 0x00cc00000020783b */ /* 0x000eea0000004200 */
[C---:B------:R-:W-:Y:S06]  /*4d10*/  HMMA.16816.F32.BF16 R20, R144.reuse, R136, R20 ;  /* 0x000000889014723c */ /* 0x040fec0000041814 */
[----:B------:R-:W-:Y:S01]  /*4d20*/  HMMA.16816.F32.BF16 R24, R144, R138, R24 ;  /* 0x0000008a9018723c */ /* 0x000fe20000041818 */
[----:B------:R4:W3:Y:S04]  /*4d30*/  LDSM.16.MT88.4 R136, [R0+0xec00] ;  /* 0x00ec00000088783b */ /* 0x0008e80000004200 */
[----:B------:R-:W-:Y:S01]  /*4d40*/  LDSM.16.MT88.4 R144, [R224+0x1c00] ;  /* 0x001c0000e090783b */ /* 0x000fe20000004200 */
[C---:B------:R-:W-:Y:S06]  /*4d50*/  HMMA.16816.F32.BF16 R4, R148.reuse, R152, R4 ;  /* 0x000000989404723c */ /* 0x040fec0000041804 */
[C---:B------:R-:W-:Y:S06]  /*4d60*/  HMMA.16816.F32.BF16 R8, R148.reuse, R154, R8 ;  /* 0x0000009a9408723c */ /* 0x040fec0000041808 */
[C---:B-1----:R-:W-:Y:S06]  /*4d70*/  HMMA.16816.F32.BF16 R12, R148.reuse, R28, R12 ;  /* 0x0000001c940c723c */ /* 0x042fec000004180c */
[C---:B------:R-:W-:Y:S01]  /*4d80*/  HMMA.16816.F32.BF16 R16, R148.reuse, R30, R16 ;  /* 0x0000001e9410723c */ /* 0x040fe20000041810 */
[----:B----4-:R-:W-:Y:S05]  /*4d90*/  IMAD.U32 R0, RZ, RZ, UR50 ;  /* 0x00000032ff007e24 */ /* 0x010fea000f8e00ff */
[C---:B------:R-:W-:Y:S01]  /*4da0*/  HMMA.16816.F32.BF16 R20, R148.reuse, R132, R20 ;  /* 0x000000849414723c */ /* 0x040fe20000041814 */
[----:B------:R-:W-:Y:S04]  /*4db0*/  IMAD.U32 R30, RZ, RZ, UR48 ;  /* 0x00000030ff1e7e24 */ /* 0x000fe8000f8e00ff */
[----:B------:R-:W-:Y:S01]  /*4dc0*/  IMAD.U32 R31, RZ, RZ, UR49 ;  /* 0x00000031ff1f7e24 */ /* 0x000fe2000f8e00ff */
[----:B------:R-:W-:Y:S01]  /*4dd0*/  HMMA.16816.F32.BF16 R24, R148, R134, R24 ;  /* 0x000000869418723c */ /* 0x000fe20000041818 */
[----:B------:R-:W-:Y:S04]  /*4de0*/  LDSM.16.MT88.4 R132, [R224+0x1400] ;  /* 0x00140000e084783b */ /* 0x000fe80000004200 */
[----:B--2---:R-:W-:Y:S01]  /*4df0*/  @P1 IADD3 R28, P0, R160, UR10, RZ ;  /* 0x0000000aa01c1c10 */ /* 0x004fe2000ff1e0ff */
[C---:B------:R-:W-:Y:S01]  /*4e00*/  HMMA.16816.F32.BF16 R4, R140.reuse, R156, R4 ;  /* 0x0000009c8c04723c */ /* 0x040fe20000041804 */
[----:B------:R-:W-:Y:S04]  /*4e10*/  @UP3 UIADD3 UR10, UP1, UR10, -0x100, URZ ;  /* 0xffffff000a0a3890 */ /* 0x000fe8000ff3e03f */
[----:B---3--:R-:W-:Y:S01]  /*4e20*/  @P1 IADD3.X R29, R2, UR9, RZ, P0, !PT ;  /* 0x00000009021d1c10 */ /* 0x008fe200087fe4ff */
[C---:B------:R-:W-:Y:S01]  /*4e30*/  HMMA.16816.F32.BF16 R8, R140.reuse, R158, R8 ;  /* 0x0000009e8c08723c */ /* 0x040fe20000041808 */
[----:B------:R-:W-:Y:S01]  /*4e40*/  IMAD.U32 R2, RZ, RZ, UR48 ;  /* 0x00000030ff027e24 */ /* 0x000fe2000f8e00ff */
[----:B------:R-:W-:Y:S02]  /*4e50*/  @UP3 UIADD3.X UR9, UR9, -0x1, URZ, UP1, !UPT ;  /* 0xffffffff09093890 */ /* 0x000fe40008ffe43f */
[----:B------:R-:W5:Y:S01]  /*4e60*/  @P1 LDG.E R250, desc[UR38][R28.64] ;  /* 0x000000261cfa1981 */ /* 0x000f62000c1e1900 */
[-C--:B------:R-:W-:Y:S01]  /*4e70*/  LEA R30, P0, R30, R236.reuse, 0x2 ;  /* 0x000000ec1e1e7211 */ /* 0x080fe200078010ff */
[C---:B------:R-:W-:Y:S02]  /*4e80*/  HMMA.16816.F32.BF16 R12, R140.reuse, R32, R12 ;  /* 0x000000208c0c723c */ /* 0x040fe4000004180c */
[----:B------:R-:W5:Y:S04]  /*4e90*/  @P1 LDG.E R249, desc[UR38][R28.64+0x20] ;  /* 0x000020261cf91981 */ /* 0x000f68000c1e1900 */
[C---:B------:R-:W-:Y:S01]  /*4ea0*/  HMMA.16816.F32.BF16 R16, R140.reuse, R34, R16 ;  /* 0x000000228c10723c */ /* 0x040fe20000041810 */
[----:B------:R-:W5:Y:S01]  /*4eb0*/  @P1 LDG.E R248, desc[UR38][R28.64+0x80] ;  /* 0x000080261cf81981 */ /* 0x000f62000c1e1900 */
[----:B------:R-:W-:Y:S03]  /*4ec0*/  IMAD.U32 R32, RZ, RZ, UR49 ;  /* 0x00000031ff207e24 */ /* 0x000fe6000f8e00ff */
[----:B------:R1:W5:Y:S01]  /*4ed0*/  @P1 LDG.E R247, desc[UR38][R28.64+0xa0] ;  /* 0x0000a0261cf71981 */ /* 0x000362000c1e1900 */
[C---:B------:R-:W-:Y:S03]  /*4ee0*/  HMMA.16816.F32.BF16 R20, R140.reuse, R136, R20 ;  /* 0x000000888c14723c */ /* 0x040fe60000041814 */
[----:B------:R2:W-:Y:S02]  /*4ef0*/  REDG.E.ADD.F32.FTZ.RN.STRONG.GPU desc[UR38][R236.64], R4 ;  /* 0x00000004ec0079a6 */ /* 0x0005e4000c10f3a6 */
[-C--:B------:R-:W-:Y:S01]  /*4f00*/  LEA R32, P1, R32, R236.reuse, 0x2 ;  /* 0x000000ec20207211 */ /* 0x080fe200078210ff */
[----:B------:R-:W-:Y:S01]  /*4f10*/  HMMA.16816.F32.BF16 R24, R140, R138, R24 ;  /* 0x0000008a8c18723c */ /* 0x000fe20000041818 */
[----:B------:R-:W-:Y:S04]  /*4f20*/  LDSM.16.MT88.4 R136, [R224+0x2400] ;  /* 0x00240000e088783b */ /* 0x000fe80000004200 */
[-C--:B------:R-:W-:Y:S01]  /*4f30*/  LEA.HI.X.SX32 R33, R31, R237.reuse, 0x2, P1 ;  /* 0x000000ed1f217211 */ /* 0x080fe200008f16ff */
[----:B------:R-:W-:Y:S01]  /*4f40*/  LDSM.16.MT88.4 R140, [R224+0x1800] ;  /* 0x00180000e08c783b */ /* 0x000fe20000004200 */
[-C--:B------:R-:W-:Y:S01]  /*4f50*/  LEA.HI.X.SX32 R31, R2, R237.reuse, 0x2, P0 ;  /* 0x000000ed021f7211 */ /* 0x080fe200000f16ff */
[----:B------:R-:W-:Y:S03]  /*4f60*/  IMAD.U32 R2, RZ, RZ, UR45 ;  /* 0x0000002dff027e24 */ /* 0x000fe6000f8e00ff */
[----:B-1----:R-:W-:Y:S05]  /*4f70*/  IMAD.U32 R28, RZ, RZ, UR50 ;  /* 0x00000032ff1c7e24 */ /* 0x002fea000f8e00ff */
[-C--:B------:R-:W-:Y:S01]  /*4f80*/  LEA R28, P2, R28, R236.reuse, 0x2 ;  /* 0x000000ec1c1c7211 */ /* 0x080fe200078410ff */
[----:B--2---:R-:W-:Y:S03]  /*4f90*/  IMAD.U32 R4, RZ, RZ, UR44 ;  /* 0x0000002cff047e24 */ /* 0x004fe6000f8e00ff */
[-C--:B------:R-:W-:Y:S01]  /*4fa0*/  LEA.HI.X.SX32 R29, R0, R237.reuse, 0x2, P2 ;  /* 0x000000ed001d7211 */ /* 0x080fe200010f16ff */
[----:B------:R-:W-:Y:S04]  /*4fb0*/  IMAD.U32 R0, RZ, RZ, UR47 ;  /* 0x0000002fff007e24 */ /* 0x000fe8000f8e00ff */
[----:B------:R1:W-:Y:S04]  /*4fc0*/  REDG.E.ADD.F32.FTZ.RN.STRONG.GPU desc[UR38][R28.64], R5 ;  /* 0x000000051c0079a6 */ /* 0x0003e8000c10f3a6 */
[----:B------:R2:W-:Y:S04]  /*4fd0*/  REDG.E.ADD.F32.FTZ.RN.STRONG.GPU desc[UR38][R32.64], R6 ;  /* 0x00000006200079a6 */ /* 0x0005e8000c10f3a6 */
[----:B------:R3:W-:Y:S01]  /*4fe0*/  REDG.E.ADD.F32.FTZ.RN.STRONG.GPU desc[UR38][R30.64], R7 ;  /* 0x000000071e0079a6 */ /* 0x0007e2000c10f3a6 */
[----:B-1----:R-:W-:Y:S02]  /*4ff0*/  IMAD.U32 R5, RZ, RZ, UR46 ;  /* 0x0000002eff057e24 */ /* 0x002fe4000f8e00ff */
[----:B--2---:R-:W-:Y:S02]  /*5000*/  IMAD.U32 R32, RZ, RZ, UR47 ;  /* 0x0000002fff207e24 */ /* 0x004fe4000f8e00ff */
[----:B------:R-:W-:Y:S02]  /*5010*/  IMAD.U32 R6, RZ, RZ, UR45 ;  /* 0x0000002dff067e24 */ /* 0x000fe4000f8e00ff */
[----:B---3--:R-:W-:Y:S01]  /*5020*/  IMAD.U32 R30, RZ, RZ, UR46 ;  /* 0x0000002eff1e7e24 */ /* 0x008fe2000f8e00ff */
[-C--:B------:R-:W-:Y:S02]  /*5030*/  LEA R32, P0, R32, R236.reuse, 0x2 ;  /* 0x000000ec20207211 */ /* 0x080fe400078010ff */
[-C--:B------:R-:W-:Y:S02]  /*5040*/  LEA R6, P1, R6, R236.reuse, 0x2 ;  /* 0x000000ec06067211 */ /* 0x080fe400078210ff */
[-C--:B------:R-:W-:Y:S02]  /*5050*/  LEA R30, P2, R30, R236.reuse, 0x2 ;  /* 0x000000ec1e1e7211 */ /* 0x080fe400078410ff */
[-C--:B------:R-:W-:Y:S01]  /*5060*/  LEA.HI.X.SX32 R33, R0, R237.reuse, 0x2, P0 ;  /* 0x000000ed00217211 */ /* 0x080fe200000f16ff */
[----:B------:R-:W-:Y:S01]  /*5070*/  IMAD.U32 R0, RZ, RZ, UR44 ;  /* 0x0000002cff007e24 */ /* 0x000fe2000f8e00ff */
[-C--:B------:R-:W-:Y:S02]  /*5080*/  LEA.HI.X.SX32 R31, R5, R237.reuse, 0x2, P2 ;  /* 0x000000ed051f7211 */ /* 0x080fe400010f16ff */
[-C--:B------:R-:W-:Y:S01]  /*5090*/  LEA R4, P0, R4, R236.reuse, 0x2 ;  /* 0x000000ec04047211 */ /* 0x080fe200078010ff */
[----:B------:R1:W-:Y:S01]  /*50a0*/  REDG.E.ADD.F32.FTZ.RN.STRONG.GPU desc[UR38][R32.64], R8 ;  /* 0x00000008200079a6 */ /* 0x0003e2000c10f3a6 */
[-C--:B------:R-:W-:Y:S01]  /*50b0*/  LEA.HI.X.SX32 R7, R2, R237.reuse, 0x2, P1 ;  /* 0x000000ed02077211 */ /* 0x080fe200008f16ff */
[----:B------:R-:W-:Y:S01]  /*50c0*/  IMAD.U32 R2, RZ, RZ, UR31 ;  /* 0x0000001fff027e24 */ /* 0x000fe2000f8e00ff */
[-C--:B------:R-:W-:Y:S01]  /*50d0*/  LEA.HI.X.SX32 R5, R0, R237.reuse, 0x2, P0 ;  /* 0x000000ed00057211 */ /* 0x080fe200000f16ff */
[----:B------:R-:W-:Y:S01]  /*50e0*/  REDG.E.ADD.F32.FTZ.RN.STRONG.GPU desc[UR38][R30.64], R9 ;  /* 0x000000091e0079a6 */ /* 0x000fe2000c10f3a6 */
[----:B------:R-:W-:Y:S03]  /*50f0*/  IMAD.U32 R0, RZ, RZ, UR30 ;  /* 0x0000001eff007e24 */ /* 0x000fe6000f8e00ff */
[----:B------:R2:W-:Y:S04]  /*5100*/  REDG.E.ADD.F32.FTZ.RN.STRONG.GPU desc[UR38][R6.64], R10 ;  /* 0x0000000a060079a6 */ /* 0x0005e8000c10f3a6 */
[----:B------:R3:W-:Y:S04]  /*5110*/  REDG.E.ADD.F32.FTZ.RN.STRONG.GPU desc[UR38][R4.64], R11 ;  /* 0x0000000b040079a6 */ /* 0x0007e8000c10f3a6 */
[----:B------:R4:W-:Y:S04]  /*5120*/  REDG.E.ADD.F32.FTZ.RN.STRONG.GPU desc[UR38][R236.64+0x80], R12 ;  /* 0x0000800cec0079a6 */ /* 0x0009e8000c10f3a6 */
[----:B------:R-:W-:Y:S04]  /*5130*/  REDG.E.ADD.F32.FTZ.RN.STRONG.GPU desc[UR38][R28.64+0x80], R13 ;  /* 0x0000800d1c0079a6 */ /* 0x000fe8000c10f3a6 */
[----:B------:R-:W-:Y:S01]  /*5140*/  LDSM.16.MT88.4 R32, [R3+0x11800] ;  /* 0x011800000320783b */ /* 0x000fe20000004200 */
[----:B-1----:R-:W-:Y:S05]  /*5150*/  IMAD.U32 R8, RZ, RZ, UR34 ;  /* 0x00000022ff087e24 */ /* 0x002fea000f8e00ff */
[-C--:B------:R-:W-:Y:S01]  /*5160*/  LEA R8, P2, R8, R236.reuse, 0x2 ;  /* 0x000000ec08087211 */ /* 0x080fe200078410ff */
[----:B--2---:R-:W-:Y:S02]  /*5170*/  IMAD.U32 R6, RZ, RZ, UR31 ;  /* 0x0000001fff067e24 */ /* 0x004fe4000f8e00ff */
[----:B------:R-:W-:Y:S02]  /*5180*/  IMAD.U32 R10, RZ, RZ, UR23 ;  /* 0x00000017ff0a7e24 */ /* 0x000fe4000f8e00ff */
[----:B---3--:R-:W-:Y:S01]  /*5190*/  IMAD.U32 R5, RZ, RZ, UR34 ;  /* 0x00000022ff057e24 */ /* 0x008fe2000f8e00ff */
[-C--:B------:R-:W-:Y:S01]  /*51a0*/  LEA R6, P1, R6, R236.reuse, 0x2 ;  /* 0x000000ec06067211 */ /* 0x080fe200078210ff */
[----:B------:R-:W-:Y:S02]  /*51b0*/  IMAD.U32 R4, RZ, RZ, UR30 ;  /* 0x0000001eff047e24 */ /* 0x000fe4000f8e00ff */
[----:B----4-:R-:W-:Y:S01]  /*51c0*/  IMAD.U32 R12, RZ, RZ, UR28 ;  /* 0x0000001cff0c7e24 */ /* 0x010fe2000f8e00ff */
[-C--:B------:R-:W-:Y:S02]  /*51d0*/  LEA.HI.X.SX32 R9, R5, R237.reuse, 0x2, P2 ;  /* 0x000000ed05097211 */ /* 0x080fe400010f16ff */
[-C--:B------:R-:W-:Y:S02]  /*51e0*/  LEA R4, P0, R4, R236.reuse, 0x2 ;  /* 0x000000ec04047211 */ /* 0x080fe400078010ff */
[-C--:B------:R-:W-:Y:S01]  /*51f0*/  LEA.HI.X.SX32 R7, R2, R237.reuse, 0x2, P1 ;  /* 0x000000ed02077211 */ /* 0x080fe200008f16ff */
[----:B------:R1:W-:Y:S01]  /*5200*/  REDG.E.ADD.F32.FTZ.RN.STRONG.GPU desc[UR38][R8.64], R14 ;  /* 0x0000000e080079a6 */ /* 0x0003e2000c10f3a6 */
[-C--:B------:R-:W-:Y:S01]  /*5210*/  LEA.HI.X.SX32 R5, R0, R237.reuse, 0x2, P0 ;  /* 0x000000ed00057211 */ /* 0x080fe200000f16ff */
[----:B------:R-:W-:Y:S01]  /*5220*/  IMAD.U32 R2, RZ, RZ, UR23 ;  /* 0x00000017ff027e24 */ /* 0x000fe2000f8e00ff */
[-C--:B------:R-:W-:Y:S01]  /*5230*/  LEA R10, P2, R10, R236.reuse, 0x2 ;  /* 0x000000ec0a0a7211 */ /* 0x080fe200078410ff */
[----:B------:R2:W-:Y:S01]  /*5240*/  REDG.E.ADD.F32.FTZ.RN.STRONG.GPU desc[UR38][R6.64], R15 ;  /* 0x0000000f060079a6 */ /* 0x0005e2000c10f3a6 */
[----:B------:R-:W-:Y:S02]  /*5250*/  IMAD.U32 R0, RZ, RZ, UR11 ;  /* 0x0000000bff007e24 */ /* 0x000fe4000f8e00ff */
[-C--:B------:R-:W-:Y:S01]  /*5260*/  LEA.HI.X.SX32 R11, R2, R237.reuse, 0x2, P2 ;  /* 0x000000ed020b7211 */ /* 0x080fe200010f16ff */
[----:B------:R3:W-:Y:S01]  /*5270*/  REDG.E.ADD.F32.FTZ.RN.STRONG.GPU desc[UR38][R4.64], R16 ;  /* 0x00000010040079a6 */ /* 0x0007e2000c10f3a6 */
[----:B------:R-:W-:Y:S03]  /*5280*/  IMAD.U32 R2, RZ, RZ, UR29 ;  /* 0x0000001dff027e24 */ /* 0x000fe6000f8e00ff */
[----:B------:R4:W-:Y:S01]  /*5290*/  REDG.E.ADD.F32.FTZ.RN.STRONG.GPU desc[UR38][R10.64], R17 ;  /* 0x000000110a0079a6 */ /* 0x0009e2000c10f3a6 */
[----:B-1----:R-:W-:Y:S02]  /*52a0*/  IMAD.U32 R8, RZ, RZ, UR11 ;  /* 0x0000000bff087e24 */ /* 0x002fe4000f8e00ff */
[----:B--2---:R-:W-:Y:S03]  /*52b0*/  IMAD.U32 R6, RZ, RZ, UR4 ;  /* 0x00000004ff067e24 */ /* 0x004fe6000f8e00ff */
[-C--:B------:R-:W-:Y:S01]  /*52c0*/  LEA R8, P1, R8, R236.reuse, 0x2 ;  /* 0x000000ec08087211 */ /* 0x080fe200078210ff */
[----:B---3--:R-:W-:Y:S01]  /*52d0*/  IMAD.U32 R5, RZ, RZ, UR4 ;  /* 0x00000004ff057e24 */ /* 0x008fe2000f8e00ff */
[-C--:B------:R-:W-:Y:S01]  /*52e0*/  LEA R6, P0, R6, R236.reuse, 0x2 ;  /* 0x000000ec06067211 */ /* 0x080fe200078010ff */
[----:B------:R-:W-:Y:S01]  /*52f0*/  IMAD.U32 R4, RZ, RZ, UR29 ;  /* 0x0000001dff047e24 */ /* 0x000fe2000f8e00ff */
[-C--:B------:R-:W-:Y:S01]  /*5300*/  LEA.HI.X.SX32 R9, R0, R237.reuse, 0x2, P1 ;  /* 0x000000ed00097211 */ /* 0x080fe200008f16ff */
[----:B----4-:R-:W-:Y:S01]  /*5310*/  IMAD.U32 R10, RZ, RZ, UR27 ;  /* 0x0000001bff0a7e24 */ /* 0x010fe2000f8e00ff */
[-C--:B------:R-:W-:Y:S01]  /*5320*/  LEA.HI.X.SX32 R7, R5, R237.reuse, 0x2, P0 ;  /* 0x000000ed05077211 */ /* 0x080fe200000f16ff */
[----:B------:R-:W-:Y:S01]  /*5330*/  IMAD.U32 R0, RZ, RZ, UR24 ;  /* 0x00000018ff007e24 */ /* 0x000fe2000f8e00ff */
[-C--:B------:R-:W-:Y:S01]  /*5340*/  LEA R4, P1, R4, R236.reuse, 0x2 ;  /* 0x000000ec04047211 */ /* 0x080fe200078210ff */
[----:B------:R1:W-:Y:S01]  /*5350*/  REDG.E.ADD.F32.FTZ.RN.STRONG.GPU desc[UR38][R8.64], R18 ;  /* 0x00000012080079a6 */ /* 0x0003e2000c10f3a6 */
[-C--:B------:R-:W-:Y:S02]  /*5360*/  LEA R12, P0, R12, R236.reuse, 0x2 ;  /* 0x000000ec0c0c7211 */ /* 0x080fe400078010ff */
[-C--:B------:R-:W-:Y:S01]  /*5370*/  LEA.HI.X.SX32 R5, R2, R237.reuse, 0x2, P1 ;  /* 0x000000ed02057211 */ /* 0x080fe200008f16ff */
[----:B------:R2:W-:Y:S01]  /*5380*/  REDG.E.ADD.F32.FTZ.RN.STRONG.GPU desc[UR38][R6.64], R19 ;  /* 0x00000013060079a6 */ /* 0x0005e2000c10f3a6 */
[-C--:B------:R-:W-:Y:S01]  /*5390*/  LEA R10, P3, R10, R236.reuse, 0x2 ;  /* 0x000000ec0a0a7211 */ /* 0x080fe200078610ff */
[----:B------:R-:W-:Y:S02]  /*53a0*/  IMAD.U32 R2, RZ, RZ, UR25 ;  /* 0x00000019ff027e24 */ /* 0x000fe4000f8e00ff */
[----:B------:R-:W-:Y:S04]  /*53b0*/  REDG.E.ADD.F32.FTZ.RN.STRONG.GPU desc[UR38][R236.64+0x100], R20 ;  /* 0x00010014ec0079a6 */ /* 0x000fe8000c10f3a6 */
[----:B------:R-:W-:Y:S04]  /*53c0*/  REDG.E.ADD.F32.FTZ.RN.STRONG.GPU desc[UR38][R28.64+0x100], R21 ;  /* 0x000100151c0079a6 */ /* 0x000fe8000c10f3a6 */
[----:B------:R3:W-:Y:S04]  /*53d0*/  REDG.E.ADD.F32.FTZ.RN.STRONG.GPU desc[UR38][R4.64], R22 ;  /* 0x00000016040079a6 */ /* 0x0007e8000c10f3a6 */
[----:B------:R-:W-:Y:S04]  /*53e0*/  LDSM.16.MT88.4 R16, [R224+0x1000] ;  /* 0x00100000e010783b */ /* 0x000fe80000004200 */
[----:B------:R-:W-:Y:S01]  /*53f0*/  LDSM.16.MT88.4 R28, [R3+0xf800] ;  /* 0x00f80000031c783b */ /* 0x000fe20000004200 */
[----:B-1----:R-:W-:Y:S02]  /*5400*/  IMAD.U32 R9, RZ, RZ, UR28 ;  /* 0x0000001cff097e24 */ /* 0x002fe4000f8e00ff */
[----:B------:R-:W-:Y:S02]  /*5410*/  IMAD.U32 R8, RZ, RZ, UR26 ;  /* 0x0000001aff087e24 */ /* 0x000fe4000f8e00ff */
[----:B--2---:R-:W-:Y:S01]  /*5420*/  IMAD.U32 R7, RZ, RZ, UR27 ;  /* 0x0000001bff077e24 */ /* 0x004fe2000f8e00ff */
[-C--:B------:R-:W-:Y:S01]  /*5430*/  LEA.HI.X.SX32 R13, R9, R237.reuse, 0x2, P0 ;  /* 0x000000ed090d7211 */ /* 0x080fe200000f16ff */
[----:B------:R-:W-:Y:S01]  /*5440*/  IMAD.U32 R6, RZ, RZ, UR25 ;  /* 0x00000019ff067e24 */ /* 0x000fe2000f8e00ff */
[-C--:B------:R-:W-:Y:S02]  /*5450*/  LEA R8, P2, R8, R236.reuse, 0x2 ;  /* 0x000000ec08087211 */ /* 0x080fe400078410ff */
[-C--:B------:R-:W-:Y:S01]  /*5460*/  LEA.HI.X.SX32 R11, R7, R237.reuse, 0x2, P3 ;  /* 0x000000ed070b7211 */ /* 0x080fe200018f16ff */
[----:B------:R-:W-:Y:S01]  /*5470*/  REDG.E.ADD.F32.FTZ.RN.STRONG.GPU desc[UR38][R12.64], R23 ;  /* 0x000000170c0079a6 */ /* 0x000fe2000c10f3a6 */
[-C--:B------:R-:W-:Y:S03]  /*5480*/  LEA R6, P1, R6, R236.reuse, 0x2 ;  /* 0x000000ec06067211 */ /* 0x080fe600078210ff */
[----:B------:R-:W-:Y:S01]  /*5490*/  REDG.E.ADD.F32.FTZ.RN.STRONG.GPU desc[UR38][R10.64], R24 ;  /* 0x000000180a0079a6 */ /* 0x000fe2000c10f3a6 */
[-C--:B------:R-:W-:Y:S01]  /*54a0*/  LEA.HI.X.SX32 R7, R2, R237.reuse, 0x2, P1 ;  /* 0x000000ed02077211 */ /* 0x080fe200008f16ff */
[----:B---3--:R-:W-:Y:S01]  /*54b0*/  IMAD.U32 R5, RZ, RZ, UR26 ;  /* 0x0000001aff057e24 */ /* 0x008fe2000f8e00ff */
[----:B------:R-:W-:Y:S01]  /*54c0*/  PLOP3.LUT P1, PT, PT, PT, UP0, 0x80, 0x0 ;  /* 0x000000000000781c */ /* 0x000fe20003f2f008 */
[----:B------:R-:W-:Y:S01]  /*54d0*/  IMAD.U32 R4, RZ, RZ, UR24 ;  /* 0x00000018ff047e24 */ /* 0x000fe2000f8e00ff */
[----:B------:R-:W-:Y:S01]  /*54e0*/  LDSM.16.MT88.4 R12, [R3+0x11000] ;  /* 0x01100000030c783b */ /* 0x000fe20000004200 */
[----:B------:R-:W-:Y:S01]  /*54f0*/  @UP3 UIADD3 UR22, UP0, UR22, -0x100, URZ ;  /* 0xffffff0016163890 */ /* 0x000fe2000ff1e03f */
[-C--:B------:R-:W-:Y:S02]  /*5500*/  LEA.HI.X.SX32 R9, R5, R237.reuse, 0x2, P2 ;  /* 0x000000ed05097211 */ /* 0x080fe400010f16ff */
[----:B------:R-:W-:Y:S01]  /*5510*/  LEA R4, P0, R4, R236, 0x2 ;  /* 0x000000ec04047211 */ /* 0x000fe200078010ff */
[----:B------:R-:W-:Y:S01]  /*5520*/  LDSM.16.MT88.4 R20, [R224+0x2000] ;  /* 0x00200000e014783b */ /* 0x000fe20000004200 */
[----:B------:R-:W-:Y:S02]  /*5530*/  @UP3 UIADD3.X UR7, UR7, -0x1, URZ, UP0, !UPT ;  /* 0xffffffff07073890 */ /* 0x000fe400087fe43f */
[----:B------:R-:W-:Y:S01]  /*5540*/  LEA.HI.X.SX32 R5, R0, R237, 0x2, P0 ;  /* 0x000000ed00057211 */ /* 0x000fe200000f16ff */
[----:B------:R-:W-:Y:S01]  /*5550*/  REDG.E.ADD.F32.FTZ.RN.STRONG.GPU desc[UR38][R8.64], R25 ;  /* 0x00000019080079a6 */ /* 0x000fe2000c10f3a6 */
[----:B------:R-:W-:Y:S01]  /*5560*/  PLOP3.LUT P0, PT, PT, PT, UP2, 0x80, 0x0 ;  /* 0x000000000000781c */ /* 0x000fe20003f0f028 */
[C---:B------:R-:W-:Y:S02]  /*5570*/  VIADD R0, R224.reuse, 0xffffd000 ;  /* 0xffffd000e0007836 */ /* 0x040fe40000000000 */
[----:B------:R-:W-:Y:S01]  /*5580*/  REDG.E.ADD.F32.FTZ.RN.STRONG.GPU desc[UR38][R6.64], R26 ;  /* 0x0000001a060079a6 */ /* 0x000fe2000c10f3a6 */
[----:B------:R-:W-:Y:S03]  /*5590*/  @P1 VIADD R0, R224, 0x3000 ;  /* 0x00003000e0001836 */ /* 0x000fe60000000000 */
[----:B------:R-:W-:Y:S04]  /*55a0*/  REDG.E.ADD.F32.FTZ.RN.STRONG.GPU desc[UR38][R4.64], R27 ;  /* 0x0000001b040079a6 */ /* 0x000fe8000c10f3a6 */
[----:B------:R-:W-:Y:S04]  /*55b0*/  LDSM.16.MT88.4 R4, [R3+0xf000] ;  /* 0x00f000000304783b */ /* 0x000fe80000004200 */
[----:B------:R-:W1:Y:S04]  /*55c0*/  LDSM.16.MT88.4 R8, [R224] ;  /* 0x00000000e008783b */ /* 0x000e680000004200 */
[----:B------:R-:W2:Y:S01]  /*55d0*/  LDSM.16.MT88.4 R24, [R224+0x400] ;  /* 0x00040000e018783b */ /* 0x000ea20000004200 */
[-C--:B-1----:R-:W-:Y:S06]  /*55e0*/  HMMA.16816.F32.BF16 R84, R4, R8.reuse, R84 ;  /* 0x000000080454723c */ /* 0x082fec0000041854 */
        /* <DEDUP_REMOVED lines=12> */
[----:B------:R-:W1:Y:S05]  /*56b0*/  LDSM.16.MT88.4 R12, [R224+0x800] ;  /* 0x00080000e00c783b */ /* 0x000e6a0000004200 */
[----:B------:R-:W-:Y:S01]  /*56c0*/  HMMA.16816.F32.BF16 R128, R4, R22, R128 ;  /* 0x000000160480723c */ /* 0x000fe20000041880 */
[----:B------:R-:W3:Y:S04]  /*56d0*/  LDSM.16.MT88.4 R4, [R224+0x2800] ;  /* 0x00280000e004783b */ /* 0x000ee80000004200 */
[----:B------:R-:W-:Y:S01]  /*56e0*/  LDSM.16.MT88.4 R20, [R3+0x10800] ;  /* 0x010800000314783b */ /* 0x000fe20000004200 */
[-C--:B--2---:R-:W-:Y:S06]  /*56f0*/  HMMA.16816.F32.BF16 R84, R28, R24.reuse, R84 ;  /* 0x000000181c54723c */ /* 0x084fec0000041854 */
[C---:B------:R-:W-:Y:S06]  /*5700*/  HMMA.16816.F32.BF16 R88, R32.reuse, R24, R88 ;  /* 0x000000182058723c */ /* 0x040fec0000041858 */
[-C--:B------:R-:W-:Y:S06]  /*5710*/  HMMA.16816.F32.BF16 R92, R32, R26.reuse, R92 ;  /* 0x0000001a205c723c */ /* 0x080fec000004185c */
[C---:B------:R-:W-:Y:S01]  /*5720*/  HMMA.16816.F32.BF16 R96, R28.reuse, R26, R96 ;  /* 0x0000001a1c60723c */ /* 0x040fe20000041860 */
[----:B------:R-:W2:Y:S05]  /*5730*/  LDSM.16.MT88.4 R24, [R224+0xc00] ;  /* 0x000c0000e018783b */ /* 0x000eaa0000004200 */
[-C--:B------:R-:W-:Y:S06]  /*5740*/  HMMA.16816.F32.BF16 R100, R28, R132.reuse, R100 ;  /* 0x000000841c64723c */ /* 0x080fec0000041864 */
[C---:B------:R-:W-:Y:S06]  /*5750*/  HMMA.16816.F32.BF16 R104, R32.reuse, R132, R104 ;  /* 0x000000842068723c */ /* 0x040fec0000041868 */
[-C--:B------:R-:W-:Y:S06]  /*5760*/  HMMA.16816.F32.BF16 R108, R32, R134.reuse, R108 ;  /* 0x00000086206c723c */ /* 0x080fec000004186c */
[C---:B------:R-:W-:Y:S01]  /*5770*/  HMMA.16816.F32.BF16 R112, R28.reuse, R134, R112 ;  /* 0x000000861c70723c */ /* 0x040fe20000041870 */
[----:B------:R-:W4:Y:S05]  /*5780*/  LDSM.16.MT88.4 R132, [R3+0x12800] ;  /* 0x012800000384783b */ /* 0x000f2a0000004200 */
[-C--:B------:R-:W-:Y:S06]  /*5790*/  HMMA.16816.F32.BF16 R116, R28, R136.reuse, R116 ;  /* 0x000000881c74723c */ /* 0x080fec0000041874 */
[C---:B------:R-:W-:Y:S06]  /*57a0*/  HMMA.16816.F32.BF16 R120, R32.reuse, R136, R120 ;  /* 0x000000882078723c */ /* 0x040fec0000041878 */
[-C--:B------:R-:W-:Y:S01]  /*57b0*/  HMMA.16816.F32.BF16 R124, R32, R138.reuse, R124 ;  /* 0x0000008a207c723c */ /* 0x080fe2000004187c */
[----:B------:R3:W4:Y:S05]  /*57c0*/  LDSM.16.MT88.4 R32, [R224+0x2c00] ;  /* 0x002c0000e020783b */ /* 0x00072a0000004200 */
[----:B------:R-:W-:Y:S06]  /*57d0*/  HMMA.16816.F32.BF16 R128, R28, R138, R128 ;  /* 0x0000008a1c80723c */ /* 0x000fec0000041880 */
[-C--:B-1----:R-:W-:Y:S06]  /*57e0*/  HMMA.16816.F32.BF16 R84, R8, R12.reuse, R84 ;  /* 0x0000000c0854723c */ /* 0x082fec0000041854 */
[C---:B------:R-:W-:Y:S06]  /*57f0*/  HMMA.16816.F32.BF16 R88, R16.reuse, R12, R88 ;  /* 0x0000000c1058723c */ /* 0x040fec0000041858 */
[-C--:B------:R-:W-:Y:S05]  /*5800*/  HMMA.16816.F32.BF16 R92, R16, R14.reuse, R92 ;  /* 0x0000000e105c723c */ /* 0x080fea000004185c */
[----:B---3--:R-:W-:Y:S01]  /*5810*/  IMAD.MOV.U32 R224, RZ, RZ, R0 ;  /* 0x000000ffffe07224 */ /* 0x008fe200078e0000 */
        /* <DEDUP_REMOVED lines=8> */
[----:B------:R-:W-:Y:S06]  /*58a0*/  HMMA.16816.F32.BF16 R128, R8, R6, R128 ;  /* 0x000000060880723c */ /* 0x000fec0000041880 */
[-C--:B--2---:R-:W-:Y:S06]  /*58b0*/  HMMA.16816.F32.BF16 R84, R20, R24.reuse, R84 ;  /* 0x000000181454723c */ /* 0x084fec0000041854 */
[C---:B----4-:R-:W-:Y:S06]  /*58c0*/  HMMA.16816.F32.BF16 R88, R132.reuse, R24, R88 ;  /* 0x000000188458723c */ /* 0x050fec0000041858 */
        /* <DEDUP_REMOVED lines=13> */
.L_x_46:
[----:B------:R-:W2:Y:S01]  /*59a0*/  LDL.64 R28, [R1+0x20] ;  /* 0x00002000011c7983 */ /* 0x000ea20000100a00 */
[----:B------:R-:W-:-:S03]  /*59b0*/  ULDC UR4, c[0x0][0x390] ;  /* 0x0000e40000047ab9 */ /* 0x000fc60000000800 */
[----:B------:R-:W3:Y:S01]  /*59c0*/  LDL R26, [R1] ;  /* 0x00000000011a7983 */ /* 0x000ee20000100800 */
        /* <DEDUP_REMOVED lines=18> */
[----:B------:R-:W-:-:S02]  /*5af0*/  F2FP.BF16.F32.PACK_AB R24, R24, R86 ;  /* 0x000000561818723e */ /* 0x000fc400000010ff */
[----:B------:R-:W-:Y:S02]  /*5b00*/  F2FP.BF16.F32.PACK_AB R21, R21, R96 ;  /* 0x000000601515723e */ /* 0x000fe400000010ff */
[----:B------:R-:W-:Y:S01]  /*5b10*/  F2FP.BF16.F32.PACK_AB R20, R20, R98 ;  /* 0x000000621414723e */ /* 0x000fe200000010ff */
[----:B------:R-:W-:Y:S01]  /*5b20*/  ULDC.64 UR6, c[0x0][0x3f0] ;  /* 0x0000fc0000067ab9 */ /* 0x000fe20000000a00 */
[----:B------:R-:W-:Y:S02]  /*5b30*/  F2FP.BF16.F32.PACK_AB R23, R23, R88 ;  /* 0x000000581717723e */ /* 0x000fe400000010ff */
[----:B------:R-:W-:Y:S01]  /*5b40*/  F2FP.BF16.F32.PACK_AB R22, R22, R90 ;  /* 0x0000005a1616723e */ /* 0x000fe200000010ff */
[----:B------:R-:W-:Y:S01]  /*5b50*/  FMUL.FTZ R100, R100, UR4 ;  /* 0x0000000464647c20 */ /* 0x000fe20008410000 */
[----:B------:R-:W-:Y:S01]  /*5b60*/  F2FP.BF16.F32.PACK_AB R19, R19, R92 ;  /* 0x0000005c1313723e */ /* 0x000fe200000010ff */
[----:B------:R-:W-:Y:S01]  /*5b70*/  FMUL.FTZ R17, R101, UR4 ;  /* 0x0000000465117c20 */ /* 0x000fe20008410000 */
[----:B------:R-:W-:Y:S01]  /*5b80*/  F2FP.BF16.F32.PACK_AB R18, R18, R94 ;  /* 0x0000005e1212723e */ /* 0x000fe200000010ff */
        /* <DEDUP_REMOVED lines=10> */
[----:B------:R-:W-:Y:S01]  /*5c30*/  STS [R251], R25 ;  /* 0x00000019fb007388 */ /* 0x000fe20000000800 */
[----:B------:R-:W-:Y:S01]  /*5c40*/  FMUL.FTZ R108, R108, UR4 ;  /* 0x000000046c6c7c20 */ /* 0x000fe20008410000 */
[----:B------:R-:W-:-:S02]  /*5c50*/  FMUL.FTZ R11, R109, UR4 ;  /* 0x000000046d0b7c20 */ /* 0x000fc40008410000 */
[----:B------:R-:W-:Y:S01]  /*5c60*/  STS [R251+0x200], R24 ;  /* 0x00020018fb007388 */ /* 0x000fe20000000800 */
[----:B------:R-:W-:Y:S01]  /*5c70*/  FMUL.FTZ R110, R110, UR4 ;  /* 0x000000046e6e7c20 */ /* 0x000fe20008410000 */
[----:B------:R-:W-:Y:S02]  /*5c80*/  FMUL.FTZ R10, R111, UR4 ;  /* 0x000000046f0a7c20 */ /* 0x000fe40008410000 */
[----:B------:R-:W-:Y:S01]  /*5c90*/  STS [R252], R21 ;  /* 0x00000015fc007388 */ /* 0x000fe20000000800 */
[----:B------:R-:W-:Y:S01]  /*5ca0*/  FMUL.FTZ R116, R116, UR4 ;  /* 0x0000000474747c20 */ /* 0x000fe20008410000 */
[----:B------:R-:W-:Y:S02]  /*5cb0*/  FMUL.FTZ R9, R117, UR4 ;  /* 0x0000000475097c20 */ /* 0x000fe40008410000 */
[----:B------:R-:W-:Y:S01]  /*5cc0*/  STS [R252+0x200], R20 ;  /* 0x00020014fc007388 */ /* 0x000fe20000000800 */
[----:B------:R-:W-:Y:S01]  /*5cd0*/  FMUL.FTZ R118, R118, UR4 ;  /* 0x0000000476767c20 */ /* 0x000fe20008410000 */
[----:B------:R-:W-:-:S02]  /*5ce0*/  FMUL.FTZ R8, R119, UR4 ;  /* 0x0000000477087c20 */ /* 0x000fc40008410000 */
[----:B------:R-:W-:Y:S01]  /*5cf0*/  STS [R251+0x1000], R23 ;  /* 0x00100017fb007388 */ /* 0x000fe20000000800 */
[----:B------:R-:W-:-:S03]  /*5d00*/  F2FP.BF16.F32.PACK_AB R17, R17, R100 ;  /* 0x000000641111723e */ /* 0x000fc600000010ff */
[----:B------:R-:W-:Y:S01]  /*5d10*/  STS [R251+0x1200], R22 ;  /* 0x00120016fb007388 */ /* 0x000fe20000000800 */
[----:B------:R-:W-:-:S03]  /*5d20*/  F2FP.BF16.F32.PACK_AB R16, R16, R102 ;  /* 0x000000661010723e */ /* 0x000fc600000010ff */
[----:B------:R-:W-:Y:S01]  /*5d30*/  STS [R252+0x1000], R19 ;  /* 0x00100013fc007388 */ /* 0x000fe20000000800 */
[----:B------:R-:W-:-:S03]  /*5d40*/  F2FP.BF16.F32.PACK_AB R13, R13, R112 ;  /* 0x000000700d0d723e */ /* 0x000fc600000010ff */
[----:B------:R1:W-:Y:S01]  /*5d50*/  STS [R252+0x1200], R18 ;  /* 0x00120012fc007388 */ /* 0x0003e20000000800 */
[----:B------:R-:W-:Y:S02]  /*5d60*/  F2FP.BF16.F32.PACK_AB R12, R12, R114 ;  /* 0x000000720c0c723e */ /* 0x000fe400000010ff */
[----:B------:R-:W-:Y:S02]  /*5d70*/  F2FP.BF16.F32.PACK_AB R15, R15, R104 ;  /* 0x000000680f0f723e */ /* 0x000fe400000010ff */
[----:B------:R-:W-:Y:S02]  /*5d80*/  F2FP.BF16.F32.PACK_AB R14, R14, R106 ;  /* 0x0000006a0e0e723e */ /* 0x000fe400000010ff */
[----:B------:R-:W-:Y:S02]  /*5d90*/  F2FP.BF16.F32.PACK_AB R11, R11, R108 ;  /* 0x0000006c0b0b723e */ /* 0x000fe400000010ff */
[----:B------:R-:W-:Y:S01]  /*5da0*/  F2FP.BF16.F32.PACK_AB R10, R10, R110 ;  /* 0x0000006e0a0a723e */ /* 0x000fe200000010ff */
[----:B------:R-:W-:Y:S01]  /*5db0*/  STS [R251+0x2000], R17 ;  /* 0x00200011fb007388 */ /* 0x000fe20000000800 */
[----:B------:R-:W-:-:S02]  /*5dc0*/  F2FP.BF16.F32.PACK_AB R9, R9, R116 ;  /* 0x000000740909723e */ /* 0x000fc400000010ff */
[----:B------:R-:W-:Y:S01]  /*5dd0*/  F2FP.BF16.F32.PACK_AB R8, R8, R118 ;  /* 0x000000760808723e */ /* 0x000fe200000010ff */
[----:B------:R4:W-:Y:S01]  /*5de0*/  STS [R251+0x2200], R16 ;  /* 0x00220010fb007388 */ /* 0x0009e20000000800 */
[----:B------:R-:W-:-:S03]  /*5df0*/  FMUL.FTZ R128, R128, UR4 ;  /* 0x0000000480807c20 */ /* 0x000fc60008410000 */
[----:B------:R-:W-:Y:S01]  /*5e00*/  STS [R252+0x2000], R13 ;  /* 0x0020000dfc007388 */ /* 0x000fe20000000800 */
[----:B-1----:R-:W1:Y:S03]  /*5e10*/  LDC.64 R18, c[0x0][0x450] ;  /* 0x00011400ff127b82 */ /* 0x002e660000000a00 */
[----:B------:R4:W-:Y:S01]  /*5e20*/  STS [R252+0x2200], R12 ;  /* 0x0022000cfc007388 */ /* 0x0009e20000000800 */
[----:B------:R-:W-:Y:S01]  /*5e30*/  FMUL.FTZ R5, R129, UR4 ;  /* 0x0000000481057c20 */ /* 0x000fe20008410000 */
[----:B------:R-:W-:Y:S02]  /*5e40*/  FMUL.FTZ R130, R130, UR4 ;  /* 0x0000000482827c20 */ /* 0x000fe40008410000 */
[----:B------:R-:W-:Y:S01]  /*5e50*/  STS [R251+0x3000], R15 ;  /* 0x0030000ffb007388 */ /* 0x000fe20000000800 */
[----:B------:R-:W-:-:S03]  /*5e60*/  FMUL.FTZ R4, R131, UR4 ;  /* 0x0000000483047c20 */ /* 0x000fc60008410000 */
[----:B------:R-:W-:Y:S01]  /*5e70*/  STS [R251+0x3200], R14 ;  /* 0x0032000efb007388 */ /* 0x000fe20000000800 */
[----:B------:R-:W-:Y:S01]  /*5e80*/  FMUL.FTZ R120, R120, UR4 ;  /* 0x0000000478787c20 */ /* 0x000fe20008410000 */
[----:B------:R-:W-:Y:S02]  /*5e90*/  FMUL.FTZ R7, R121, UR4 ;  /* 0x0000000479077c20 */ /* 0x000fe40008410000 */
[----:B------:R-:W-:Y:S01]  /*5ea0*/  STS [R252+0x3000], R11 ;  /* 0x0030000bfc007388 */ /* 0x000fe20000000800 */
[----:B------:R-:W-:Y:S01]  /*5eb0*/  FMUL.FTZ R122, R122, UR4 ;  /* 0x000000047a7a7c20 */ /* 0x000fe20008410000 */
[----:B------:R-:W-:Y:S01]  /*5ec0*/  FMUL.FTZ R6, R123, UR4 ;  /* 0x000000047b067c20 */ /* 0x000fe20008410000 */
[----:B------:R-:W-:Y:S01]  /*5ed0*/  FMUL.FTZ R124, R124, UR4 ;  /* 0x000000047c7c7c20 */ /* 0x000fe20008410000 */
[----:B------:R1:W-:Y:S01]  /*5ee0*/  STS [R252+0x3200], R10 ;  /* 0x0032000afc007388 */ /* 0x0003e20000000800 */
[----:B------:R-:W-:Y:S01]  /*5ef0*/  FMUL.FTZ R2, R125, UR4 ;  /* 0x000000047d027c20 */ /* 0x000fe20008410000 */
[----:B------:R-:W-:Y:S01]  /*5f00*/  FMUL.FTZ R126, R126, UR4 ;  /* 0x000000047e7e7c20 */ /* 0x000fe20008410000 */
[----:B------:R-:W-:Y:S01]  /*5f10*/  FMUL.FTZ R0, R127, UR4 ;  /* 0x000000047f007c20 */ /* 0x000fe20008410000 */
[----:B------:R-:W-:Y:S01]  /*5f20*/  STS [R251+0x4000], R9 ;  /* 0x00400009fb007388 */ /* 0x000fe20000000800 */
[----:B----4-:R-:W4:Y:S03]  /*5f30*/  LDC.64 R16, c[0x0][0x458] ;  /* 0x00011600ff107b82 */ /* 0x010f260000000a00 */
[----:B------:R1:W-:Y:S01]  /*5f40*/  STS [R251+0x4200], R8 ;  /* 0x00420008fb007388 */ /* 0x0003e20000000800 */
[----:B------:R-:W-:-:S02]  /*5f50*/  F2FP.BF16.F32.PACK_AB R5, R5, R128 ;  /* 0x000000800505723e */ /* 0x000fc400000010ff */
[----:B------:R-:W-:Y:S02]  /*5f60*/  F2FP.BF16.F32.PACK_AB R4, R4, R130 ;  /* 0x000000820404723e */ /* 0x000fe400000010ff */
[----:B------:R-:W-:Y:S01]  /*5f70*/  F2FP.BF16.F32.PACK_AB R7, R7, R120 ;  /* 0x000000780707723e */ /* 0x000fe200000010ff */
[----:B------:R-:W3:Y:S01]  /*5f80*/  LDC.64 R12, c[0x0][0x470] ;  /* 0x00011c00ff0c7b82 */ /* 0x000ee20000000a00 */
[----:B------:R-:W-:Y:S02]  /*5f90*/  F2FP.BF16.F32.PACK_AB R6, R6, R122 ;  /* 0x0000007a0606723e */ /* 0x000fe400000010ff */
[----:B------:R-:W-:Y:S02]  /*5fa0*/  F2FP.BF16.F32.PACK_AB R2, R2, R124 ;  /* 0x0000007c0202723e */ /* 0x000fe400000010ff */
[----:B------:R-:W-:Y:S02]  /*5fb0*/  F2FP.BF16.F32.PACK_AB R0, R0, R126 ;  /* 0x0000007e0000723e */ /* 0x000fe400000010ff */
[----:B------:R-:W-:-:S02]  /*5fc0*/  F2FP.BF16.F32.PACK_AB R36, R37, R36 ;  /* 0x000000242524723e */ /* 0x000fc400000010ff */
[----:B------:R-:W-:Y:S01]  /*5fd0*/  F2FP.BF16.F32.PACK_AB R38, R39, R38 ;  /* 0x000000262726723e */ /* 0x000fe200000010ff */
[----:B------:R-:W-:Y:S01]  /*5fe0*/  STS [R252+0x4000], R5 ;  /* 0x00400005fc007388 */ /* 0x000fe20000000800 */
[----:B------:R-:W-:Y:S01]  /*5ff0*/  F2FP.BF16.F32.PACK_AB R48, R49, R48 ;  /* 0x000000303130723e */ /* 0x000fe200000010ff */
[----:B-1----:R-:W1:Y:S08]  /*6000*/  LDC.64 R10, c[0x0][0x468] ;  /* 0x00011a00ff0a7b82 */ /* 0x002e700000000a00 */
[----:B------:R-:W4:Y:S01]  /*6010*/  LDC.64 R8, c[0x0][0x438] ;  /* 0x00010e00ff087b82 */ /* 0x000f220000000a00 */
[----:B------:R-:W-:Y:S01]  /*6020*/  F2FP.BF16.F32.PACK_AB R50, R51, R50 ;  /* 0x000000323332723e */ /* 0x000fe200000010ff */
[----:B------:R-:W-:Y:S01]  /*6030*/  STS [R252+0x4200], R4 ;  /* 0x00420004fc007388 */ /* 0x000fe20000000800 */
[----:B------:R-:W-:-:S02]  /*6040*/  F2FP.BF16.F32.PACK_AB R40, R41, R40 ;  /* 0x000000282928723e */ /* 0x000fc400000010ff */
[----:B------:R-:W-:Y:S01]  /*6050*/  F2FP.BF16.F32.PACK_AB R42, R43, R42 ;  /* 0x0000002a2b2a723e */ /* 0x000fe200000010ff */
[----:B------:R-:W-:Y:S01]  /*6060*/  STS [R251+0x5000], R7 ;  /* 0x00500007fb007388 */ /* 0x000fe20000000800 */
[----:B------:R-:W-:Y:S01]  /*6070*/  F2FP.BF16.F32.PACK_AB R44, R45, R44 ;  /* 0x0000002c2d2c723e */ /* 0x000fe200000010ff */
[----:B------:R-:W4:Y:S01]  /*6080*/  LDC.64 R14, c[0x0][0x440] ;  /* 0x00011000ff0e7b82 */ /* 0x000f220000000a00 */
[----:B------:R-:W-:Y:S01]  /*6090*/  F2FP.BF16.F32.PACK_AB R46, R47, R46 ;  /* 0x0000002e2f2e723e */ /* 0x000fe200000010ff */
[----:B------:R-:W-:Y:S01]  /*60a0*/  STS [R251+0x5200], R6 ;  /* 0x00520006fb007388 */ /* 0x000fe20000000800 */
[----:B------:R-:W-:Y:S02]  /*60b0*/  F2FP.BF16.F32.PACK_AB R52, R53, R52 ;  /* 0x000000343534723e */ /* 0x000fe400000010ff */
[----:B------:R-:W-:Y:S01]  /*60c0*/  F2FP.BF16.F32.PACK_AB R54, R55, R54 ;  /* 0x000000363736723e */ /* 0x000fe200000010ff */
[----:B------:R-:W-:Y:S01]  /*60d0*/  STS [R252+0x5000], R2 ;  /* 0x00500002fc007388 */ /* 0x000fe20000000800 */
[----:B------:R-:W-:-:S03]  /*60e0*/  F2FP.BF16.F32.PACK_AB R64, R65, R64 ;  /* 0x000000404140723e */ /* 0x000fc600000010ff */
[----:B------:R1:W-:Y:S01]  /*60f0*/  STS [R252+0x5200], R0 ;  /* 0x00520000fc007388 */ /* 0x0003e20000000800 */
[----:B------:R-:W-:-:S03]  /*6100*/  F2FP.BF16.F32.PACK_AB R66, R67, R66 ;  /* 0x000000424342723e */ /* 0x000fc600000010ff */
[----:B------:R-:W-:Y:S01]  /*6110*/  STS [R251+0x6000], R36 ;  /* 0x00600024fb007388 */ /* 0x000fe20000000800 */
        /* <DEDUP_REMOVED lines=10> */
[----:B-1----:R-:W-:Y:S01]  /*61c0*/  IMAD R0, R18, UR36, RZ ;  /* 0x0000002412007c24 */ /* 0x002fe2000f8e02ff */
[----:B------:R-:W-:Y:S02]  /*61d0*/  F2FP.BF16.F32.PACK_AB R70, R71, R70 ;  /* 0x000000464746723e */ /* 0x000fe400000010ff */
[----:B------:R-:W-:Y:S01]  /*61e0*/  STS [R252+0x7000], R44 ;  /* 0x0070002cfc007388 */ /* 0x000fe20000000800 */
[----:B------:R-:W-:-:S03]  /*61f0*/  F2FP.BF16.F32.PACK_AB R80, R81, R80 ;  /* 0x000000505150723e */ /* 0x000fc600000010ff */
[----:B------:R-:W-:Y:S01]  /*6200*/  STS [R252+0x7200], R46 ;  /* 0x0072002efc007388 */ /* 0x000fe20000000800 */
[----:B------:R-:W-:Y:S01]  /*6210*/  F2FP.BF16.F32.PACK_AB R82, R83, R82 ;  /* 0x000000525352723e */ /* 0x000fe200000010ff */
[----:B------:R-:W-:Y:S02]  /*6220*/  IMAD R0, R19, UR37, R0 ;  /* 0x0000002513007c24 */ /* 0x000fe4000f8e0200 */
[----:B------:R-:W-:Y:S01]  /*6230*/  STS [R251+0x8000], R52 ;  /* 0x00800034fb007388 */ /* 0x000fe20000000800 */
[----:B------:R-:W-:-:S03]  /*6240*/  F2FP.BF16.F32.PACK_AB R72, R73, R72 ;  /* 0x000000484948723e */ /* 0x000fc600000010ff */
[----:B------:R-:W-:Y:S01]  /*6250*/  STS [R251+0x8200], R54 ;  /* 0x00820036fb007388 */ /* 0x000fe20000000800 */
[----:B------:R-:W-:-:S03]  /*6260*/  F2FP.BF16.F32.PACK_AB R74, R75, R74 ;  /* 0x0000004a4b4a723e */ /* 0x000fc600000010ff */
[----:B------:R1:W-:Y:S01]  /*6270*/  STS [R252+0x8000], R64 ;  /* 0x00800040fc007388 */ /* 0x0003e20000000800 */
[----:B------:R-:W-:Y:S02]  /*6280*/  F2FP.BF16.F32.PACK_AB R76, R77, R76 ;  /* 0x0000004c4d4c723e */ /* 0x000fe400000010ff */
[----:B------:R-:W-:Y:S01]  /*6290*/  F2FP.BF16.F32.PACK_AB R78, R79, R78 ;  /* 0x0000004e4f4e723e */ /* 0x000fe200000010ff */
[----:B------:R-:W-:Y:S04]  /*62a0*/  STS [R252+0x8200], R66 ;  /* 0x00820042fc007388 */ /* 0x000fe80000000800 */
[----:B------:R-:W-:Y:S04]  /*62b0*/  STS [R251+0x9000], R56 ;  /* 0x00900038fb007388 */ /* 0x000fe80000000800 */
[----:B------:R-:W-:Y:S04]  /*62c0*/  STS [R251+0x9200], R58 ;  /* 0x0092003afb007388 */ /* 0x000fe80000000800 */
[----:B------:R-:W-:Y:S04]  /*62d0*/  STS [R252+0x9000], R60 ;  /* 0x0090003cfc007388 */ /* 0x000fe80000000800 */
[----:B------:R-:W-:Y:S01]  /*62e0*/  STS [R252+0x9200], R62 ;  /* 0x0092003efc007388 */ /* 0x000fe20000000800 */
[----:B-1----:R-:W1:Y:S03]  /*62f0*/  S2R R64, SR_TID.X ;  /* 0x0000000000407919 */ /* 0x002e660000002100 */
[----:B------:R-:W-:Y:S04]  /*6300*/  STS [R251+0xa000], R68 ;  /* 0x00a00044fb007388 */ /* 0x000fe80000000800 */
[----:B------:R-:W-:Y:S01]  /*6310*/  STS [R251+0xa200], R70 ;  /* 0x00a20046fb007388 */ /* 0x000fe20000000800 */
[----:B------:R-:W1:Y:S03]  /*6320*/  S2R R65, SR_TID.X ;  /* 0x0000000000417919 */ /* 0x000e660000002100 */
[----:B------:R-:W-:Y:S04]  /*6330*/  STS [R252+0xa000], R80 ;  /* 0x00a00050fc007388 */ /* 0x000fe80000000800 */
[----:B------:R-:W-:Y:S04]  /*6340*/  STS [R252+0xa200], R82 ;  /* 0x00a20052fc007388 */ /* 0x000fe80000000800 */
[----:B------:R-:W-:Y:S04]  /*6350*/  STS [R251+0xb000], R72 ;  /* 0x00b00048fb007388 */ /* 0x000fe80000000800 */
[----:B------:R-:W-:Y:S04]  /*6360*/  STS [R251+0xb200], R74 ;  /* 0x00b2004afb007388 */ /* 0x000fe80000000800 */
[----:B------:R-:W-:Y:S04]  /*6370*/  STS [R252+0xb000], R76 ;  /* 0x00b0004cfc007388 */ /* 0x000fe80000000800 */
[----:B------:R-:W-:Y:S01]  /*6380*/  STS [R252+0xb200], R78 ;  /* 0x00b2004efc007388 */ /* 0x000fe20000000800 */
[----:B------:R-:W-:Y:S01]  /*6390*/  IMAD R2, R10, UR18, RZ ;  /* 0x000000120a027c24 */ /* 0x000fe2000f8e02ff */
[----:B--2---:R-:W-:-:S02]  /*63a0*/  SHF.R.S32.HI R5, RZ, 0x1f, R28 ;  /* 0x0000001fff057819 */ /* 0x004fc4000001141c */
[----:B------:R-:W-:-:S05]  /*63b0*/  MOV R4, R28 ;  /* 0x0000001c00047202 */ /* 0x000fca0000000f00 */
[----:B------:R-:W-:-:S05]  /*63c0*/  IMAD.WIDE.U32 R6, R18, UR37, R4 ;  /* 0x0000002512067c25 */ /* 0x000fca000f8e0004 */
[----:B------:R-:W-:Y:S01]  /*63d0*/  IADD3 R7, R7, R0, RZ ;  /* 0x0000000007077210 */ /* 0x000fe20007ffe0ff */
[----:B----4-:R-:W-:-:S04]  /*63e0*/  IMAD R0, R8, UR17, RZ ;  /* 0x0000001108007c24 */ /* 0x010fc8000f8e02ff */
[----:B------:R-:W-:Y:S02]  /*63f0*/  IMAD R9, R9, UR12, R0 ;  /* 0x0000000c09097c24 */ /* 0x000fe4000f8e0200 */
[----:B------:R-:W-:-:S04]  /*6400*/  IMAD.WIDE.U32 R6, R8, UR12, R6 ;  /* 0x0000000c08067c25 */ /* 0x000fc8000f8e0006 */
[C---:B------:R-:W-:Y:S01]  /*6410*/  IMAD R0, R16.reuse, UR36, RZ ;  /* 0x0000002410007c24 */ /* 0x040fe2000f8e02ff */
[----:B------:R-:W-:Y:S01]  /*6420*/  IADD3 R7, R7, R9, RZ ;  /* 0x0000000907077210 */ /* 0x000fe20007ffe0ff */
[----:B------:R-:W-:-:S04]  /*6430*/  IMAD.WIDE.U32 R4, R16, UR37, R4 ;  /* 0x0000002510047c25 */ /* 0x000fc8000f8e0004 */
[----:B------:R-:W-:Y:S02]  /*6440*/  IMAD R0, R17, UR37, R0 ;  /* 0x0000002511007c24 */ /* 0x000fe4000f8e0200 */
[----:B------:R-:W-:Y:S02]  /*6450*/  IMAD R2, R11, UR13, R2 ;  /* 0x0000000d0b027c24 */ /* 0x000fe4000f8e0202 */
[----:B------:R-:W-:Y:S01]  /*6460*/  IMAD.WIDE.U32 R6, R10, UR13, R6 ;  /* 0x0000000d0a067c25 */ /* 0x000fe2000f8e0006 */
[----:B------:R-:W-:-:S03]  /*6470*/  IADD3 R5, R5, R0, RZ ;  /* 0x0000000005057210 */ /* 0x000fc60007ffe0ff */
[----:B------:R-:W-:Y:S01]  /*6480*/  IMAD R0, R14, UR17, RZ ;  /* 0x000000110e007c24 */ /* 0x000fe2000f8e02ff */
[----:B------:R-:W-:-:S03]  /*6490*/  IADD3 R7, R7, R2, RZ ;  /* 0x0000000207077210 */ /* 0x000fc60007ffe0ff */
[----:B------:R-:W-:Y:S01]  /*64a0*/  IMAD R2, R15, UR12, R0 ;  /* 0x0000000c0f027c24 */ /* 0x000fe2000f8e0200 */
[----:B---3--:R-:W-:Y:S01]  /*64b0*/  LEA R0, R26, UR5, 0x1 ;  /* 0x000000051a007c11 */ /* 0x008fe2000f8e08ff */
[----:B------:R-:W-:Y:S01]  /*64c0*/  BAR.SYNC.DEFER_BLOCKING 0x0 ;  /* 0x0000000000007b1d */ /* 0x000fe20000010000 */
[----:B------:R-:W-:Y:S01]  /*64d0*/  IMAD.WIDE.U32 R4, R14, UR12, R4 ;  /* 0x0000000c0e047c25 */ /* 0x000fe2000f8e0004 */
[----:B-1----:R-:W-:-:S03]  /*64e0*/  SHF.R.S32.HI R64, RZ, 0x1f, R64 ;  /* 0x0000001fff407819 */ /* 0x002fc60000011440 */
[----:B------:R-:W-:Y:S01]  /*64f0*/  IMAD R8, R12, UR18, RZ ;  /* 0x000000120c087c24 */ /* 0x000fe2000f8e02ff */
[----:B------:R-:W-:Y:S02]  /*6500*/  IADD3 R5, R5, R2, RZ ;  /* 0x0000000205057210 */ /* 0x000fe40007ffe0ff */
[----:B------:R-:W-:Y:S01]  /*6510*/  LEA.HI R64, R64, R65, RZ, 0x2 ;  /* 0x0000004140407211 */ /* 0x000fe200078f10ff */
[----:B------:R-:W-:Y:S02]  /*6520*/  IMAD R8, R13, UR13, R8 ;  /* 0x0000000d0d087c24 */ /* 0x000fe4000f8e0208 */
[----:B------:R-:W-:Y:S01]  /*6530*/  IMAD.WIDE.U32 R10, R12, UR13, R4 ;  /* 0x0000000d0c0a7c25 */ /* 0x000fe2000f8e0004 */
[----:B------:R-:W-:Y:S01]  /*6540*/  SHF.R.S32.HI R64, RZ, 0x2, R64 ;  /* 0x00000002ff407819 */ /* 0x000fe20000011440 */
[----:B------:R-:W1:Y:S04]  /*6550*/  LDS.128 R60, [R0+0x9000] ;  /* 0x00900000003c7984 */ /* 0x000e680000000c00 */
[----:B------:R-:W2:Y:S04]  /*6560*/  LDS.128 R56, [R0+0xb000] ;  /* 0x00b0000000387984 */ /* 0x000ea80000000c00 */
[----:B------:R-:W3:Y:S04]  /*6570*/  LDS.128 R52, [R0+0xd000] ;  /* 0x00d0000000347984 */ /* 0x000ee80000000c00 */
[----:B------:R-:W4:Y:S04]  /*6580*/  LDS.128 R48, [R0+0xa000] ;  /* 0x00a0000000307984 */ /* 0x000f280000000c00 */
[----:B------:R-:W4:Y:S04]  /*6590*/  LDS.128 R44, [R0+0xc000] ;  /* 0x00c00000002c7984 */ /* 0x000f280000000c00 */
[----:B------:R-:W4:Y:S01]  /*65a0*/  LDS.128 R40, [R0+0xe000] ;  /* 0x00e0000000287984 */ /* 0x000f220000000c00 */
[----:B------:R-:W-:-:S03]  /*65b0*/  SHF.R.S32.HI R9, RZ, 0x1f, R64 ;  /* 0x0000001fff097819 */ /* 0x000fc60000011440 */
[----:B------:R-:W4:Y:S04]  /*65c0*/  LDS.128 R36, [R0+0xf000] ;  /* 0x00f0000000247984 */ /* 0x000f280000000c00 */
[----:B------:R-:W4:Y:S04]  /*65d0*/  LDS.128 R28, [R0+0x11000] ;  /* 0x01100000001c7984 */ /* 0x000f280000000c00 */
[----:B------:R-:W4:Y:S04]  /*65e0*/  LDS.128 R20, [R0+0x13000] ;  /* 0x0130000000147984 */ /* 0x000f280000000c00 */
[----:B------:R-:W4:Y:S04]  /*65f0*/  LDS.128 R32, [R0+0x10000] ;  /* 0x0100000000207984 */ /* 0x000f280000000c00 */
[----:B------:R-:W4:Y:S04]  /*6600*/  LDS.128 R24, [R0+0x12000] ;  /* 0x0120000000187984 */ /* 0x000f280000000c00 */
[----:B------:R1:W4:Y:S01]  /*6610*/  LDS.128 R12, [R0+0x14000] ;  /* 0x01400000000c7984 */ /* 0x0003220000000c00 */
[----:B------:R-:W-:-:S02]  /*6620*/  IMAD R2, R9, R18, RZ ;  /* 0x0000001209027224 */ /* 0x000fc400078e02ff */
[----:B------:R-:W-:-:S04]  /*6630*/  IMAD.WIDE.U32 R4, R64, R18, R6 ;  /* 0x0000001240047225 */ /* 0x000fc800078e0006 */
[----:B------:R-:W-:Y:S01]  /*6640*/  IMAD R2, R64, R19, R2 ;  /* 0x0000001340027224 */ /* 0x000fe200078e0202 */
[----:B------:R-:W-:Y:S02]  /*6650*/  IADD3 R11, R11, R8, RZ ;  /* 0x000000080b0b7210 */ /* 0x000fe40007ffe0ff */
[----:B------:R-:W-:Y:S02]  /*6660*/  LEA R6, P0, R4, UR6, 0x1 ;  /* 0x0000000604067c11 */ /* 0x000fe4000f8008ff */
[----:B------:R-:W-:Y:S01]  /*6670*/  IADD3 R2, R5, R2, RZ ;  /* 0x0000000205027210 */ /* 0x000fe20007ffe0ff */
[----:B------:R-:W-:-:S03]  /*6680*/  IMAD.WIDE.U32 R10, R64, R16, R10 ;  /* 0x00000010400a7225 */ /* 0x000fc600078e000a */
[----:B------:R-:W-:Y:S01]  /*6690*/  LEA.HI.X R7, R4, UR7, R2, 0x1, P0 ;  /* 0x0000000704077c11 */ /* 0x000fe200080f0c02 */
[----:B------:R-:W-:Y:S01]  /*66a0*/  ULDC.64 UR6, c[0x0][0x3f8] ;  /* 0x0000fe0000067ab9 */ /* 0x000fe20000000a00 */
[----:B------:R-:W-:Y:S01]  /*66b0*/  LEA R8, P0, R18, R6, 0x7 ;  /* 0x0000000612087211 */ /* 0x000fe200078038ff */
[----:B-1----:R-:W-:-:S04]  /*66c0*/  IMAD R0, R9, R16, RZ ;  /* 0x0000001009007224 */ /* 0x002fc800078e02ff */
[----:B------:R-:W-:Y:S01]  /*66d0*/  IMAD R0, R64, R17, R0 ;  /* 0x0000001140007224 */ /* 0x000fe200078e0200 */
[----:B------:R-:W-:Y:S02]  /*66e0*/  LEA.HI.X R9, R18, R7, R19, 0x7, P0 ;  /* 0x0000000712097211 */ /* 0x000fe400000f3c13 */
[C---:B------:R-:W-:Y:S02]  /*66f0*/  LEA R4, P0, R10.reuse, UR6, 0x1 ;  /* 0x000000060a047c11 */ /* 0x040fe4000f8008ff */
[----:B------:R-:W-:Y:S01]  /*6700*/  IADD3 R0, R11, R0, RZ ;  /* 0x000000000b007210 */ /* 0x000fe20007ffe0ff */
[----:B------:R-:W-:Y:S03]  /*6710*/  STG.E.128 desc[UR38][R6.64], R60 ;  /* 0x0000003c06007986 */ /* 0x000fe6000c101d26 */
[----:B------:R-:W-:Y:S01]  /*6720*/  LEA.HI.X R5, R10, UR7, R0, 0x1, P0 ;  /* 0x000000070a057c11 */ /* 0x000fe200080f0c00 */
[----:B--2---:R-:W-:Y:S04]  /*6730*/  STG.E.128 desc[UR38][R6.64+0x40], R56 ;  /* 0x0000403806007986 */ /* 0x004fe8000c101d26 */
[----:B---3--:R1:W-:Y:S04]  /*6740*/  STG.E.128 desc[UR38][R6.64+0x80], R52 ;  /* 0x0000803406007986 */ /* 0x0083e8000c101d26 */
[----:B----4-:R2:W-:Y:S04]  /*6750*/  STG.E.128 desc[UR38][R8.64], R48 ;  /* 0x0000003008007986 */ /* 0x0105e8000c101d26 */
[----:B------:R2:W-:Y:S04]  /*6760*/  STG.E.128 desc[UR38][R8.64+0x40], R44 ;  /* 0x0000402c08007986 */ /* 0x0005e8000c101d26 */
[----:B------:R2:W-:Y:S04]  /*6770*/  STG.E.128 desc[UR38][R8.64+0x80], R40 ;  /* 0x0000802808007986 */ /* 0x0005e8000c101d26 */
[----:B------:R2:W-:Y:S04]  /*6780*/  STG.E.128 desc[UR38][R4.64], R36 ;  /* 0x0000002404007986 */ /* 0x0005e8000c101d26 */
[----:B------:R2:W-:Y:S04]  /*6790*/  STG.E.128 desc[UR38][R4.64+0x40], R28 ;  /* 0x0000401c04007986 */ /* 0x0005e8000c101d26 */
[----:B------:R2:W-:Y:S01]  /*67a0*/  STG.E.128 desc[UR38][R4.64+0x80], R20 ;  /* 0x0000801404007986 */ /* 0x0005e2000c101d26 */
[----:B-1----:R-:W-:-:S04]  /*67b0*/  LEA R6, P0, R16, R4, 0x7 ;  /* 0x0000000410067211 */ /* 0x002fc800078038ff */
[----:B------:R-:W-:-:S05]  /*67c0*/  LEA.HI.X R7, R16, R5, R17, 0x7, P0 ;  /* 0x0000000510077211 */ /* 0x000fca00000f3c11 */
[----:B------:R2:W-:Y:S04]  /*67d0*/  STG.E.128 desc[UR38][R6.64], R32 ;  /* 0x0000002006007986 */ /* 0x0005e8000c101d26 */
[----:B------:R2:W-:Y:S04]  /*67e0*/  STG.E.128 desc[UR38][R6.64+0x40], R24 ;  /* 0x0000401806007986 */ /* 0x0005e8000c101d26 */
[----:B------:R2:W-:Y:S02]  /*67f0*/  STG.E.128 desc[UR38][R6.64+0x80], R12 ;  /* 0x0000800c06007986 */ /* 0x0005e4000c101d26 */
.L_x_43:
[----:B------:R-:W-:Y:S02]  /*6800*/  ULDC UR6, c[0x0][0x2c8] ;  /* 0x0000b20000067ab9 */ /* 0x000fe40000000800 */
[----:B------:R-:W-:-:S04]  /*6810*/  UIADD3 UR6, UR6, 0x7f, URZ ;  /* 0x0000007f06067890 */ /* 0x000fc8000fffe03f */
[----:B------:R-:W-:-:S04]  /*6820*/  USHF.R.S32.HI UR4, URZ, 0x1f, UR6 ;  /* 0x0000001f3f047899 */ /* 0x000fc80008011406 */
[----:B------:R-:W-:-:S03]  /*6830*/  ULEA.HI UR4, UR4, UR6, URZ, 0x7 ;  /* 0x0000000604047291 */ /* 0x000fc6000f8f383f */
[----:B------:R-:W-:Y:S01]  /*6840*/  ULDC UR6, c[0x0][0xc] ;  /* 0x0000030000067ab9 */ /* 0x000fe20000000800 */
[----:B------:R-:W-:Y:S02]  /*6850*/  USHF.R.S32.HI UR4, URZ, 0x7, UR4 ;  /* 0x000000073f047899 */ /* 0x000fe40008011404 */
[----:B------:R-:W-:-:S04]  /*6860*/  UIADD3 UR16, UR6, UR16, URZ ;  /* 0x0000001006107290 */ /* 0x000fc8000fffe03f */
[----:B------:R-:W-:-:S06]  /*6870*/  UISETP.GE.AND UP0, UPT, UR16, UR4, UPT ;  /* 0x000000041000728c */ /* 0x000fcc000bf06270 */
[----:B------:R-:W-:-:S13]  /*6880*/  PLOP3.LUT P0, PT, PT, PT, UP0, 0x80, 0x0 ;  /* 0x000000000000781c */ /* 0x000fda0003f0f008 */
[----:B------:R-:W-:Y:S05]  /*6890*/  @P0 BRA `(.L_x_50) ;  /* 0x0000000000040947 */ /* 0x000fea0003800000 */
[----:B------:R-:W-:Y:S05]  /*68a0*/  BRA `(.L_x_51) ;  /* 0xffffffa000f07947 */ /* 0x000fea000383ffff */
.L_x_50:
[----:B------:R-:W-:Y:S05]  /*68b0*/  EXIT ;  /* 0x000000000000794d */ /* 0x000fea0003800000 */
.L_x_52:
        /* <DEDUP_REMOVED lines=12> */
.L_x_669:


//--------------------- .text._ZN5flash44flash_bwd_dq_dk_dv_loop_seqk_parallel_kernelI23Flash_bwd_kernel_traitsILi96ELi64ELi128ELi8ELi2ELi4ELi4ELb1ELb0EN7cutlass10bfloat16_tE19Flash_kernel_traitsILi96ELi64ELi128ELi8ES3_EELb0ELb1ELb0ELb0ELb0ELb1ELb0EEEvNS_16Flash_bwd_paramsE --------------------------
	.section	.text._ZN5flash44flash_bwd_dq_dk_dv_loop_seqk_parallel_kernelI23Flash_bwd_kernel_traitsILi96ELi64ELi128ELi8ELi2ELi4ELi4ELb1ELb0EN7cutlass10bfloat16_tE19Flash_kernel_traitsILi96ELi64ELi128ELi8ES3_EELb0ELb1ELb0ELb0ELb0ELb1ELb0EEEvNS_16Flash_bwd_paramsE,"ax",@progbits
	.align	128
        .global         _ZN5flash44flash_bwd_dq_dk_dv_loop_seqk_parallel_kernelI23Flash_bwd_kernel_traitsILi96ELi64ELi128ELi8ELi2ELi4ELi4ELb1ELb0EN7cutlass10bfloat16_tE19Flash_kernel_traitsILi96ELi64ELi128ELi8ES3_EELb0ELb1ELb0ELb0ELb0ELb1ELb0EEEvNS_16Flash_bwd_paramsE
        .type           _ZN5flash44flash_bwd_dq_dk_dv_loop_seqk_parallel_kernelI23Flash_bwd_kernel_traitsILi96ELi64ELi128ELi8ELi2ELi4ELi4ELb1ELb0EN7cutlass10bfloat16_tE19Flash_kernel_traitsILi96ELi64ELi128ELi8ES3_EELb0ELb1ELb0ELb0ELb0ELb1ELb0EEEvNS_16Flash_bwd_paramsE,@function
        .size           _ZN5flash44flash_bwd_dq_dk_dv_loop_seqk_parallel_kernelI23Flash_bwd_kernel_traitsILi96ELi64ELi128ELi8ELi2ELi4ELi4ELb1ELb0EN7cutlass10bfloat16_tE19Flash_kernel_traitsILi96ELi64ELi128ELi8ES3_EELb0ELb1ELb0ELb0ELb0ELb1ELb0EEEvNS_16Flash_bwd_paramsE,(.L_x_670 - _ZN5flash44flash_bwd_dq_dk_dv_loop_seqk_parallel_kernelI23Flash_bwd_kernel_traitsILi96ELi64ELi128ELi8ELi2ELi4ELi4ELb1ELb0EN7cutlass10bfloat16_tE19Flash_kernel_traitsILi96ELi64ELi128ELi8ES3_EELb0ELb1ELb0ELb0ELb0ELb1ELb0EEEvNS_16Flash_bwd_paramsE)
        .other          _ZN5flash44flash_bwd_dq_dk_dv_loop_seqk_parallel_kernelI23Flash_bwd_kernel_traitsILi96ELi64ELi128ELi8ELi2ELi4ELi4ELb1ELb0EN7cutlass10bfloat16_tE19Flash_kernel_traitsILi96ELi64ELi128ELi8ES3_EELb0ELb1ELb0ELb0ELb0ELb1ELb0EEEvNS_16Flash_bwd_paramsE,@"STO_CUDA_ENTRY STV_DEFAULT"
_ZN5flash44flash_bwd_dq_dk_dv_loop_seqk_parallel_kernelI23Flash_bwd_kernel_traitsILi96ELi64ELi128ELi8ELi2ELi4ELi4ELb1ELb0EN7cutlass10bfloat16_tE19Flash_kernel_traitsILi96ELi64ELi128ELi8ES3_EELb0ELb1ELb0ELb0ELb0ELb1ELb0EEEvNS_16Flash_bwd_paramsE:
.text._ZN5flash44flash_bwd_dq_dk_dv_loop_seqk_parallel_kernelI23Flash_bwd_kernel_traitsILi96ELi64ELi128ELi8ELi2ELi4ELi4ELb1ELb0EN7cutlass10bfloat16_tE19Flash_kernel_traitsILi96ELi64ELi128ELi8ES3_EELb0ELb1ELb0ELb0ELb0ELb1ELb0EEEvNS_16Flash_bwd_paramsE:
        /* <DEDUP_REMOVED lines=16> */
[----:B------:R-:W-:Y:S02]  /*0100*/  IMAD.MOV.U32 R232, RZ, RZ, 0x20 ;  /* 0x00000020ffe87424 */ /* 0x000fe400078e00ff */
        /* <DEDUP_REMOVED lines=11> */
[----:B-1----:R-:W-:Y:S02]  /*01c0*/  LOP3.LUT R0, R2, 0xfffffff0, RZ, 0xc0, !PT ;  /* 0xfffffff002007812 */ /* 0x002fe400078ec0ff */
[----:B------:R-:W-:Y:S02]  /*01d0*/  SHF.R.S32.HI R6, RZ, 0x4, R2 ;  /* 0x00000004ff067819 */ /* 0x000fe40000011402 */
[----:B------:R-:W-:Y:S01]  /*01e0*/  SHF.R.S32.HI R4, RZ, 0x3, R18 ;  /* 0x00000003ff047819 */ /* 0x000fe20000011412 */
[----:B------:R-:W-:Y:S01]  /*01f0*/  IMAD.IADD R0, R13, 0x1, -R0 ;  /* 0x000000010d007824 */ /* 0x000fe200078e0a00 */
[----:B------:R-:W-:-:S02]  /*0200*/  LOP3.LUT R5, R11, 0xfffffffc, RZ, 0xc0, !PT ;  /* 0xfffffffc0b057812 */ /* 0x000fc400078ec0ff */
[----:B------:R-:W-:Y:S01]  /*0210*/  LEA.HI R3, R2, R6, RZ, 0x1 ;  /* 0x0000000602037211 */ /* 0x000fe200078f08ff */
[----:B------:R-:W-:Y:S01]  /*0220*/  IMAD.SHL.U32 R2, R4, 0x40, RZ ;  /* 0x0000004004027824 */ /* 0x000fe200078e00ff */
[----:B------:R-:W-:Y:S01]  /*0230*/  SHF.R.S32.HI R17, RZ, 0x2, R11 ;  /* 0x00000002ff117819 */ /* 0x000fe2000001140b */
[----:B------:R-:W-:Y:S01]  /*0240*/  IMAD.IADD R15, R13, 0x1, -R5 ;  /* 0x000000010d0f7824 */ /* 0x000fe200078e0a05 */
[----:B------:R-:W-:Y:S02]  /*0250*/  LOP3.LUT R8, R3, 0xfffffffe, RZ, 0xc0, !PT ;  /* 0xfffffffe03087812 */ /* 0x000fe400078ec0ff */
[----:B------:R-:W-:Y:S01]  /*0260*/  SHF.R.S32.HI R3, RZ, 0x1f, R0 ;  /* 0x0000001fff037819 */ /* 0x000fe20000011400 */
[----:B------:R-:W-:Y:S01]  /*0270*/  IMAD.SHL.U32 R20, R15, 0x8, RZ ;  /* 0x000000080f147824 */ /* 0x000fe200078e00ff */
[----:B------:R-:W-:Y:S01]  /*0280*/  LEA.HI R5, R0, R0, RZ, 0x1 ;  /* 0x0000000000057211 */ /* 0x000fe200078f08ff */
[----:B------:R-:W-:Y:S01]  /*0290*/  IMAD.IADD R14, R6, 0x1, -R8 ;  /* 0x00000001060e7824 */ /* 0x000fe200078e0a08 */
[----:B------:R-:W-:-:S02]  /*02a0*/  LOP3.LUT R2, R2, 0xc0, RZ, 0xc0, !PT ;  /* 0x000000c002027812 */ /* 0x000fc400078ec0ff */
[----:B------:R-:W-:Y:S01]  /*02b0*/  LEA.HI R16, R3, R0, RZ, 0x3 ;  /* 0x0000000003107211 */ /* 0x000fe200078f18ff */
[----:B------:R1:W-:Y:S01]  /*02c0*/  STL [R1+0x28], R20 ;  /* 0x0000281401007387 */ /* 0x0003e20000100800 */
[----:B------:R-:W-:Y:S02]  /*02d0*/  LOP3.LUT R3, R5, 0x7fffffe, RZ, 0xc0, !PT ;  /* 0x07fffffe05037812 */ /* 0x000fe400078ec0ff */
[----:B------:R-:W-:Y:S02]  /*02e0*/  SHF.R.U32.HI R7, RZ, 0x3, R2 ;  /* 0x00000003ff077819 */ /* 0x000fe40000011602 */
[----:B------:R-:W-:Y:S01]  /*02f0*/  LOP3.LUT R4, R2, 0x18, R20, 0xf8, !PT ;  /* 0x0000001802047812 */ /* 0x000fe200078ef814 */
[----:B------:R-:W-:Y:S01]  /*0300*/  IMAD.IADD R21, R0, 0x1, -R3 ;  /* 0x0000000100157824 */ /* 0x000fe200078e0a03 */
[----:B------:R-:W-:Y:S02]  /*0310*/  LOP3.LUT R2, R16, 0xfffffff8, RZ, 0xc0, !PT ;  /* 0xfffffff810027812 */ /* 0x000fe400078ec0ff */
[----:B------:R-:W-:-:S02]  /*0320*/  LOP3.LUT R3, R18, 0xfffffff8, RZ, 0xc0, !PT ;  /* 0xfffffff812037812 */ /* 0x000fc400078ec0ff */
[----:B------:R-:W-:Y:S02]  /*0330*/  LOP3.LUT R12, R4, R7, RZ, 0x3c, !PT ;  /* 0x00000007040c7212 */ /* 0x000fe400078e3cff */
[----:B------:R-:W-:Y:S01]  /*0340*/  SHF.R.S32.HI R7, RZ, 0x1, R5 ;  /* 0x00000001ff077819 */ /* 0x000fe20000011405 */
[----:B------:R-:W-:Y:S01]  /*0350*/  IMAD.IADD R8, R13, 0x1, -R3 ;  /* 0x000000010d087824 */ /* 0x000fe200078e0a03 */
[----:B------:R-:W-:Y:S02]  /*0360*/  SHF.R.S32.HI R4, RZ, 0x1f, R5 ;  /* 0x0000001fff047819 */ /* 0x000fe40000011405 */
[----:B------:R-:W-:-:S04]  /*0370*/  LEA.HI R9, R19, R13, RZ, 0x5 ;  /* 0x0000000d13097211 */ /* 0x000fc800078f28ff */
[----:B------:R-:W-:Y:S01]  /*0380*/  SHF.R.S32.HI R24, RZ, 0x5, R9 ;  /* 0x00000005ff187819 */ /* 0x000fe20000011409 */
[----:B-1----:R-:W-:Y:S01]  /*0390*/  IMAD.IADD R20, R0, 0x1, -R2 ;  /* 0x0000000100147824 */ /* 0x002fe200078e0a02 */
[----:B------:R-:W-:Y:S02]  /*03a0*/  LEA.HI R2, R19, R13, RZ, 0x6 ;  /* 0x0000000d13027211 */ /* 0x000fe400078f30ff */
[----:B------:R-:W-:Y:S02]  /*03b0*/  SHF.R.S32.HI R0, RZ, 0x1f, R11 ;  /* 0x0000001fff007819 */ /* 0x000fe4000001140b */
[----:B------:R-:W-:Y:S02]  /*03c0*/  SHF.R.S32.HI R10, RZ, 0x6, R2 ;  /* 0x00000006ff0a7819 */ /* 0x000fe40000011402 */
[-C--:B------:R-:W-:Y:S02]  /*03d0*/  LEA.HI R2, R11, R17.reuse, RZ, 0x1 ;  /* 0x000000110b027211 */ /* 0x080fe400078f08ff */
[----:B------:R-:W-:-:S02]  /*03e0*/  LEA.HI R0, R0, R17, RZ, 0x3 ;  /* 0x0000001100007211 */ /* 0x000fc400078f18ff */
[----:B------:R-:W-:Y:S02]  /*03f0*/  LEA.HI R11, R8, R8, RZ, 0x1 ;  /* 0x00000008080b7211 */ /* 0x000fe400078f08ff */
[----:B------:R-:W-:Y:S02]  /*0400*/  LOP3.LUT R3, R2, 0x7fffffe, RZ, 0xc0, !PT ;  /* 0x07fffffe02037812 */ /* 0x000fe400078ec0ff */
[----:B------:R-:W-:Y:S02]  /*0410*/  LOP3.LUT R0, R0, 0xfffffff8, RZ, 0xc0, !PT ;  /* 0xfffffff800007812 */ /* 0x000fe400078ec0ff */
[----:B------:R-:W-:Y:S01]  /*0420*/  LOP3.LUT R2, R11, 0x3fffffe, RZ, 0xc0, !PT ;  /* 0x03fffffe0b027812 */ /* 0x000fe200078ec0ff */
[C---:B------:R-:W-:Y:S01]  /*0430*/  IMAD.IADD R6, R17.reuse, 0x1, -R3 ;  /* 0x0000000111067824 */ /* 0x040fe200078e0a03 */
[----:B------:R-:W-:Y:S01]  /*0440*/  LEA.HI R3, R4, R7, RZ, 0x2 ;  /* 0x0000000704037211 */ /* 0x000fe200078f10ff */
[----:B------:R-:W-:Y:S02]  /*0450*/  IMAD.IADD R5, R17, 0x1, -R0 ;  /* 0x0000000111057824 */ /* 0x000fe400078e0a00 */
[----:B------:R-:W-:-:S02]  /*0460*/  IMAD.IADD R2, R8, 0x1, -R2 ;  /* 0x0000000108027824 */ /* 0x000fc400078e0a02 */
[----:B------:R-:W-:Y:S01]  /*0470*/  IMAD R0, R10, 0x4, R14 ;  /* 0x000000040a007824 */ /* 0x000fe200078e020e */
[C---:B------:R-:W-:Y:S01]  /*0480*/  LOP3.LUT P4, RZ, R5.reuse, 0x2, RZ, 0xc0, !PT ;  /* 0x0000000205ff7812 */ /* 0x040fe2000788c0ff */
[----:B------:R-:W-:Y:S01]  /*0490*/  IMAD R4, R24, 0x8, R6 ;  /* 0x0000000818047824 */ /* 0x000fe200078e0206 */
[----:B------:R-:W-:Y:S01]  /*04a0*/  LOP3.LUT R6, R5, 0x1, RZ, 0xc0, !PT ;  /* 0x0000000105067812 */ /* 0x000fe200078ec0ff */
[----:B------:R-:W-:Y:S01]  /*04b0*/  IMAD R226, R0, 0x8, R2 ;  /* 0x0000000800e27824 */ /* 0x000fe200078e0202 */
[----:B------:R-:W-:Y:S01]  /*04c0*/  LOP3.LUT R0, R3, 0xfffffffc, RZ, 0xc0, !PT ;  /* 0xfffffffc03007812 */ /* 0x000fe200078ec0ff */
[----:B------:R-:W-:Y:S01]  /*04d0*/  IMAD.U32 R22, R4, 0x20, R12 ;  /* 0x0000002004167824 */ /* 0x000fe200078e000c */
[----:B------:R-:W-:Y:S01]  /*04e0*/  LOP3.LUT R3, R9, 0xffffffe0, RZ, 0xc0, !PT ;  /* 0xffffffe009037812 */ /* 0x000fe200078ec0ff */
[----:B------:R-:W-:Y:S01]  /*04f0*/  IMAD.SHL.U32 R4, R13, 0x2, RZ ;  /* 0x000000020d047824 */ /* 0x000fe200078e00ff */
[----:B------:R-:W-:Y:S01]  /*0500*/  LEA.HI R2, R19, R13, RZ, 0x7 ;  /* 0x0000000d13027211 */ /* 0x000fe200078f38ff */
[----:B------:R-:W-:Y:S01]  /*0510*/  IMAD.IADD R17, R7, 0x1, -R0 ;  /* 0x0000000107117824 */ /* 0x000fe200078e0a00 */
[----:B------:R-:W-:Y:S01]  /*0520*/  SHF.R.S32.HI R0, RZ, 0x1f, R9 ;  /* 0x0000001fff007819 */ /* 0x000fe20000011409 */
[----:B------:R-:W-:Y:S01]  /*0530*/  IMAD.IADD R23, R13, 0x1, -R3 ;  /* 0x000000010d177824 */ /* 0x000fe200078e0a03 */
[-C--:B------:R-:W-:Y:S01]  /*0540*/  LEA.HI R3, R9, R24.reuse, RZ, 0x1 ;  /* 0x0000001809037211 */ /* 0x080fe200078f08ff */
[----:B------:R-:W-:Y:S01]  /*0550*/  IMAD.SHL.U32 R10, R10, 0x20, RZ ;  /* 0x000000200a0a7824 */ /* 0x000fe200078e00ff */
[----:B------:R-:W-:Y:S01]  /*0560*/  LEA.HI R0, R0, R24, RZ, 0x2 ;  /* 0x0000001800007211 */ /* 0x000fe200078f10ff */
[----:B------:R-:W-:Y:S01]  /*0570*/  STL [R1+0x30], R22 ;  /* 0x0000301601007387 */ /* 0x000fe20000100800 */
[----:B------:R-:W-:-:S02]  /*0580*/  SHF.R.S32.HI R13, RZ, 0x7, R2 ;  /* 0x00000007ff0d7819 */ /* 0x000fc40000011402 */
[----:B------:R-:W-:Y:S01]  /*0590*/  LOP3.LUT R2, R3, 0xfffffffe, RZ, 0xc0, !PT ;  /* 0xfffffffe03027812 */ /* 0x000fe200078ec0ff */
[----:B------:R-:W-:Y:S01]  /*05a0*/  IMAD.SHL.U32 R3, R8, 0x40, RZ ;  /* 0x0000004008037824 */ /* 0x000fe200078e00ff */
[----:B------:R-:W-:Y:S01]  /*05b0*/  LOP3.LUT R4, R10, 0x6, R4, 0xf8, !PT ;  /* 0x000000060a047812 */ /* 0x000fe200078ef804 */
[----:B------:R-:W-:Y:S01]  /*05c0*/  IMAD.SHL.U32 R8, R15, 0x2, RZ ;  /* 0x000000020f087824 */ /* 0x000fe200078e00ff */
[----:B------:R-:W-:Y:S01]  /*05d0*/  LOP3.LUT R0, R0, 0xfffffffc, RZ, 0xc0, !PT ;  /* 0xfffffffc00007812 */ /* 0x000fe200078ec0ff */
[C---:B------:R-:W-:Y:S01]  /*05e0*/  IMAD.IADD R15, R24.reuse, 0x1, -R2 ;  /* 0x00000001180f7824 */ /* 0x040fe200078e0a02 */
[----:B------:R-:W-:Y:S01]  /*05f0*/  LEA.HI R12, R5, R5, RZ, 0x1 ;  /* 0x00000005050c7211 */ /* 0x000fe200078f08ff */
[----:B------:R-:W-:Y:S01]  /*0600*/  STL [R1+0x34], R23 ;  /* 0x0000341701007387 */ /* 0x000fe20000100800 */
[----:B------:R-:W-:Y:S01]  /*0610*/  SHF.R.S32.HI R2, RZ, 0x1, R11 ;  /* 0x00000001ff027819 */ /* 0x000fe2000001140b */
[----:B------:R-:W-:Y:S01]  /*0620*/  IMAD.IADD R0, R24, 0x1, -R0 ;  /* 0x0000000118007824 */ /* 0x000fe200078e0a00 */
[----:B------:R-:W-:Y:S01]  /*0630*/  ISETP.NE.U32.AND P5, PT, R6, 0x1, PT ;  /* 0x000000010600780c */ /* 0x000fe20003fa5070 */
[----:B------:R1:W-:Y:S01]  /*0640*/  STL [R1+0x1c], R4 ;  /* 0x00001c0401007387 */ /* 0x0003e20000100800 */
[----:B------:R-:W-:Y:S01]  /*0650*/  LOP3.LUT R7, R3, 0x1c0, RZ, 0xc0, !PT ;  /* 0x000001c003077812 */ /* 0x000fe200078ec0ff */
[----:B------:R-:W-:Y:S01]  /*0660*/  IMAD.SHL.U32 R6, R2, 0x40, RZ ;  /* 0x0000004002067824 */ /* 0x000fe200078e00ff */
[----:B------:R-:W-:Y:S01]  /*0670*/  SHF.R.S32.HI R3, RZ, 0x3, R16 ;  /* 0x00000003ff037819 */ /* 0x000fe20000011410 */
[----:B------:R-:W-:Y:S01]  /*0680*/  IMAD R11, R0, 0x200, R8 ;  /* 0x00000200000b7824 */ /* 0x000fe200078e0208 */
[----:B------:R-:W-:Y:S01]  /*0690*/  LOP3.LUT P6, RZ, R2, 0x2, RZ, 0xc0, !PT ;  /* 0x0000000202ff7812 */ /* 0x000fe200078cc0ff */
[----:B------:R-:W-:Y:S01]  /*06a0*/  IMAD.SHL.U32 R2, R0, 0x10, RZ ;  /* 0x0000001000027824 */ /* 0x000fe200078e00ff */
[----:B------:R-:W-:Y:S01]  /*06b0*/  SEL R235, R235, 0x10, !P5 ;  /* 0x00000010ebeb7807 */ /* 0x000fe20006800000 */
[----:B------:R-:W-:Y:S01]  /*06c0*/  IMAD R21, R3, 0x8, R21 ;  /* 0x0000000803157824 */ /* 0x000fe200078e0215 */
[----:B------:R-:W-:Y:S01]  /*06d0*/  R2P PR, R20, 0x6 ;  /* 0x0000000614007804 */ /* 0x000fe20000000000 */
[----:B------:R-:W-:Y:S01]  /*06e0*/  IMAD R19, R0, 0x2, R3 ;  /* 0x0000000200137824 */ /* 0x000fe200078e0203 */
[----:B------:R-:W-:-:S02]  /*06f0*/  LOP3.LUT R3, R7, 0x30, R2, 0xf8, !PT ;  /* 0x0000003007037812 */ /* 0x000fc400078ef802 */
[----:B------:R-:W-:Y:S02]  /*0700*/  LOP3.LUT R2, R6, 0xc0, RZ, 0xc0, !PT ;  /* 0x000000c006027812 */ /* 0x000fe400078ec0ff */
[----:B------:R-:W-:Y:S02]  /*0710*/  LOP3.LUT R9, R3, 0x8, R18, 0xf8, !PT ;  /* 0x0000000803097812 */ /* 0x000fe400078ef812 */
[----:B------:R-:W-:Y:S02]  /*0720*/  SHF.R.U32.HI R6, RZ, 0x3, R7 ;  /* 0x00000003ff067819 */ /* 0x000fe40000011607 */
[----:B------:R-:W-:Y:S02]  /*0730*/  SEL R229, R232, 0xffffffe0, !P1 ;  /* 0xffffffe0e8e57807 */ /* 0x000fe40004800000 */
[----:B------:R-:W-:Y:S02]  /*0740*/  SEL R230, R230, 0x40, P2 ;  /* 0x00000040e6e67807 */ /* 0x000fe40001000000 */
[----:B------:R-:W-:-:S02]  /*0750*/  SEL R227, R232, 0xffffffe0, !P6 ;  /* 0xffffffe0e8e37807 */ /* 0x000fc40007000000 */
[----:B-1----:R-:W-:Y:S02]  /*0760*/  LOP3.LUT R4, R12, 0x3fffffe, RZ, 0xc0, !PT ;  /* 0x03fffffe0c047812 */ /* 0x002fe400078ec0ff */
[----:B------:R-:W-:Y:S02]  /*0770*/  LOP3.LUT P0, RZ, R17, 0x2, RZ, 0xc0, !PT ;  /* 0x0000000211ff7812 */ /* 0x000fe4000780c0ff */
[----:B------:R-:W-:Y:S01]  /*0780*/  LEA R244, R22, UR4, 0x1 ;  /* 0x0000000416f47c11 */ /* 0x000fe2000f8e08ff */
[C---:B------:R-:W-:Y:S01]  /*0790*/  IMAD.IADD R16, R5.reuse, 0x1, -R4 ;  /* 0x0000000105107824 */ /* 0x040fe200078e0a04 */
[----:B------:R-:W-:Y:S01]  /*07a0*/  SEL R232, R232, 0xffffffe0, !P0 ;  /* 0xffffffe0e8e87807 */ /* 0x000fe20004000000 */
[----:B------:R-:W-:Y:S01]  /*07b0*/  IMAD.SHL.U32 R4, R5, 0x40, RZ ;  /* 0x0000004005047824 */ /* 0x000fe200078e00ff */
[----:B------:R-:W-:Y:S01]  /*07c0*/  LOP3.LUT R5, R2, 0x8, R18, 0xf8, !PT ;  /* 0x0000000802057812 */ /* 0x000fe200078ef812 */
[----:B------:R-:W-:-:S03]  /*07d0*/  IMAD R11, R16, 0x20, R11 ;  /* 0x00000020100b7824 */ /* 0x000fc600078e020b */
[----:B------:R-:W-:Y:S02]  /*07e0*/  LOP3.LUT R0, R4, 0x1c0, RZ, 0xc0, !PT ;  /* 0x000001c004007812 */ /* 0x000fe400078ec0ff */
[----:B------:R-:W-:Y:S02]  /*07f0*/  SHF.R.U32.HI R4, RZ, 0x3, R2 ;  /* 0x00000003ff047819 */ /* 0x000fe40000011602 */
[----:B------:R-:W-:Y:S02]  /*0800*/  LOP3.LUT R3, R0, 0x20, R10, 0xf8, !PT ;  /* 0x0000002000037812 */ /* 0x000fe400078ef80a */
[----:B------:R-:W-:Y:S01]  /*0810*/  SHF.R.U32.HI R2, RZ, 0x3, R0 ;  /* 0x00000003ff027819 */ /* 0x000fe20000011600 */
[----:B------:R-:W-:Y:S01]  /*0820*/  IMAD R0, R13, 0x1000, R8 ;  /* 0x000010000d007824 */ /* 0x000fe200078e0208 */
[----:B------:R-:W-:Y:S02]  /*0830*/  LOP3.LUT R4, R5, R4, RZ, 0x3c, !PT ;  /* 0x0000000405047212 */ /* 0x000fe400078e3cff */
[----:B------:R-:W-:Y:S01]  /*0840*/  LOP3.LUT R2, R3, R2, RZ, 0x3c, !PT ;  /* 0x0000000203027212 */ /* 0x000fe200078e3cff */
[----:B------:R-:W-:Y:S01]  /*0850*/  IMAD R0, R15, 0x400, R0 ;  /* 0x000004000f007824 */ /* 0x000fe200078e0200 */
[----:B------:R-:W-:Y:S01]  /*0860*/  LOP3.LUT R5, R9, R6, RZ, 0x3c, !PT ;  /* 0x0000000609057212 */ /* 0x000fe200078e3cff */
[----:B------:R-:W-:Y:S01]  /*0870*/  IMAD.SHL.U32 R3, R20, 0x40, RZ ;  /* 0x0000004014037824 */ /* 0x000fe200078e00ff */
[----:B------:R-:W-:Y:S01]  /*0880*/  SHF.R.S32.HI R10, RZ, 0x1f, R23 ;  /* 0x0000001fff0a7819 */ /* 0x000fe20000011417 */
[----:B------:R-:W-:-:S02]  /*0890*/  IMAD.IADD R238, R2, 0x1, R0 ;  /* 0x0000000102ee7824 */ /* 0x000fc400078e0200 */
[----:B------:R-:W-:Y:S01]  /*08a0*/  IMAD.SHL.U32 R0, R13, 0x8, RZ ;  /* 0x000000080d007824 */ /* 0x000fe200078e00ff */
[----:B------:R-:W-:Y:S01]  /*08b0*/  LOP3.LUT R3, R3, 0x1c0, RZ, 0xc0, !PT ;  /* 0x000001c003037812 */ /* 0x000fe200078ec0ff */
[----:B------:R-:W-:Y:S01]  /*08c0*/  IMAD.SHL.U32 R2, R17, 0x40, RZ ;  /* 0x0000004011027824 */ /* 0x000fe200078e00ff */
[----:B------:R-:W-:Y:S01]  /*08d0*/  LEA R238, R238, UR4, 0x1 ;  /* 0x00000004eeee7c11 */ /* 0x000fe2000f8e08ff */
[----:B------:R-:W-:Y:S01]  /*08e0*/  IMAD.U32 R226, R226, 0x20, R4 ;  /* 0x00000020e2e27824 */ /* 0x000fe200078e0004 */
[----:B------:R-:W-:Y:S01]  /*08f0*/  LOP3.LUT R7, R0, 0x8, RZ, 0xc0, !PT ;  /* 0x0000000800077812 */ /* 0x000fe200078ec0ff */
[C---:B------:R-:W-:Y:S01]  /*0900*/  IMAD.SHL.U32 R4, R14.reuse, 0x8, RZ ;  /* 0x000000080e047824 */ /* 0x040fe200078e00ff */
[----:B------:R-:W-:Y:S01]  /*0910*/  SHF.R.S32.HI R0, RZ, 0x1, R12 ;  /* 0x00000001ff007819 */ /* 0x000fe2000001140c */
[----:B------:R-:W-:Y:S01]  /*0920*/  IMAD.SHL.U32 R9, R14, 0x10, RZ ;  /* 0x000000100e097824 */ /* 0x000fe200078e00ff */
[----:B------:R-:W-:Y:S01]  /*0930*/  LOP3.LUT R2, R2, 0xc0, RZ, 0xc0, !PT ;  /* 0x000000c002027812 */ /* 0x000fe200078ec0ff */
[----:B------:R-:W-:Y:S01]  /*0940*/  IMAD R5, R14, 0x200, R5 ;  /* 0x000002000e057824 */ /* 0x000fe200078e0205 */
[C---:B------:R-:W-:Y:S01]  /*0950*/  LOP3.LUT P3, RZ, R0.reuse, 0x2, RZ, 0xc0, !PT ;  /* 0x0000000200ff7812 */ /* 0x040fe2000786c0ff */
[----:B------:R-:W-:Y:S01]  /*0960*/  IMAD.SHL.U32 R0, R0, 0x40, RZ ;  /* 0x0000004000007824 */ /* 0x000fe200078e00ff */
[----:B------:R-:W-:Y:S01]  /*0970*/  LOP3.LUT R4, R4, 0x8, RZ, 0xc0, !PT ;  /* 0x0000000804047812 */ /* 0x000fe200078ec0ff */
[C---:B------:R-:W-:Y:S01]  /*0980*/  VIADD R237, R238.reuse, 0x20 ;  /* 0x00000020eeed7836 */ /* 0x040fe20000000000 */
[----:B------:R-:W-:Y:S01]  /*0990*/  SHF.R.U32.HI R228, RZ, 0x3, R3 ;  /* 0x00000003ffe47819 */ /* 0x000fe20000011603 */
[----:B------:R-:W-:Y:S01]  /*09a0*/  @P4 VIADD R237, R238, 0xffffffe0 ;  /* 0xffffffe0eeed4836 */ /* 0x000fe20000000000 */
[----:B------:R-:W-:Y:S01]  /*09b0*/  LOP3.LUT R0, R0, 0xc0, RZ, 0xc0, !PT ;  /* 0x000000c000007812 */ /* 0x000fe200078ec0ff */
[----:B------:R-:W-:Y:S01]  /*09c0*/  IMAD.IADD R236, R238, 0x1, R235 ;  /* 0x00000001eeec7824 */ /* 0x000fe200078e02eb */
[----:B------:R-:W-:Y:S01]  /*09d0*/  SHF.R.U32.HI R6, RZ, 0x3, R2 ;  /* 0x00000003ff067819 */ /* 0x000fe20000011602 */
[----:B------:R-:W-:Y:S01]  /*09e0*/  IMAD.IADD R235, R235, 0x1, R237 ;  /* 0x00000001ebeb7824 */ /* 0x000fe200078e02ed */
[----:B------:R-:W-:-:S02]  /*09f0*/  SHF.R.U32.HI R8, RZ, 0x3, R0 ;  /* 0x00000003ff087819 */ /* 0x000fc40000011600 */
[----:B------:R-:W-:Y:S02]  /*0a00*/  LOP3.LUT R9, R7, 0x10, R9, 0xf8, !PT ;  /* 0x0000001007097812 */ /* 0x000fe400078ef809 */
[----:B------:R-:W-:Y:S02]  /*0a10*/  LOP3.LUT R8, R8, R0, R7, 0x1e, !PT ;  /* 0x0000000008087212 */ /* 0x000fe400078e1e07 */
[----:B------:R-:W-:Y:S02]  /*0a20*/  LEA.HI R0, R10, R23, RZ, 0x2 ;  /* 0x000000170a007211 */ /* 0x000fe400078f10ff */
[--C-:B------:R-:W-:Y:S01]  /*0a30*/  LOP3.LUT R228, R228, R3, R4.reuse, 0x1e, !PT ;  /* 0x00000003e4e47212 */ /* 0x100fe200078e1e04 */
[----:B------:R-:W-:Y:S01]  /*0a40*/  IMAD.IADD R8, R8, 0x1, R11 ;  /* 0x0000000108087824 */ /* 0x000fe200078e020b */
[C---:B------:R-:W-:Y:S02]  /*0a50*/  LOP3.LUT R3, R6.reuse, R2, R4, 0x1e, !PT ;  /* 0x0000000206037212 */ /* 0x040fe400078e1e04 */
[----:B------:R-:W-:Y:S01]  /*0a60*/  SHF.R.S32.HI R4, RZ, 0x2, R0 ;  /* 0x00000002ff047819 */ /* 0x000fe20000011400 */
[----:B------:R-:W-:Y:S01]  /*0a70*/  IMAD.SHL.U32 R0, R21, 0x20, RZ ;  /* 0x0000002015007824 */ /* 0x000fe200078e00ff */
[----:B------:R-:W-:Y:S01]  /*0a80*/  LOP3.LUT R2, R6, R9, R2, 0x1e, !PT ;  /* 0x0000000906027212 */ /* 0x000fe200078e1e02 */
[----:B------:R-:W-:Y:S01]  /*0a90*/  IMAD.U32 R228, R19, 0x200, R228 ;  /* 0x0000020013e47824 */ /* 0x000fe200078e00e4 */
[----:B------:R-:W-:Y:S01]  /*0aa0*/  LEA R226, R226, UR4, 0x1 ;  /* 0x00000004e2e27c11 */ /* 0x000fe2000f8e08ff */
[----:B------:R-:W-:-:S02]  /*0ab0*/  IMAD R7, R15, 0x10, R4 ;  /* 0x000000100f077824 */ /* 0x000fc400078e0204 */
[----:B------:R-:W-:Y:S02]  /*0ac0*/  IMAD R4, R15, 0x200, R0 ;  /* 0x000002000f047824 */ /* 0x000fe400078e0200 */
[----:B------:R-:W-:Y:S01]  /*0ad0*/  IMAD.IADD R233, R0, 0x1, R2 ;  /* 0x0000000100e97824 */ /* 0x000fe200078e0202 */
[----:B------:R-:W-:Y:S01]  /*0ae0*/  STL [R1+0x20], R7 ;  /* 0x0000200701007387 */ /* 0x000fe20000100800 */
[----:B------:R-:W-:Y:S01]  /*0af0*/  IMAD.U32 R0, RZ, RZ, UR5 ;  /* 0x00000005ff007e24 */ /* 0x000fe2000f8e00ff */
[----:B------:R-:W-:Y:S01]  /*0b00*/  USHF.R.S32.HI UR5, URZ, 0x1f, UR50 ;  /* 0x0000001f3f057899 */ /* 0x000fe20008011432 */
[----:B------:R-:W-:Y:S01]  /*0b10*/  IMAD.U32 R2, RZ, RZ, UR6 ;  /* 0x00000006ff027e24 */ /* 0x000fe2000f8e00ff */
[----:B------:R-:W-:Y:S01]  /*0b20*/  USHF.R.S32.HI UR6, URZ, 0x1f, UR60 ;  /* 0x0000001f3f067899 */ /* 0x000fe2000801143c */
[----:B------:R-:W-:Y:S01]  /*0b30*/  IMAD.IADD R234, R4, 0x1, R3 ;  /* 0x0000000104ea7824 */ /* 0x000fe200078e0203 */
[----:B------:R-:W-:Y:S01]  /*0b40*/  LEA R3, R5, UR4, 0x1 ;  /* 0x0000000405037c11 */ /* 0x000fe2000f8e08ff */
[----:B------:R-:W-:-:S02]  /*0b50*/  IMAD.IADD R227, R227, 0x1, R226 ;  /* 0x00000001e3e37824 */ /* 0x000fc400078e02e2 */
[----:B------:R-:W-:Y:S01]  /*0b60*/  IMAD.U32 R0, RZ, RZ, UR5 ;  /* 0x00000005ff007e24 */ /* 0x000fe2000f8e00ff */
[----:B------:R-:W-:Y:S01]  /*0b70*/  UIADD3 UR5, UR4, 0xf000, URZ ;  /* 0x0000f00004057890 */ /* 0x000fe2000fffe03f */
[----:B------:R-:W-:Y:S02]  /*0b80*/  VIADD R0, R7, 0xffffffc0 ;  /* 0xffffffc007007836 */ /* 0x000fe40000000000 */
[----:B------:R-:W-:Y:S01]  /*0b90*/  IMAD.U32 R2, RZ, RZ, UR6 ;  /* 0x00000006ff027e24 */ /* 0x000fe2000f8e00ff */
[----:B------:R-:W-:Y:S02]  /*0ba0*/  UIADD3 UR6, UR4, 0x9000, URZ ;  /* 0x0000900004067890 */ /* 0x000fe4000fffe03f */
[----:B------:R-:W-:Y:S02]  /*0bb0*/  SHF.R.S32.HI R2, RZ, 0x1f, R0 ;  /* 0x0000001fff027819 */ /* 0x000fe40000011400 */
[----:B------:R-:W-:Y:S02]  /*0bc0*/  LEA R228, R228, UR5, 0x1 ;  /* 0x00000005e4e47c11 */ /* 0x000fe4000f8e08ff */
[C---:B------:R-:W-:Y:S01]  /*0bd0*/  SHF.L.U64.HI R2, R0.reuse, 0x2, R2 ;  /* 0x0000000200027819 */ /* 0x040fe20000010202 */
[----:B------:R-:W-:-:S02]  /*0be0*/  IMAD.SHL.U32 R0, R0, 0x4, RZ ;  /* 0x0000000400007824 */ /* 0x000fc400078e00ff */
[C---:B------:R-:W-:Y:S02]  /*0bf0*/  IMAD.IADD R229, R228.reuse, 0x1, R229 ;  /* 0x00000001e4e57824 */ /* 0x040fe400078e02e5 */
[----:B------:R1:W-:Y:S01]  /*0c00*/  STL [R1+0x18], R2 ;  /* 0x0000180201007387 */ /* 0x0003e20000100800 */
[--C-:B------:R-:W-:Y:S02]  /*0c10*/  IMAD.IADD R231, R228, 0x1, R230.reuse ;  /* 0x00000001e4e77824 */ /* 0x100fe400078e02e6 */
[----:B------:R-:W-:Y:S01]  /*0c20*/  IMAD.IADD R230, R229, 0x1, R230 ;  /* 0x00000001e5e67824 */ /* 0x000fe200078e02e6 */
[----:B------:R2:W-:Y:S01]  /*0c30*/  STL [R1+0x14], R0 ;  /* 0x0000140001007387 */ /* 0x0005e20000100800 */
[----:B-1----:R-:W-:Y:S01]  /*0c40*/  LEA R2, R8, UR6, 0x1 ;  /* 0x0000000608027c11 */ /* 0x002fe2000f8e08ff */
[----:B------:R-:W-:-:S04]  /*0c50*/  ULDC.64 UR6, c[0x0][0x208] ;  /* 0x0000820000067ab9 */ /* 0x000fc80000000a00 */
[C---:B--2---:R-:W-:Y:S01]  /*0c60*/  VIADD R0, R2.reuse, 0x20 ;  /* 0x0000002002007836 */ /* 0x044fe20000000000 */
[----:B------:R1:W-:Y:S01]  /*0c70*/  STL [R1], R2 ;  /* 0x0000000201007387 */ /* 0x0003e20000100800 */
[----:B------:R-:W-:-:S05]  /*0c80*/  @P3 VIADD R0, R2, 0xffffffe0 ;  /* 0xffffffe002003836 */ /* 0x000fca0000000000 */
[----:B------:R1:W-:Y:S02]  /*0c90*/  STL [R1+0x4], R0 ;  /* 0x0000040001007387 */ /* 0x0003e40000100800 */
.L_x_81:
        /* <DEDUP_REMOVED lines=16> */
[----:B--2---:R-:W-:Y:S01]  /*0da0*/  IMAD.U32 R4, RZ, RZ, UR8 ;  /* 0x00000008ff047e24 */ /* 0x004fe2000f8e00ff */
        /* <DEDUP_REMOVED lines=11> */
[----:B------:R-:W-:Y:S01]  /*0e60*/  PLOP3.LUT P3, PT, PT, PT, UP2, 0x80, 0x0 ;  /* 0x000000000000781c */ /* 0x000fe20003f6f028 */
[----:B------:R-:W-:-:S02]  /*0e70*/  UIADD3 UR8, UP0, UR16, UR12, URZ ;  /* 0x0000000c10087290 */ /* 0x000fc4000ff1e03f */
[----:B------:R-:W-:Y:S01]  /*0e80*/  UISETP.EQ.OR.EX UP4, UPT, UR13, URZ, !UP1, UP4 ;  /* 0x0000003f0d00728c */ /* 0x000fe2000cf82740 */
[----:B------:R-:W2:Y:S01]  /*0e90*/  @P1 LDG.E R8, desc[UR6][R6.64] ;  /* 0x0000000606081981 */ /* 0x000ea2000c1e1900 */
[----:B------:R-:W-:Y:S01]  /*0ea0*/  UIADD3.X UR5, UR5, UR13, URZ, UP0, !UPT ;  /* 0x0000000d05057290 */ /* 0x000fe200087fe43f */
[----:B------:R-:W-:Y:S01]  /*0eb0*/  UMOV UR37, URZ ;  /* 0x0000003f00257c82 */ /* 0x000fe20008000000 */
[----:B------:R-:W-:Y:S02]  /*0ec0*/  @!UP3 ULDC.64 UR10, c[0x0][0x318] ;  /* 0x0000c600000abab9 */ /* 0x000fe40000000a00 */
[----:B------:R-:W-:Y:S01]  /*0ed0*/  PLOP3.LUT P2, PT, PT, PT, UP4, 0x80, 0x0 ;  /* 0x000000000000781c */ /* 0x000fe20003f4f048 */
[----:B----4-:R3:W4:Y:S02]  /*0ee0*/  @P0 LDG.E R6, desc[UR6][R4.64] ;  /* 0x0000000604060981 */ /* 0x010724000c1e1900 */
[----:B---3--:R-:W-:Y:S02]  /*0ef0*/  IMAD.U32 R4, RZ, RZ, UR15 ;  /* 0x0000000fff047e24 */ /* 0x008fe4000f8e00ff */
[----:B------:R-:W-:-:S05]  /*0f00*/  IMAD.U32 R5, RZ, RZ, UR14 ;  /* 0x0000000eff057e24 */ /* 0x000fca000f8e00ff */
[----:B------:R-:W3:Y:S04]  /*0f10*/  @P3 LDG.E R7, desc[UR6][R4.64] ;  /* 0x0000000604073981 */ /* 0x000ee8000c1e1900 */
[----:B-1---5:R1:W5:Y:S02]  /*0f20*/  @P3 LDG.E R0, desc[UR6][R4.64+0x4] ;  /* 0x0000040604003981 */ /* 0x022364000c1e1900 */
[----:B-1----:R-:W-:Y:S02]  /*0f30*/  IMAD.U32 R4, RZ, RZ, UR8 ;  /* 0x00000008ff047e24 */ /* 0x002fe4000f8e00ff */
[----:B------:R-:W-:Y:S01]  /*0f40*/  IMAD.U32 R5, RZ, RZ, UR5 ;  /* 0x00000005ff057e24 */ /* 0x000fe2000f8e00ff */
[----:B------:R-:W-:Y:S01]  /*0f50*/  @!UP3 UISETP.NE.U32.AND UP0, UPT, UR10, URZ, UPT ;  /* 0x0000003f0a00b28c */ /* 0x000fe2000bf05070 */
[----:B------:R-:W-:-:S03]  /*0f60*/  @!UP3 ULDC UR5, c[0x0][0x2cc] ;  /* 0x0000b3000005bab9 */ /* 0x000fc60000000800 */
[----:B------:R-:W5:Y:S01]  /*0f70*/  @!P2 LDG.E R2, desc[UR6][R4.64] ;  /* 0x000000060402a981 */ /* 0x000f62000c1e1900 */
[----:B------:R-:W-:Y:S01]  /*0f80*/  @!UP3 UISETP.NE.AND.EX UP0, UPT, UR11, URZ, UPT, UP0 ;  /* 0x0000003f0b00b28c */ /* 0x000fe2000bf05300 */
[----:B------:R-:W-:Y:S01]  /*0f90*/  UMOV UR9, 0xffffffff ;  /* 0xffffffff00097882 */ /* 0x000fe20000000000 */
[----:B------:R-:W-:Y:S02]  /*0fa0*/  UMOV UR40, 0xffffffff ;  /* 0xffffffff00287882 */ /* 0x000fe40000000000 */
[----:B------:R-:W-:Y:S02]  /*0fb0*/  @!UP3 USEL UR10, UR5, URZ, UP0 ;  /* 0x0000003f050ab287 */ /* 0x000fe40008000000 */
[----:B------:R-:W-:Y:S01]  /*0fc0*/  USHF.L.U32 UR39, UR38, 0x7, URZ ;  /* 0x0000000726277899 */ /* 0x000fe2000800063f */
[----:B------:R-:W-:Y:S01]  /*0fd0*/  ULDC UR5, c[0x0][0x2c8] ;  /* 0x0000b20000057ab9 */ /* 0x000fe20000000800 */
[----:B--2---:R-:W-:Y:S02]  /*0fe0*/  @P1 R2UR UR37, R8 ;  /* 0x00000000082512ca */ /* 0x004fe400000e0000 */
[----:B----4-:R-:W-:-:S02]  /*0ff0*/  @P0 R2UR UR8, R6 ;  /* 0x00000000060802ca */ /* 0x010fc400000e0000 */
[----:B------:R-:W-:-:S04]  /*1000*/  ISETP.NE.U32.AND P0, PT, RZ, UR12, PT ;  /* 0x0000000cff007c0c */ /* 0x000fc8000bf05070 */
[----:B------:R-:W-:-:S07]  /*1010*/  ISETP.NE.AND.EX P0, PT, RZ, UR13, PT, P0 ;  /* 0x0000000dff007c0c */ /* 0x000fce000bf05300 */
[----:B------:R-:W-:Y:S01]  /*1020*/  @UP3 UIADD3 UR8, UR8, -UR37, URZ ;  /* 0x8000002508083290 */ /* 0x000fe2000fffe03f */
[----:B---3--:R-:W-:Y:S02]  /*1030*/  @P3 R2UR UR9, R7 ;  /* 0x00000000070932ca */ /* 0x008fe400000e0000 */
        /* <DEDUP_REMOVED lines=9> */
.L_x_53:
        /* <DEDUP_REMOVED lines=9> */
[----:B------:R-:W-:Y:S01]  /*1160*/  USHF.R.S32.HI UR48, URZ, 0x1f, UR50 ;  /* 0x0000001f3f307899 */ /* 0x000fe20008011432 */
[----:B------:R-:W-:Y:S01]  /*1170*/  ULDC.64 UR10, c[0x0][0x228] ;  /* 0x00008a00000a7ab9 */ /* 0x000fe20000000a00 */
[----:B------:R-:W-:Y:S01]  /*1180*/  ULDC.64 UR12, c[0x0][0x488] ;  /* 0x00012200000c7ab9 */ /* 0x000fe20000000a00 */
[----:B------:R-:W-:Y:S02]  /*1190*/  UIMAD.WIDE.U32 UR16, UR50, UR10, URZ ;  /* 0x0000000a321072a5 */ /* 0x000fe4000f8e003f */
[----:B------:R-:W2:Y:S01]  /*11a0*/  S2UR UR5, SR_CTAID.X ;  /* 0x00000000000579c3 */ /* 0x000ea20000002500 */
[----:B------:R-:W-:Y:S01]  /*11b0*/  UIMAD UR10, UR48, UR10, URZ ;  /* 0x0000000a300a72a4 */ /* 0x000fe2000f8e023f */
        /* <DEDUP_REMOVED lines=8> */
[----:B------:R-:W-:Y:S01]  /*1240*/  @!UP1 UIMAD.WIDE.U32 UR34, UR50, UR10, URZ ;  /* 0x0000000a322292a5 */ /* 0x000fe2000f8e003f */
[----:B-1----:R-:W-:Y:S01]  /*1250*/  IABS R6, R7 ;  /* 0x0000000700067213 */ /* 0x002fe20000000000 */
[----:B------:R-:W-:Y:S01]  /*1260*/  UIMAD UR20, UR9, UR45, URZ ;  /* 0x0000002d091472a4 */ /* 0x000fe2000f8e023f */
[----:B------:R-:W-:Y:S01]  /*1270*/  ISETP.NE.AND P3, PT, R7, RZ, PT ;  /* 0x000000ff0700720c */ /* 0x000fe20003f65270 */
[----:B------:R-:W-:Y:S01]  /*1280*/  UIADD3 UR52, UR17, UR30, URZ ;  /* 0x0000001e11347290 */ /* 0x000fe2000fffe03f */
[----:B------:R-:W1:Y:S01]  /*1290*/  I2F.RP R4, R6 ;  /* 0x0000000600047306 */ /* 0x000e620000209400 */
[----:B------:R-:W-:Y:S01]  /*12a0*/  ULDC.U8 UR22, c[0x0][0x3d8] ;  /* 0x0000f60000167ab9 */ /* 0x000fe20000000000 */
[----:B------:R-:W-:-:S02]  /*12b0*/  USHF.L.U64.HI UR18, UR50, 0x7, UR48 ;  /* 0x0000000732127899 */ /* 0x000fc40008010230 */
[----:B--2---:R-:W-:Y:S02]  /*12c0*/  UIMAD.WIDE.U32 UR28, UR5, UR12, URZ ;  /* 0x0000000c051c72a5 */ /* 0x004fe4000f8e003f */
[----:B------:R-:W-:Y:S02]  /*12d0*/  UISETP.NE.AND UP3, UPT, UR22, URZ, UPT ;  /* 0x0000003f1600728c */ /* 0x000fe4000bf65270 */
        /* <DEDUP_REMOVED lines=20> */
[----:B------:R-:W-:Y:S02]  /*1420*/  UIMAD UR14, UR11, UR12, URZ ;  /* 0x0000000c0b0e72a4 */ /* 0x000fe4000f8e023f */
[----:B------:R-:W-:Y:S02]  /*1430*/  UIADD3 UR5, UR13, UR5, URZ ;  /* 0x000000050d057290 */ /* 0x000fe4000fffe03f */
[----:B------:R-:W-:Y:S02]  /*1440*/  ULOP3.LUT UR15, UR19, 0xffffffc0, URZ, 0xc0, !UPT ;  /* 0xffffffc0130f7892 */ /* 0x000fe4000f8ec03f */
[----:B------:R-:W-:Y:S01]  /*1450*/  UIMAD.WIDE.U32 UR16, UR10, UR12, URZ ;  /* 0x0000000c0a1072a5 */ /* 0x000fe2000f8e003f */
[----:B-1----:R-:W-:Y:S01]  /*1460*/  IMAD.MOV R0, RZ, RZ, -R5 ;  /* 0x000000ffff007224 */ /* 0x002fe200078e0a05 */
[----:B------:R-:W-:Y:S01]  /*1470*/  UIMAD UR5, UR10, UR5, UR14 ;  /* 0x000000050a0572a4 */ /* 0x000fe2000f8e020e */
[----:B------:R-:W-:Y:S01]  /*1480*/  IMAD.MOV.U32 R4, RZ, RZ, RZ ;  /* 0x000000ffff047224 */ /* 0x000fe200078e00ff */
[----:B------:R-:W-:Y:S01]  /*1490*/  UIADD3 UR20, UR15, -0x40, URZ ;  /* 0xffffffc00f147890 */ /* 0x000fe2000fffe03f */
[----:B------:R-:W-:Y:S01]  /*14a0*/  IMAD R0, R0, R6, RZ ;  /* 0x0000000600007224 */ /* 0x000fe200078e02ff */
[----:B------:R-:W-:-:S02]  /*14b0*/  UISETP.NE.AND UP0, UPT, UR40, -0x1, UPT ;  /* 0xffffffff2800788c */ /* 0x000fc4000bf05270 */
[----:B------:R-:W-:Y:S01]  /*14c0*/  USEL UR31, UR18, URZ, UP2 ;  /* 0x0000003f121f7287 */ /* 0x000fe20009000000 */
[----:B------:R-:W-:Y:S01]  /*14d0*/  IMAD.HI.U32 R0, R5, R0, R4 ;  /* 0x0000000005007227 */ /* 0x000fe200078e0004 */
[----:B------:R-:W-:Y:S02]  /*14e0*/  UIADD3 UR51, UR17, UR5, URZ ;  /* 0x0000000511337290 */ /* 0x000fe4000fffe03f */
[----:B------:R-:W-:Y:S02]  /*14f0*/  UIMAD.WIDE.U32 UR12, UR10, UR9, URZ ;  /* 0x000000090a0c72a5 */ /* 0x000fe4000f8e003f */
[----:B------:R-:W-:Y:S01]  /*1500*/  UIADD3 UR5, UP2, UR20, UR29, URZ ;  /* 0x0000001d14057290 */ /* 0x000fe2000ff5e03f */
[----:B------:R-:W-:Y:S01]  /*1510*/  IMAD.HI.U32 R0, R0, R2, RZ ;  /* 0x0000000200007227 */ /* 0x000fe200078e00ff */
[----:B------:R-:W-:Y:S01]  /*1520*/  USHF.R.S32.HI UR18, URZ, 0x1f, UR20 ;  /* 0x0000001f3f127899 */ /* 0x000fe20008011414 */
[----:B------:R-:W-:Y:S02]  /*1530*/  ULDC UR47, c[0x0][0x2c4] ;  /* 0x0000b100002f7ab9 */ /* 0x000fe40000000800 */
[----:B------:R-:W-:Y:S01]  /*1540*/  IMAD.MOV R4, RZ, RZ, -R0 ;  /* 0x000000ffff047224 */ /* 0x000fe200078e0a00 */
[----:B------:R-:W-:-:S02]  /*1550*/  UIMAD UR14, UR11, UR9, URZ ;  /* 0x000000090b0e72a4 */ /* 0x000fc4000f8e023f */
[----:B------:R-:W-:Y:S01]  /*1560*/  @!UP1 UIADD3 UR54, UR35, UR32, URZ ;  /* 0x0000002023369290 */ /* 0x000fe2000fffe03f */
[C---:B------:R-:W-:Y:S01]  /*1570*/  IMAD R2, R6.reuse, R4, R2 ;  /* 0x0000000406027224 */ /* 0x040fe200078e0202 */
[----:B------:R-:W-:Y:S02]  /*1580*/  USEL UR59, UR16, UR12, !UP1 ;  /* 0x0000000c103b7287 */ /* 0x000fe4000c800000 */
[----:B------:R-:W-:Y:S02]  /*1590*/  UIMAD UR11, UR11, UR5, URZ ;  /* 0x000000050b0b72a4 */ /* 0x000fe4000f8e023f */
[----:B------:R-:W-:Y:S01]  /*15a0*/  ISETP.GT.U32.AND P1, PT, R6, R2, PT ;  /* 0x000000020600720c */ /* 0x000fe20003f24070 */
[----:B------:R-:W-:Y:S02]  /*15b0*/  UIMAD.WIDE.U32 UR32, UR10, UR5, URZ ;  /* 0x000000050a2072a5 */ /* 0x000fe4000f8e003f */
[----:B------:R-:W-:Y:S02]  /*15c0*/  UIADD3.X UR12, UR18, UR31, URZ, UP2, !UPT ;  /* 0x0000001f120c7290 */ /* 0x000fe400097fe43f */
[----:B------:R-:W-:Y:S01]  /*15d0*/  @UP3 UIMAD UR5, UR50, UR47, URZ ;  /* 0x0000002f320532a4 */ /* 0x000fe2000f8e023f */
[----:B------:R-:W-:Y:S01]  /*15e0*/  ULDC.U8 UR23, c[0x0][0x480] ;  /* 0x0001200000177ab9 */ /* 0x000fe20000000000 */
[----:B------:R-:W-:-:S02]  /*15f0*/  @UP0 UIADD3 UR21, UR37, UR40, URZ ;  /* 0x0000002825150290 */ /* 0x000fc4000fffe03f */
[----:B------:R-:W-:Y:S02]  /*1600*/  @UP0 UIADD3 UR26, UR37, UR40, URZ ;  /* 0x00000028251a0290 */ /* 0x000fe4000fffe03f */
[----:B------:R-:W-:Y:S02]  /*1610*/  UIMAD UR16, UR10, UR12, UR11 ;  /* 0x0000000c0a1072a4 */ /* 0x000fe4000f8e020b */
[-C--:B------:R-:W-:Y:S01]  /*1620*/  @!P1 IADD3 R2, R2, -R6.reuse, RZ ;  /* 0x8000000602029210 */ /* 0x080fe20007ffe0ff */
[----:B------:R-:W-:Y:S01]  /*1630*/  @!P1 VIADD R0, R0, 0x1 ;  /* 0x0000000100009836 */ /* 0x000fe20000000000 */
[----:B------:R-:W-:Y:S01]  /*1640*/  PLOP3.LUT P1, PT, PT, PT, UP0, 0x80, 0x0 ;  /* 0x000000000000781c */ /* 0x000fe20003f2f008 */
[----:B------:R-:W-:Y:S01]  /*1650*/  UIMAD UR53, UR60, UR24, URZ ;  /* 0x000000183c3572a4 */ /* 0x000fe2000f8e023f */
[----:B------:R-:W-:Y:S01]  /*1660*/  ISETP.GE.U32.AND P0, PT, R2, R6, PT ;  /* 0x000000060200720c */ /* 0x000fe20003f06070 */
[----:B------:R-:W-:Y:S01]  /*1670*/  UISETP.NE.AND UP4, UPT, UR23, URZ, UPT ;  /* 0x0000003f1700728c */ /* 0x000fe2000bf85270 */
[----:B------:R-:W-:Y:S01]  /*1680*/  LOP3.LUT R2, R7, UR60, RZ, 0x3c, !PT ;  /* 0x0000003c07027c12 */ /* 0x000fe2000f8e3cff */
[----:B------:R-:W-:Y:S01]  /*1690*/  @UP3 USEL UR10, UR5, UR9, !UP1 ;  /* 0x00000009050a3287 */ /* 0x000fe2000c800000 */
[----:B------:R-:W-:-:S02]  /*16a0*/  @UP0 ULDC.64 UR24, c[0x0][0x248] ;  /* 0x0000920000180ab9 */ /* 0x000fc40000000a00 */
[----:B------:R-:W-:Y:S01]  /*16b0*/  ISETP.GE.AND P2, PT, R2, RZ, PT ;  /* 0x000000ff0200720c */ /* 0x000fe20003f46270 */
[----:B------:R-:W-:Y:S01]  /*16c0*/  @UP0 ULDC.64 UR22, c[0x0][0x250] ;  /* 0x0000940000160ab9 */ /* 0x000fe20000000a00 */
[----:B------:R-:W-:Y:S01]  /*16d0*/  @UP1 UIADD3 UR51, UR13, UR14, URZ ;  /* 0x0000000e0d331290 */ /* 0x000fe2000fffe03f */
[----:B------:R-:W-:Y:S01]  /*16e0*/  @UP3 ULDC UR5, c[0x0][0x2e4] ;  /* 0x0000b90000053ab9 */ /* 0x000fe20000000800 */
[----:B------:R-:W-:Y:S02]  /*16f0*/  @UP0 UIMAD.WIDE.U32 UR14, UR21, UR24, URZ ;  /* 0x00000018150e02a5 */ /* 0x000fe4000f8e003f */
[----:B------:R-:W-:Y:S01]  /*1700*/  @UP0 UIMAD.WIDE.U32 UR12, UR26, UR22, URZ ;  /* 0x000000161a0c02a5 */ /* 0x000fe2000f8e003f */
[----:B------:R-:W-:Y:S01]  /*1710*/  @P0 VIADD R0, R0, 0x1 ;  /* 0x0000000100000836 */ /* 0x000fe20000000000 */
[----:B------:R-:W-:Y:S01]  /*1720*/  @UP3 UIMAD UR31, UR60, UR5, UR10 ;  /* 0x000000053c1f32a4 */ /* 0x000fe2000f8e020a */
[----:B------:R-:W-:Y:S01]  /*1730*/  PLOP3.LUT P0, PT, PT, PT, UP3, 0x80, 0x0 ;  /* 0x000000000000781c */ /* 0x000fe20003f0f038 */
[----:B------:R-:W-:-:S02]  /*1740*/  @!UP3 UIMAD UR5, UR50, UR46, UR60 ;  /* 0x0000002e3205b2a4 */ /* 0x000fc4000f8e023c */
[----:B------:R-:W-:Y:S01]  /*1750*/  @UP0 UIMAD UR21, UR21, UR25, URZ ;  /* 0x00000019151502a4 */ /* 0x000fe2000f8e023f */
[----:B------:R-:W-:Y:S01]  /*1760*/  @!P2 IADD3 R0, -R0, RZ, RZ ;  /* 0x000000ff0000a210 */ /* 0x000fe20007ffe1ff */
[----:B------:R-:W-:Y:S01]  /*1770*/  @UP0 UIMAD UR11, UR26, UR23, URZ ;  /* 0x000000171a0b02a4 */ /* 0x000fe2000f8e023f */
[----:B------:R-:W-:Y:S01]  /*1780*/  @!P3 LOP3.LUT R0, RZ, R7, RZ, 0x33, !PT ;  /* 0x00000007ff00b212 */ /* 0x000fe200078e33ff */
[----:B------:R-:W-:Y:S02]  /*1790*/  USEL UR56, UR36, URZ, UP4 ;  /* 0x0000003f24387287 */ /* 0x000fe4000a000000 */
[----:B------:R-:W-:Y:S02]  /*17a0*/  @!UP3 UIMAD UR31, UR5, UR47, URZ ;  /* 0x0000002f051fb2a4 */ /* 0x000fe4000f8e023f */
[----:B------:R-:W-:Y:S02]  /*17b0*/  USHF.R.S32.HI UR41, URZ, 0x1f, UR39 ;  /* 0x0000001f3f297899 */ /* 0x000fe40008011427 */
[----:B------:R-:W-:-:S02]  /*17c0*/  USHF.R.S32.HI UR58, URZ, 0x1f, UR53 ;  /* 0x0000001f3f3a7899 */ /* 0x000fc40008011435 */
[----:B------:R-:W-:Y:S02]  /*17d0*/  USEL UR57, UR28, URZ, UP4 ;  /* 0x0000003f1c397287 */ /* 0x000fe4000a000000 */
[----:B------:R-:W-:Y:S02]  /*17e0*/  USHF.R.S32.HI UR46, URZ, 0x6, UR19 ;  /* 0x000000063f2e7899 */ /* 0x000fe40008011413 */
[----:B------:R-:W-:Y:S02]  /*17f0*/  @UP0 UIADD3 UR48, UR13, UR11, URZ ;  /* 0x0000000b0d300290 */ /* 0x000fe4000fffe03f */
[----:B------:R-:W-:Y:S02]  /*1800*/  UIADD3 UR55, UR33, UR16, URZ ;  /* 0x0000001021377290 */ /* 0x000fe4000fffe03f */
[----:B------:R-:W-:Y:S01]  /*1810*/  @UP0 UIADD3 UR49, UR15, UR21, URZ ;  /* 0x000000150f310290 */ /* 0x000fe2000fffe03f */
[----:B------:R-:W-:Y:S01]  /*1820*/  @UP0 UMOV UR47, UR14 ;  /* 0x0000000e002f0c82 */ /* 0x000fe20008000000 */
[----:B------:R-:W-:Y:S01]  /*1830*/  @UP0 UMOV UR36, UR12 ;  /* 0x0000000c00240c82 */ /* 0x000fe20008000000 */
[----:B------:R-:W-:Y:S09]  /*1840*/  @P1 BRA `(.L_x_55) ;  /* 0x0000000000341947 */ /* 0x000ff20003800000 */
        /* <DEDUP_REMOVED lines=13> */
.L_x_55:
        /* <DEDUP_REMOVED lines=14> */
.L_x_56:
[----:B------:R-:W-:Y:S01]  /*1a00*/  @UP1 UMOV UR11, UR42 ;  /* 0x0000002a000b1c82 */ /* 0x000fe20008000000 */
[----:B------:R-:W-:Y:S01]  /*1a10*/  @!UP1 UMOV UR11, UR34 ;  /* 0x00000022000b9c82 */ /* 0x000fe20008000000 */
[----:B------:R-:W-:Y:S01]  /*1a20*/  SHF.R.S32.HI R10, RZ, 0x1f, R0 ;  /* 0x0000001fff0a7819 */ /* 0x000fe20000011400 */
[----:B------:R-:W-:Y:S06]  /*1a30*/  @!P0 BRA `(.L_x_57) ;  /* 0x0000000000208947 */ /* 0x000fec0003800000 */
[----:B------:R-:W-:Y:S01]  /*1a40*/  ULDC UR10, c[0x0][0x2d4] ;  /* 0x0000b500000a7ab9 */ /* 0x000fe20000000800 */
[----:B------:R-:W-:Y:S01]  /*1a50*/  ULDC UR5, c[0x0][0x2c0] ;  /* 0x0000b00000057ab9 */ /* 0x000fe20000000800 */
[----:B------:R-:W-:-:S03]  /*1a60*/  @!UP1 UIMAD UR9, UR50, UR10, URZ ;  /* 0x0000000a320992a4 */ /* 0x000fc6000f8e023f */
[----:B------:R-:W-:Y:S02]  /*1a70*/  ULDC UR10, c[0x0][0x2e4] ;  /* 0x0000b900000a7ab9 */ /* 0x000fe40000000800 */
[----:B------:R-:W-:Y:S02]  /*1a80*/  ULEA UR10, UR5, UR10, 0x7 ;  /* 0x0000000a050a7291 */ /* 0x000fe4000f8e383f */
[----:B------:R-:W-:-:S04]  /*1a90*/  ULEA UR5, UR50, UR9, 0x7 ;  /* 0x0000000932057291 */ /* 0x000fc8000f8e383f */
[----:B------:R-:W-:Y:S01]  /*1aa0*/  UIMAD UR5, UR10, UR60, UR5 ;  /* 0x0000003c0a0572a4 */ /* 0x000fe2000f8e0205 */
[----:B------:R-:W-:Y:S11]  /*1ab0*/  BRA `(.L_x_58) ;  /* 0x0000000000107947 */ /* 0x000ff60003800000 */
.L_x_57:
[----:B------:R-:W-:Y:S01]  /*1ac0*/  ULDC UR5, c[0x0][0x270] ;  /* 0x00009c0000057ab9 */ /* 0x000fe20000000800 */
[----:B------:R-:W-:Y:S01]  /*1ad0*/  ULDC UR9, c[0x0][0x2d4] ;  /* 0x0000b50000097ab9 */ /* 0x000fe20000000800 */
[----:B------:R-:W-:-:S04]  /*1ae0*/  UIMAD UR5, UR50, UR5, UR60 ;  /* 0x00000005320572a4 */ /* 0x000fc8000f8e023c */
[----:B------:R-:W-:-:S12]  /*1af0*/  UIMAD UR5, UR5, UR9, URZ ;  /* 0x00000009050572a4 */ /* 0x000fd8000f8e023f */
.L_x_58:
[----:B------:R-:W2:Y:S01]  /*1b00*/  LDL.64 R4, [R1+0x28] ;  /* 0x0000280001047983 */ /* 0x000ea20000100a00 */
[----:B------:R-:W-:Y:S01]  /*1b10*/  ULDC UR10, c[0x0][0x270] ;  /* 0x00009c00000a7ab9 */ /* 0x000fe20000000800 */
[----:B------:R-:W-:Y:S02]  /*1b20*/  ULDC UR9, c[0x0][0x2dc] ;  /* 0x0000b70000097ab9 */ /* 0x000fe40000000800 */
[----:B------:R1:W2:Y:S01]  /*1b30*/  LDL.64 R14, [R1+0x28] ;  /* 0x00002800010e7983 */ /* 0x0002a20000100a00 */
[----:B------:R-:W-:Y:S02]  /*1b40*/  UIADD3 UR29, UR20, UR5, URZ ;  /* 0x00000005141d7290 */ /* 0x000fe4000fffe03f */
[----:B------:R-:W-:Y:S01]  /*1b50*/  UIADD3 UR5, -UR8, UR27, UR39 ;  /* 0x0000001b08057290 */ /* 0x000fe2000fffe127 */
[----:B------:R-:W3:Y:S01]  /*1b60*/  LDL R16, [R1+0x34] ;  /* 0x0000340001107983 */ /* 0x000ee20000100800 */
[----:B------:R-:W-:Y:S01]  /*1b70*/  UIMAD UR30, UR9, UR10, URZ ;  /* 0x0000000a091e72a4 */ /* 0x000fe2000f8e023f */
[----:B------:R-:W-:Y:S01]  /*1b80*/  ULDC.64 UR12, c[0x0][0x420] ;  /* 0x00010800000c7ab9 */ /* 0x000fe20000000a00 */
[----:B------:R-:W4:Y:S01]  /*1b90*/  S2R R26, SR_TID.X ;  /* 0x00000000001a7919 */ /* 0x000f220000002100 */
[----:B------:R-:W-:Y:S01]  /*1ba0*/  ULDC UR10, c[0x0][0x398] ;  /* 0x0000e600000a7ab9 */ /* 0x000fe20000000800 */
[----:B------:R-:W-:Y:S01]  /*1bb0*/  ULDC.64 UR14, c[0x0][0x258] ;  /* 0x00009600000e7ab9 */ /* 0x000fe20000000a00 */
[----:B------:R-:W-:Y:S01]  /*1bc0*/  ULDC.64 UR16, c[0x0][0x428] ;  /* 0x00010a0000107ab9 */ /* 0x000fe20000000a00 */
[----:B------:R-:W5:Y:S01]  /*1bd0*/  S2R R27, SR_TID.X ;  /* 0x00000000001b7919 */ /* 0x000f620000002100 */
[----:B------:R-:W1:Y:S01]  /*1be0*/  S2R R11, SR_TID.X ;  /* 0x00000000000b7919 */ /* 0x000e620000002100 */
[----:B------:R-:W1:Y:S01]  /*1bf0*/  S2R R12, SR_TID.X ;  /* 0x00000000000c7919 */ /* 0x000e620000002100 */
[----:B------:R-:W-:-:S02]  /*1c00*/  USHF.R.S32.HI UR9, URZ, 0x1f, UR60 ;  /* 0x0000001f3f097899 */ /* 0x000fc4000801143c */
[----:B------:R-:W-:Y:S01]  /*1c10*/  USHF.L.U32 UR26, UR30, 0x6, URZ ;  /* 0x000000061e1a7899 */ /* 0x000fe2000800063f */
[----:B------:R-:W-:Y:S01]  /*1c20*/  ULDC.64 UR34, c[0x0][0x478] ;  /* 0x00011e0000227ab9 */ /* 0x000fe20000000a00 */
[----:B----4-:R-:W-:-:S04]  /*1c30*/  SHF.R.S32.HI R26, RZ, 0x1f, R26 ;  /* 0x0000001fff1a7819 */ /* 0x010fc8000001141a */
[----:B-----5:R-:W-:-:S04]  /*1c40*/  LEA.HI R26, R26, R27, RZ, 0x2 ;  /* 0x0000001b1a1a7211 */ /* 0x020fc800078f10ff */
[----:B------:R-:W-:-:S04]  /*1c50*/  SHF.R.S32.HI R26, RZ, 0x2, R26 ;  /* 0x00000002ff1a7819 */ /* 0x000fc8000001141a */
[----:B------:R-:W-:Y:S02]  /*1c60*/  SHF.R.S32.HI R13, RZ, 0x1f, R26 ;  /* 0x0000001fff0d7819 */ /* 0x000fe4000001141a */
[----:B------:R-:W-:Y:S01]  /*1c70*/  IADD3 R2, P2, R26, UR20, RZ ;  /* 0x000000141a027c10 */ /* 0x000fe2000ff5e0ff */
[----:B------:R-:W-:-:S03]  /*1c80*/  UIADD3 UR10, UR5, -UR10, URZ ;  /* 0x8000000a050a7290 */ /* 0x000fc6000fffe03f */
[----:B------:R-:W-:Y:S01]  /*1c90*/  IADD3.X R6, R13, UR18, RZ, P2, !PT ;  /* 0x000000120d067c10 */ /* 0x000fe200097fe4ff */
[----:B------:R-:W-:Y:S01]  /*1ca0*/  UIMAD UR5, UR18, UR12, URZ ;  /* 0x0000000c120572a4 */ /* 0x000fe2000f8e023f */
[----:B-1----:R-:W-:Y:S01]  /*1cb0*/  SHF.R.S32.HI R11, RZ, 0x1f, R11 ;  /* 0x0000001fff0b7819 */ /* 0x002fe2000001140b */
[----:B------:R-:W-:Y:S01]  /*1cc0*/  UIMAD UR18, UR9, UR14, URZ ;  /* 0x0000000e091272a4 */ /* 0x000fe2000f8e023f */
[----:B------:R-:W-:Y:S02]  /*1cd0*/  IMAD.U32 R9, RZ, RZ, UR12 ;  /* 0x0000000cff097e24 */ /* 0x000fe4000f8e00ff */
[----:B------:R-:W-:Y:S01]  /*1ce0*/  IMAD R8, R6, UR44, RZ ;  /* 0x0000002c06087c24 */ /* 0x000fe2000f8e02ff */
[----:B------:R-:W-:Y:S01]  /*1cf0*/  UIMAD UR5, UR20, UR13, UR5 ;  /* 0x0000000d140572a4 */ /* 0x000fe2000f8e0205 */
[----:B------:R-:W-:Y:S01]  /*1d00*/  LEA.HI R11, R11, R12, RZ, 0x5 ;  /* 0x0000000c0b0b7211 */ /* 0x000fe200078f28ff */
[----:B------:R-:W-:Y:S02]  /*1d10*/  UIMAD UR28, UR60, UR15, UR18 ;  /* 0x0000000f3c1c72a4 */ /* 0x000fe4000f8e0212 */
[----:B------:R-:W-:Y:S01]  /*1d20*/  UIADD3 UR19, UP2, UP1, UR32, UR26, UR53 ;  /* 0x0000001a20137290 */ /* 0x000fe2000f95e035 */
[----:B------:R-:W-:-:S02]  /*1d30*/  SHF.R.S32.HI R11, RZ, 0x5, R11 ;  /* 0x00000005ff0b7819 */ /* 0x000fc4000001140b */
[----:B------:R-:W-:Y:S01]  /*1d40*/  ULDC.64 UR32, c[0x0][0x2b0] ;  /* 0x0000ac0000207ab9 */ /* 0x000fe20000000a00 */
[----:B------:R-:W-:Y:S01]  /*1d50*/  BSSY B1, `(.L_x_54) ;  /* 0x0000635000017945 */ /* 0x000fe20003800000 */
[----:B--2---:R-:W-:-:S05]  /*1d60*/  IMAD.MOV.U32 R14, RZ, RZ, R4 ;  /* 0x000000ffff0e7224 */ /* 0x004fca00078e0004 */
[----:B------:R-:W-:Y:S02]  /*1d70*/  SHF.R.S32.HI R15, RZ, 0x1f, R14 ;  /* 0x0000001fff0f7819 */ /* 0x000fe4000001140e */
[----:B------:R-:W-:Y:S01]  /*1d80*/  IADD3 R4, P0, R14, UR11, RZ ;  /* 0x0000000b0e047c10 */ /* 0x000fe2000ff1e0ff */
[----:B------:R-:W-:-:S03]  /*1d90*/  UIMAD UR11, UR9, UR16, URZ ;  /* 0x00000010090b72a4 */ /* 0x000fc6000f8e023f */
[----:B------:R-:W-:Y:S01]  /*1da0*/  IADD3.X R5, R15, UR54, RZ, P0, !PT ;  /* 0x000000360f057c10 */ /* 0x000fe200087fe4ff */
[----:B------:R-:W-:Y:S01]  /*1db0*/  IMAD.WIDE.U32 R6, R2, UR44, R14 ;  /* 0x0000002c02067c25 */ /* 0x000fe2000f8e000e */
[----:B------:R-:W-:Y:S02]  /*1dc0*/  UIMAD UR15, UR60, UR17, UR11 ;  /* 0x000000113c0f72a4 */ /* 0x000fe4000f8e020b */
[----:B------:R-:W-:Y:S01]  /*1dd0*/  USHF.R.S32.HI UR9, URZ, 0x1f, UR26 ;  /* 0x0000001f3f097899 */ /* 0x000fe2000801141a */
[----:B------:R-:W-:Y:S01]  /*1de0*/  IMAD.WIDE.U32 R4, R9, UR20, R4 ;  /* 0x0000001409047c25 */ /* 0x000fe2000f8e0004 */
[----:B------:R-:W-:Y:S01]  /*1df0*/  USHF.R.S32.HI UR17, URZ, 0x1f, UR10 ;  /* 0x0000001f3f117899 */ /* 0x000fe2000801140a */
[----:B------:R-:W-:Y:S02]  /*1e00*/  IADD3 R6, P0, R6, UR61, RZ ;  /* 0x0000003d06067c10 */ /* 0x000fe4000ff1e0ff */
[----:B------:R-:W-:Y:S01]  /*1e10*/  IMAD R2, R2, UR45, R8 ;  /* 0x0000002d02027c24 */ /* 0x000fe2000f8e0208 */
[----:B------:R-:W-:Y:S01]  /*1e20*/  ULEA.HI UR17, UR17, UR10, URZ, 0x6 ;  /* 0x0000000a11117291 */ /* 0x000fe2000f8f303f */
[----:B------:R-:W-:Y:S01]  /*1e30*/  VIADD R5, R5, UR5 ;  /* 0x0000000505057c36 */ /* 0x000fe20008000000 */
[----:B------:R-:W-:Y:S01]  /*1e40*/  UIADD3.X UR5, UR55, UR9, UR58, UP2, UP1 ;  /* 0x0000000937057290 */ /* 0x000fe200097e243a */
[----:B---3--:R-:W-:Y:S01]  /*1e50*/  IMAD R8, R11, UR30, R16 ;  /* 0x0000001e0b087c24 */ /* 0x008fe2000f8e0210 */
[----:B------:R-:W-:Y:S01]  /*1e60*/  IADD3.X R7, R7, UR52, R2, P0, !PT ;  /* 0x0000003407077c10 */ /* 0x000fe200087fe402 */
[----:B------:R-:W-:Y:S01]  /*1e70*/  UIADD3 UR9, UP2, UP1, UR57, UR19, UR59 ;  /* 0x0000001339097290 */ /* 0x000fe2000f95e03b */
[----:B------:R-:W-:Y:S01]  /*1e80*/  IMAD.U32 R2, RZ, RZ, UR14 ;  /* 0x0000000eff027e24 */ /* 0x000fe2000f8e00ff */
[----:B------:R-:W-:-:S02]  /*1e90*/  USHF.R.S32.HI UR17, URZ, 0x6, UR17 ;  /* 0x000000063f117899 */ /* 0x000fc40008011411 */
[----:B------:R-:W-:Y:S01]  /*1ea0*/  UIADD3.X UR5, UR56, UR5, UR51, UP2, UP1 ;  /* 0x0000000538057290 */ /* 0x000fe200097e2433 */
[----:B------:R-:W-:Y:S01]  /*1eb0*/  IMAD.WIDE.U32 R6, R2, UR60, R6 ;  /* 0x0000003c02067c25 */ /* 0x000fe2000f8e0006 */
[C---:B------:R-:W-:Y:S01]  /*1ec0*/  IADD3 R2, P0, R8.reuse, UR9, RZ ;  /* 0x0000000908027c10 */ /* 0x040fe2000ff1e0ff */
[----:B------:R-:W-:Y:S01]  /*1ed0*/  UISETP.LT.AND UP1, UPT, URZ, UR17, UPT ;  /* 0x000000113f00728c */ /* 0x000fe2000bf21270 */
[----:B------:R-:W-:Y:S02]  /*1ee0*/  ULDC.64 UR10, c[0x0][0x400] ;  /* 0x00010000000a7ab9 */ /* 0x000fe40000000a00 */
[----:B------:R-:W-:Y:S01]  /*1ef0*/  LEA.HI.X.SX32 R8, R8, UR5, 0x1, P0 ;  /* 0x0000000508087c11 */ /* 0x000fe200080f0eff */
[----:B------:R-:W-:Y:S01]  /*1f00*/  USEL UR17, URZ, UR17, !UP1 ;  /* 0x000000113f117287 */ /* 0x000fe2000c800000 */
[C---:B------:R-:W-:Y:S01]  /*1f10*/  LEA R246, P0, R2.reuse, UR10, 0x2 ;  /* 0x0000000a02f67c11 */ /* 0x040fe2000f8010ff */
[----:B------:R-:W-:Y:S01]  /*1f20*/  IMAD.U32 R9, RZ, RZ, UR16 ;  /* 0x00000010ff097e24 */ /* 0x000fe2000f8e00ff */
[----:B------:R-:W-:Y:S01]  /*1f30*/  ULDC.64 UR18, c[0x0][0x210] ;  /* 0x0000840000127ab9 */ /* 0x000fe20000000a00 */
[----:B------:R-:W-:Y:S01]  /*1f40*/  UISETP.GT.AND UP1, UPT, UR46, UR17, UPT ;  /* 0x000000112e00728c */ /* 0x000fe2000bf24270 */
[----:B------:R-:W-:Y:S01]  /*1f50*/  LEA.HI.X R245, R2, UR11, R8, 0x2, P0 ;  /* 0x0000000b02f57c11 */ /* 0x000fe200080f1408 */
[----:B------:R-:W-:Y:S01]  /*1f60*/  VIADD R7, R7, UR28 ;  /* 0x0000001c07077c36 */ /* 0x000fe20008000000 */
[----:B------:R1:W-:Y:S01]  /*1f70*/  STL [R1+0x2c], R15 ;  /* 0x00002c0f01007387 */ /* 0x0003e20000100800 */
[----:B------:R-:W-:Y:S01]  /*1f80*/  IMAD.WIDE.U32 R4, R9, UR60, R4 ;  /* 0x0000003c09047c25 */ /* 0x000fe2000f8e0004 */
[----:B------:R-:W-:Y:S01]  /*1f90*/  LEA R242, P0, R6, UR18, 0x1 ;  /* 0x0000001206f27c11 */ /* 0x000fe2000f8008ff */
[----:B------:R-:W-:-:S02]  /*1fa0*/  UIADD3 UR14, UR20, UR31, URZ ;  /* 0x0000001f140e7290 */ /* 0x000fc4000fffe03f */
[----:B------:R-:W-:Y:S01]  /*1fb0*/  VIADD R5, R5, UR15 ;  /* 0x0000000f05057c36 */ /* 0x000fe20008000000 */
[----:B------:R-:W-:Y:S01]  /*1fc0*/  LEA.HI.X R243, R6, UR19, R7, 0x1, P0 ;  /* 0x0000001306f37c11 */ /* 0x000fe200080f0c07 */
[----:B------:R-:W-:Y:S01]  /*1fd0*/  IMAD R2, R13, UR12, RZ ;  /* 0x0000000c0d027c24 */ /* 0x000fe2000f8e02ff */
[----:B------:R-:W-:Y:S01]  /*1fe0*/  PLOP3.LUT P0, PT, PT, PT, UP1, 0x80, 0x0 ;  /* 0x000000000000781c */ /* 0x000fe20003f0f018 */
[C---:B------:R-:W-:Y:S01]  /*1ff0*/  IMAD.WIDE.U32 R4, R26.reuse, UR12, R4 ;  /* 0x0000000c1a047c25 */ /* 0x040fe2000f8e0004 */
[----:B------:R-:W-:Y:S01]  /*2000*/  UIMAD.WIDE UR10, UR14, 0x4, UR32 ;  /* 0x000000040e0a78a5 */ /* 0x000fe2000f8e0220 */
[----:B------:R-:W-:Y:S02]  /*2010*/  ULDC.64 UR20, c[0x0][0x3e0] ;  /* 0x0000f80000147ab9 */ /* 0x000fe40000000a00 */
[----:B------:R-:W-:Y:S01]  /*2020*/  IMAD R2, R26, UR13, R2 ;  /* 0x0000000d1a027c24 */ /* 0x000fe2000f8e0202 */
[----:B------:R-:W-:Y:S01]  /*2030*/  UIMAD.WIDE UR14, UR29, 0x4, UR34 ;  /* 0x000000041d0e78a5 */ /* 0x000fe2000f8e0222 */
[----:B------:R-:W-:-:S02]  /*2040*/  LEA R240, P2, R4, UR20, 0x1 ;  /* 0x0000001404f07c11 */ /* 0x000fc4000f8408ff */
[----:B------:R-:W-:Y:S01]  /*2050*/  IMAD.IADD R2, R5, 0x1, R2 ;  /* 0x0000000105027824 */ /* 0x000fe200078e0202 */
[----:B------:R-:W-:Y:S01]  /*2060*/  UIADD3 UR5, UR46, -0x1, URZ ;  /* 0xffffffff2e057890 */ /* 0x000fe2000fffe03f */
[----:B------:R-:W-:Y:S02]  /*2070*/  UMOV UR12, UR10 ;  /* 0x0000000a000c7c82 */ /* 0x000fe40008000000 */
[----:B------:R-:W-:Y:S01]  /*2080*/  UMOV UR13, UR15 ;  /* 0x0000000f000d7c82 */ /* 0x000fe20008000000 */
[----:B------:R-:W-:Y:S01]  /*2090*/  LEA.HI.X R241, R4, UR21, R2, 0x1, P2 ;  /* 0x0000001504f17c11 */ /* 0x000fe200090f0c02 */
[----:B------:R-:W-:Y:S07]  /*20a0*/  @P0 BRA `(.L_x_59) ;  /* 0x0000000800140947 */ /* 0x000fee0003800000 */
        /* <DEDUP_REMOVED lines=20> */
.L_x_60:
        /* <DEDUP_REMOVED lines=20> */
.L_x_61:
[----:B------:R-:W-:Y:S01]  /*2330*/  UIMAD UR5, UR41, UR10, URZ ;  /* 0x0000000a290572a4 */ /* 0x000fe2000f8e023f */
[----:B------:R-:W-:Y:S01]  /*2340*/  IMAD.U32 R4, RZ, RZ, UR10 ;  /* 0x0000000aff047e24 */ /* 0x000fe2000f8e00ff */
[----:B------:R-:W-:Y:S01]  /*2350*/  UIMAD UR8, UR38, -0x80, UR8 ;  /* 0xffffff80260878a4 */ /* 0x000fe2000f8e0208 */
[----:B------:R-:W-:Y:S01]  /*2360*/  VIADD R2, R26, 0x40 ;  /* 0x000000401a027836 */ /* 0x000fe20000000000 */
[----:B------:R-:W-:Y:S01]  /*2370*/  UIMAD UR5, UR39, UR11, UR5 ;  /* 0x0000000b270572a4 */ /* 0x000fe2000f8e0205 */
[----:B------:R-:W-:Y:S01]  /*2380*/  IMAD.WIDE.U32 R4, R4, UR39, R14 ;  /* 0x0000002704047c25 */ /* 0x000fe2000f8e000e */
[----:B------:R-:W-:Y:S01]  /*2390*/  USHF.R.S32.HI UR19, URZ, 0x1f, UR60 ;  /* 0x0000001f3f137899 */ /* 0x000fe2000801143c */
[----:B------:R-:W-:Y:S01]  /*23a0*/  BSSY B0, `(.L_x_62) ;  /* 0x0000019000007945 */ /* 0x000fe20003800000 */
[----:B------:R-:W-:Y:S01]  /*23b0*/  ULDC.64 UR14, c[0x0][0x468] ;  /* 0x00011a00000e7ab9 */ /* 0x000fe20000000a00 */
[----:B------:R-:W-:Y:S02]  /*23c0*/  ISETP.GE.AND P1, PT, R26, UR8, PT ;  /* 0x000000081a007c0c */ /* 0x000fe4000bf26270 */
[----:B------:R-:W-:Y:S01]  /*23d0*/  MOV R0, UR5 ;  /* 0x0000000500007c02 */ /* 0x000fe20008000f00 */
[----:B------:R-:W-:Y:S01]  /*23e0*/  UIMAD UR5, UR19, UR14, URZ ;  /* 0x0000000e130572a4 */ /* 0x000fe2000f8e023f */
[----:B------:R-:W-:-:S03]  /*23f0*/  IADD3 R6, P0, R4, UR9, RZ ;  /* 0x0000000904067c10 */ /* 0x000fc6000ff1e0ff */
[----:B------:R-:W-:Y:S01]  /*2400*/  UIMAD UR15, UR60, UR15, UR5 ;  /* 0x0000000f3c0f72a4 */ /* 0x000fe2000f8e0205 */
[----:B------:R-:W-:Y:S02]  /*2410*/  IADD3.X R7, R5, UR18, R0, P0, !PT ;  /* 0x0000001205077c10 */ /* 0x000fe400087fe400 */
[----:B------:R-:W-:Y:S02]  /*2420*/  MOV R0, UR14 ;  /* 0x0000000e00007c02 */ /* 0x000fe40008000f00 */
[----:B------:R-:W-:-:S03]  /*2430*/  ISETP.GE.AND P0, PT, R2, UR8, PT ;  /* 0x0000000802007c0c */ /* 0x000fc6000bf06270 */
[----:B------:R-:W-:-:S04]  /*2440*/  IMAD.WIDE.U32 R6, R0, UR60, R6 ;  /* 0x0000003c00067c25 */ /* 0x000fc8000f8e0006 */
[----:B------:R-:W-:Y:S01]  /*2450*/  VIADD R2, R7, UR15 ;  /* 0x0000000f07027c36 */ /* 0x000fe20008000000 */
[----:B------:R-:W-:Y:S06]  /*2460*/  @P1 BRA `(.L_x_63) ;  /* 0x0000000000301947 */ /* 0x000fec0003800000 */
[----:B------:R-:W-:Y:S01]  /*2470*/  MOV R4, R6 ;  /* 0x0000000600047202 */ /* 0x000fe20000000f00 */
[----:B------:R-:W-:Y:S01]  /*2480*/  IMAD R0, R13, UR10, RZ ;  /* 0x0000000a0d007c24 */ /* 0x000fe2000f8e02ff */
[----:B------:R-:W-:Y:S01]  /*2490*/  MOV R5, R2 ;  /* 0x0000000200057202 */ /* 0x000fe20000000f00 */
[----:B------:R-:W-:Y:S02]  /*24a0*/  ULDC.64 UR14, c[0x0][0x3f0] ;  /* 0x0000fc00000e7ab9 */ /* 0x000fe40000000a00 */
[C---:B------:R-:W-:Y:S02]  /*24b0*/  IMAD R0, R26.reuse, UR11, R0 ;  /* 0x0000000b1a007c24 */ /* 0x040fe4000f8e0200 */
[----:B------:R-:W-:-:S05]  /*24c0*/  IMAD.WIDE.U32 R8, R26, UR10, R4 ;  /* 0x0000000a1a087c25 */ /* 0x000fca000f8e0004 */
[----:B------:R-:W-:Y:S02]  /*24d0*/  IADD3 R0, R9, R0, RZ ;  /* 0x0000000009007210 */ /* 0x000fe40007ffe0ff */
[----:B------:R-:W-:-:S04]  /*24e0*/  LEA R4, P2, R8, UR14, 0x1 ;  /* 0x0000000e08047c11 */ /* 0x000fc8000f8408ff */
[----:B------:R-:W-:-:S05]  /*24f0*/  LEA.HI.X R5, R8, UR15, R0, 0x1, P2 ;  /* 0x0000000f08057c11 */ /* 0x000fca00090f0c00 */
[----:B------:R2:W-:Y:S04]  /*2500*/  STG.E.128 desc[UR6][R4.64], RZ ;  /* 0x000000ff04007986 */ /* 0x0005e8000c101d06 */
[----:B------:R2:W-:Y:S04]  /*2510*/  STG.E.128 desc[UR6][R4.64+0x40], RZ ;  /* 0x000040ff04007986 */ /* 0x0005e8000c101d06 */
[----:B------:R2:W-:Y:S02]  /*2520*/  STG.E.128 desc[UR6][R4.64+0x80], RZ ;  /* 0x000080ff04007986 */ /* 0x0005e4000c101d06 */
.L_x_63:
[----:B------:R-:W-:Y:S05]  /*2530*/  BSYNC B0 ;  /* 0x0000000000007941 */ /* 0x000fea0003800000 */
.L_x_62:
[----:B------:R-:W-:Y:S04]  /*2540*/  BSSY B0, `(.L_x_64) ;  /* 0x000000f000007945 */ /* 0x000fe80003800000 */
[----:B------:R-:W-:Y:S05]  /*2550*/  @P0 BRA `(.L_x_65) ;  /* 0x0000000000340947 */ /* 0x000fea0003800000 */
[----:B------:R-:W-:Y:S01]  /*2560*/  IADD3 R0, P2, R26, 0x40, RZ ;  /* 0x000000401a007810 */ /* 0x000fe20007f5e0ff */
[----:B------:R-:W-:Y:S01]  /*2570*/  ULDC.64 UR8, c[0x0][0x3f0] ;  /* 0x0000fc0000087ab9 */ /* 0x000fe20000000a00 */
[----:B------:R-:W-:Y:S02]  /*2580*/  MOV R7, R2 ;  /* 0x0000000200077202 */ /* 0x000fe40000000f00 */
[----:B--2---:R-:W-:Y:S01]  /*2590*/  IADD3.X R4, RZ, R13, RZ, P2, !PT ;  /* 0x0000000dff047210 */ /* 0x004fe200017fe4ff */
[----:B------:R-:W-:-:S04]  /*25a0*/  IMAD.WIDE.U32 R6, R0, UR10, R6 ;  /* 0x0000000a00067c25 */ /* 0x000fc8000f8e0006 */
[----:B------:R-:W-:-:S04]  /*25b0*/  IMAD R4, R4, UR10, RZ ;  /* 0x0000000a04047c24 */ /* 0x000fc8000f8e02ff */
[----:B------:R-:W-:Y:S01]  /*25c0*/  IMAD R0, R0, UR11, R4 ;  /* 0x0000000b00007c24 */ /* 0x000fe2000f8e0204 */
[----:B------:R-:W-:-:S04]  /*25d0*/  LEA R4, P2, R6, UR8, 0x1 ;  /* 0x0000000806047c11 */ /* 0x000fc8000f8408ff */
[----:B------:R-:W-:-:S04]  /*25e0*/  IADD3 R0, R7, R0, RZ ;  /* 0x0000000007007210 */ /* 0x000fc80007ffe0ff */
[----:B------:R-:W-:-:S05]  /*25f0*/  LEA.HI.X R5, R6, UR9, R0, 0x1, P2 ;  /* 0x0000000906057c11 */ /* 0x000fca00090f0c00 */
[----:B------:R3:W-:Y:S04]  /*2600*/  STG.E.128 desc[UR6][R4.64], RZ ;  /* 0x000000ff04007986 */ /* 0x0007e8000c101d06 */
[----:B------:R3:W-:Y:S04]  /*2610*/  STG.E.128 desc[UR6][R4.64+0x40], RZ ;  /* 0x000040ff04007986 */ /* 0x0007e8000c101d06 */
[----:B------:R3:W-:Y:S02]  /*2620*/  STG.E.128 desc[UR6][R4.64+0x80], RZ ;  /* 0x000080ff04007986 */ /* 0x0007e4000c101d06 */
.L_x_65:
[----:B------:R-:W-:Y:S05]  /*2630*/  BSYNC B0 ;  /* 0x0000000000007941 */ /* 0x000fea0003800000 */
.L_x_64:
[----:B------:R-:W-:Y:S01]  /*2640*/  UIMAD UR5, UR41, UR12, URZ ;  /* 0x0000000c290572a4 */ /* 0x000fe2000f8e023f */
[----:B--23--:R-:W-:Y:S01]  /*2650*/  IMAD.U32 R4, RZ, RZ, UR12 ;  /* 0x0000000cff047e24 */ /* 0x00cfe2000f8e00ff */
        /* <DEDUP_REMOVED lines=26> */
.L_x_67:
[----:B------:R-:W-:Y:S05]  /*2800*/  BSYNC B0 ;  /* 0x0000000000007941 */ /* 0x000fea0003800000 */
.L_x_66:
        /* <DEDUP_REMOVED lines=13> */
[----:B------:R2:W-:Y:S01]  /*28e0*/  STG.E.128 desc[UR6][R4.64+0x80], RZ ;  /* 0x000080ff04007986 */ /* 0x0005e2000c101d06 */
[----:B------:R-:W-:Y:S05]  /*28f0*/  BRA `(.L_x_68) ;  /* 0x0000005400e87947 */ /* 0x000fea0003800000 */
.L_x_59:
[----:B------:R-:W2:Y:S01]  /*2900*/  LDL R24, [R1+0x20] ;  /* 0x0000200001187983 */ /* 0x000ea20000100800 */
[----:B------:R-:W-:Y:S01]  /*2910*/  UIMAD UR9, UR41, UR22, URZ ;  /* 0x00000016290972a4 */ /* 0x000fe2000f8e023f */
[----:B------:R-:W-:Y:S02]  /*2920*/  IMAD.U32 R6, RZ, RZ, UR22 ;  /* 0x00000016ff067e24 */ /* 0x000fe4000f8e00ff */
[----:B------:R-:W3:Y:S01]  /*2930*/  LDL R25, [R1+0x30] ;  /* 0x0000300001197983 */ /* 0x000ee20000100800 */
[----:B------:R-:W-:Y:S01]  /*2940*/  UIMAD UR15, UR39, UR23, UR9 ;  /* 0x00000017270f72a4 */ /* 0x000fe2000f8e0209 */
[--C-:B------:R-:W-:Y:S01]  /*2950*/  IMAD.WIDE.U32 R6, R6, UR39, R14.reuse ;  /* 0x0000002706067c25 */ /* 0x100fe2000f8e000e */
[----:B------:R-:W-:Y:S02]  /*2960*/  UIMAD UR10, UR41, UR24, URZ ;  /* 0x00000018290a72a4 */ /* 0x000fe4000f8e023f */
[----:B------:R-:W-:Y:S01]  /*2970*/  UIMAD UR9, UR38, -0x80, UR8 ;  /* 0xffffff80260978a4 */ /* 0x000fe2000f8e0208 */
[----:B------:R-:W-:Y:S01]  /*2980*/  IMAD.U32 R4, RZ, RZ, UR24 ;  /* 0x00000018ff047e24 */ /* 0x000fe2000f8e00ff */
[----:B------:R-:W-:Y:S01]  /*2990*/  UIMAD UR10, UR39, UR25, UR10 ;  /* 0x00000019270a72a4 */ /* 0x000fe2000f8e020a */
[----:B------:R-:W-:Y:S01]  /*29a0*/  VIADD R9, R26, 0x40 ;  /* 0x000000401a097836 */ /* 0x000fe20000000000 */
[----:B------:R-:W-:Y:S01]  /*29b0*/  IADD3 R8, P0, R6, UR36, RZ ;  /* 0x0000002406087c10 */ /* 0x000fe2000ff1e0ff */
[----:B------:R-:W-:Y:S01]  /*29c0*/  IMAD.U32 R2, RZ, RZ, UR15 ;  /* 0x0000000fff027e24 */ /* 0x000fe2000f8e00ff */
[----:B------:R-:W-:Y:S01]  /*29d0*/  ULDC.64 UR20, c[0x0][0x268] ;  /* 0x00009a0000147ab9 */ /* 0x000fe20000000a00 */
[----:B------:R-:W-:Y:S01]  /*29e0*/  IMAD.WIDE.U32 R4, R4, UR39, R14 ;  /* 0x0000002704047c25 */ /* 0x000fe2000f8e000e */
[----:B------:R-:W-:Y:S01]  /*29f0*/  ISETP.GE.AND P2, PT, R9, UR9, PT ;  /* 0x0000000909007c0c */ /* 0x000fe2000bf46270 */
[----:B------:R-:W-:Y:S01]  /*2a00*/  ULDC.64 UR18, c[0x0][0x260] ;  /* 0x0000980000127ab9 */ /* 0x000fe20000000a00 */
[----:B------:R-:W-:Y:S01]  /*2a10*/  IADD3.X R9, R7, UR48, R2, P0, !PT ;  /* 0x0000003007097c10 */ /* 0x000fe200087fe402 */
[----:B------:R-:W-:Y:S01]  /*2a20*/  IMAD.U32 R2, RZ, RZ, UR10 ;  /* 0x0000000aff027e24 */ /* 0x000fe2000f8e00ff */
[----:B------:R-:W-:Y:S01]  /*2a30*/  IADD3 R6, P0, R4, UR47, RZ ;  /* 0x0000002f04067c10 */ /* 0x000fe2000ff1e0ff */
[----:B------:R-:W-:-:S03]  /*2a40*/  IMAD R4, R10, UR20, RZ ;  /* 0x000000140a047c24 */ /* 0x000fc6000f8e02ff */
[----:B------:R-:W-:Y:S01]  /*2a50*/  IADD3.X R7, R5, UR49, R2, P0, !PT ;  /* 0x0000003105077c10 */ /* 0x000fe200087fe402 */
[----:B------:R-:W-:Y:S01]  /*2a60*/  IMAD R2, R10, UR18, RZ ;  /* 0x000000120a027c24 */ /* 0x000fe2000f8e02ff */
[----:B------:R-:W-:Y:S01]  /*2a70*/  ISETP.GE.AND P3, PT, R26, UR9, PT ;  /* 0x000000091a007c0c */ /* 0x000fe2000bf66270 */
[C---:B------:R-:W-:Y:S01]  /*2a80*/  IMAD R10, R0.reuse, UR21, R4 ;  /* 0x00000015000a7c24 */ /* 0x040fe2000f8e0204 */
[----:B------:R-:W-:Y:S01]  /*2a90*/  UIMAD UR9, UR5, -0x40, UR27 ;  /* 0xffffffc0050978a4 */ /* 0x000fe2000f8e021b */
[----:B------:R-:W-:Y:S01]  /*2aa0*/  IMAD.WIDE.U32 R4, R0, UR20, R8 ;  /* 0x0000001400047c25 */ /* 0x000fe2000f8e0008 */
[----:B------:R-:W-:Y:S01]  /*2ab0*/  @!P2 IADD3 R14, P0, R26, 0x40, RZ ;  /* 0x000000401a0ea810 */ /* 0x000fe20007f1e0ff */
[----:B------:R-:W4:Y:S02]  /*2ac0*/  @!P2 LDC.64 R18, c[0x0][0x220] ;  /* 0x00008800ff12ab82 */ /* 0x000f240000000a00 */
[C---:B------:R-:W-:Y:S02]  /*2ad0*/  IMAD R8, R0.reuse, UR19, R2 ;  /* 0x0000001300087c24 */ /* 0x040fe4000f8e0202 */
[----:B------:R-:W-:-:S04]  /*2ae0*/  IMAD.WIDE.U32 R6, R0, UR18, R6 ;  /* 0x0000001200067c25 */ /* 0x000fc8000f8e0006 */
[----:B------:R-:W4:Y:S01]  /*2af0*/  @!P3 LDC.64 R16, c[0x0][0x220] ;  /* 0x00008800ff10bb82 */ /* 0x000f220000000a00 */
[----:B------:R-:W-:Y:S02]  /*2b00*/  IMAD.IADD R5, R5, 0x1, R10 ;  /* 0x0000000105057824 */ /* 0x000fe400078e020a */
[----:B------:R-:W-:-:S05]  /*2b10*/  IMAD.IADD R7, R7, 0x1, R8 ;  /* 0x0000000107077824 */ /* 0x000fca00078e0208 */
[----:B------:R-:W4:Y:S01]  /*2b20*/  @!P3 LDC.64 R22, c[0x0][0x218] ;  /* 0x00008600ff16bb82 */ /* 0x000f220000000a00 */
[----:B------:R-:W-:Y:S02]  /*2b30*/  @!P2 IMAD.MOV.U32 R8, RZ, RZ, R4 ;  /* 0x000000ffff08a224 */ /* 0x000fe400078e0004 */
[----:B------:R-:W-:Y:S01]  /*2b40*/  @!P2 IMAD.MOV.U32 R9, RZ, RZ, R5 ;  /* 0x000000ffff09a224 */ /* 0x000fe200078e0005 */
[----:B------:R-:W-:Y:S01]  /*2b50*/  ULEA.HI UR10, UR5, UR5, URZ, 0x1 ;  /* 0x00000005050a7291 */ /* 0x000fe2000f8f083f */
[----:B------:R-:W-:Y:S02]  /*2b60*/  @!P2 IMAD.MOV.U32 R10, RZ, RZ, R6 ;  /* 0x000000ffff0aa224 */ /* 0x000fe400078e0006 */
[----:B------:R-:W-:Y:S01]  /*2b70*/  @!P2 IMAD.MOV.U32 R11, RZ, RZ, R7 ;  /* 0x000000ffff0ba224 */ /* 0x000fe200078e0007 */
[----:B------:R-:W-:-:S04]  /*2b80*/  ULOP3.LUT UR10, UR10, 0xfffffffe, URZ, 0xc0, !UPT ;  /* 0xfffffffe0a0a7892 */ /* 0x000fc8000f8ec03f */
[----:B------:R-:W-:-:S04]  /*2b90*/  UIADD3 UR10, UR5, -UR10, URZ ;  /* 0x8000000a050a7290 */ /* 0x000fc8000fffe03f */
[----:B------:R-:W-:Y:S01]  /*2ba0*/  UISETP.NE.AND UP0, UPT, UR10, 0x1, UPT ;  /* 0x000000010a00788c */ /* 0x000fe2000bf05270 */
[----:B------:R-:W-:Y:S02]  /*2bb0*/  IMAD.MOV.U32 R250, RZ, RZ, 0x7f800000 ;  /* 0x7f800000fffa7424 */ /* 0x000fe400078e00ff */
[----:B------:R-:W-:Y:S02]  /*2bc0*/  IMAD.MOV.U32 R251, RZ, RZ, 0x7f800000 ;  /* 0x7f800000fffb7424 */ /* 0x000fe400078e00ff */
[----:B------:R-:W-:Y:S02]  /*2bd0*/  IMAD.MOV.U32 R248, RZ, RZ, 0x7f800000 ;  /* 0x7f800000fff87424 */ /* 0x000fe400078e00ff */
[----:B------:R-:W-:Y:S01]  /*2be0*/  IMAD.MOV.U32 R249, RZ, RZ, 0x7f800000 ;  /* 0x7f800000fff97424 */ /* 0x000fe200078e00ff */
[----:B------:R-:W-:Y:S02]  /*2bf0*/  USHF.L.U32 UR16, UR30, 0x4, URZ ;  /* 0x000000041e107899 */ /* 0x000fe4000800063f */
[----:B------:R-:W-:-:S02]  /*2c00*/  UIADD3 UR36, UR27, 0x80, UR39 ;  /* 0x000000801b247890 */ /* 0x000fc4000fffe027 */
[----:B------:R-:W-:Y:S01]  /*2c10*/  USHF.L.U32 UR15, UR30, 0x3, URZ ;  /* 0x000000031e0f7899 */ /* 0x000fe2000800063f */
[----:B------:R-:W-:Y:S01]  /*2c20*/  IMAD R252, RZ, RZ, -UR26 ;  /* 0x8000001afffc7e24 */ /* 0x000fe2000f8e02ff */
        /* <DEDUP_REMOVED lines=47> */
[----:B------:R-:W-:Y:S01]  /*2f20*/  CS2R R36, SRZ ;  /* 0x0000000000247805 */ /* 0x000fe2000001ff00 */
[----:B------:R-:W-:Y:S01]  /*2f30*/  UIMAD UR34, UR30, 0x18, URZ ;  /* 0x000000181e2278a4 */ /* 0x000fe2000f8e023f */
[----:B--2---:R-:W-:-:S05]  /*2f40*/  VIADD R0, R24, 0x8 ;  /* 0x0000000818007836 */ /* 0x004fca0000000000 */
[----:B------:R-:W-:Y:S01]  /*2f50*/  ISETP.GE.AND P6, PT, R0, UR9, PT ;  /* 0x0000000900007c0c */ /* 0x000fe2000bfc6270 */
[----:B------:R-:W-:Y:S01]  /*2f60*/  @!P2 IMAD.X R0, RZ, RZ, R13, P0 ;  /* 0x000000ffff00a224 */ /* 0x000fe200000e060d */
[----:B------:R-:W-:-:S03]  /*2f70*/  @!P2 IADD3 R12, P0, R26, 0x40, RZ ;  /* 0x000000401a0ca810 */ /* 0x000fc60007f1e0ff */
[----:B------:R-:W-:-:S04]  /*2f80*/  @!P2 IMAD R0, R0, UR22, RZ ;  /* 0x000000160000ac24 */ /* 0x000fc8000f8e02ff */
[----:B------:R-:W-:Y:S02]  /*2f90*/  @!P2 IMAD R21, R14, UR23, R0 ;  /* 0x000000170e15ac24 */ /* 0x000fe4000f8e0200 */
[----:B------:R-:W-:Y:S01]  /*2fa0*/  @!P2 IMAD.X R0, RZ, RZ, R13, P0 ;  /* 0x000000ffff00a224 */ /* 0x000fe200000e060d */
[----:B------:R-:W-:Y:S01]  /*2fb0*/  PLOP3.LUT P0, PT, PT, PT, UP4, 0x80, 0x0 ;  /* 0x000000000000781c */ /* 0x000fe20003f0f048 */
[----:B------:R-:W-:-:S05]  /*2fc0*/  VIADD R2, R24, 0x20 ;  /* 0x0000002018027836 */ /* 0x000fca0000000000 */
[----:B------:R-:W-:Y:S01]  /*2fd0*/  ISETP.GE.AND P5, PT, R2, UR9, PT ;  /* 0x0000000902007c0c */ /* 0x000fe2000bfa6270 */
[----:B------:R-:W-:-:S06]  /*2fe0*/  @!P3 IMAD R2, R13, UR22, RZ ;  /* 0x000000160d02bc24 */ /* 0x000fcc000f8e02ff */
[----:B------:R-:W-:Y:S01]  /*2ff0*/  @P0 BAR.SYNC.DEFER_BLOCKING 0x0 ;  /* 0x0000000000000b1d */ /* 0x000fe20000010000 */
[----:B-1----:R-:W-:-:S04]  /*3000*/  @!P2 IMAD.WIDE.U32 R14, R14, UR22, R8 ;  /* 0x000000160e0eac25 */ /* 0x002fc8000f8e0008 */
[C---:B------:R-:W-:Y:S02]  /*3010*/  @!P3 IMAD R2, R26.reuse, UR23, R2 ;  /* 0x000000171a02bc24 */ /* 0x040fe4000f8e0202 */
[----:B------:R-:W-:-:S04]  /*3020*/  @!P3 IMAD.WIDE.U32 R8, R26, UR22, R4 ;  /* 0x000000161a08bc25 */ /* 0x000fc8000f8e0004 */
[----:B------:R-:W-:Y:S02]  /*3030*/  @!P2 IMAD R0, R0, UR24, RZ ;  /* 0x000000180000ac24 */ /* 0x000fe4000f8e02ff */
[----:B------:R-:W-:Y:S01]  /*3040*/  @!P3 IMAD.IADD R5, R9, 0x1, R2 ;  /* 0x000000010905b824 */ /* 0x000fe200078e0202 */
[----:B----4-:R-:W-:Y:S01]  /*3050*/  @!P3 LEA R4, P1, R8, R16, 0x1 ;  /* 0x000000100804b211 */ /* 0x010fe200078208ff */
[----:B------:R-:W-:Y:S02]  /*3060*/  @!P3 IMAD R2, R13, UR24, RZ ;  /* 0x000000180d02bc24 */ /* 0x000fe4000f8e02ff */
[C---:B------:R-:W-:Y:S02]  /*3070*/  @!P2 IMAD R20, R12.reuse, UR25, R0 ;  /* 0x000000190c14ac24 */ /* 0x040fe4000f8e0200 */
[----:B------:R-:W-:Y:S01]  /*3080*/  @!P2 IMAD.WIDE.U32 R12, R12, UR24, R10 ;  /* 0x000000180c0cac25 */ /* 0x000fe2000f8e000a */
[----:B------:R-:W-:Y:S02]  /*3090*/  @!P3 LEA.HI.X R5, R8, R17, R5, 0x1, P1 ;  /* 0x000000110805b211 */ /* 0x000fe400008f0c05 */
[----:B------:R-:W1:Y:S01]  /*30a0*/  @!P2 LDC.64 R16, c[0x0][0x218] ;  /* 0x00008600ff10ab82 */ /* 0x000e620000000a00 */
[----:B------:R-:W-:-:S02]  /*30b0*/  @!P3 IMAD R0, R26, UR25, R2 ;  /* 0x000000191a00bc24 */ /* 0x000fc4000f8e0202 */
[----:B------:R-:W-:Y:S01]  /*30c0*/  @!P3 IMAD.WIDE.U32 R10, R26, UR24, R6 ;  /* 0x000000181a0abc25 */ /* 0x000fe2000f8e0006 */
[----:B------:R-:W-:Y:S03]  /*30d0*/  @P3 STS [R244+0xf000], RZ ;  /* 0x00f000fff4003388 */ /* 0x000fe60000000800 */
[----:B------:R-:W-:Y:S01]  /*30e0*/  @!P3 IMAD.IADD R2, R11, 0x1, R0 ;  /* 0x000000010b02b824 */ /* 0x000fe200078e0200 */
[----:B------:R-:W-:Y:S01]  /*30f0*/  @P3 STS [R244+0xf004], RZ ;  /* 0x00f004fff4003388 */ /* 0x000fe20000000800 */
[----:B------:R-:W-:-:S03]  /*3100*/  @!P3 LEA R6, P1, R10, R22, 0x1 ;  /* 0x000000160a06b211 */ /* 0x000fc600078208ff */
[----:B------:R-:W-:Y:S04]  /*3110*/  @P3 STS.64 [R244+0xf008], RZ ;  /* 0x00f008fff4003388 */ /* 0x000fe80000000a00 */
[----:B------:R-:W-:Y:S04]  /*3120*/  @P3 STS.128 [R244+0x11000], RZ ;  /* 0x011000fff4003388 */ /* 0x000fe80000000c00 */
[----:B------:R-:W-:Y:S01]  /*3130*/  @P3 STS.128 [R244+0x13000], RZ ;  /* 0x013000fff4003388 */ /* 0x000fe20000000c00 */
[----:B------:R-:W-:-:S03]  /*3140*/  @!P3 LEA.HI.X R7, R10, R23, R2, 0x1, P1 ;  /* 0x000000170a07b211 */ /* 0x000fc600008f0c02 */
[----:B------:R-:W-:Y:S01]  /*3150*/  @!PT LDS RZ, [RZ] ;  /* 0x00000000fffff984 */ /* 0x000fe20000000800 */
[----:B------:R-:W-:Y:S01]  /*3160*/  @!PT LDS RZ, [RZ] ;  /* 0x00000000fffff984 */ /* 0x000fe20000000800 */
[----:B------:R-:W-:Y:S01]  /*3170*/  @!PT LDS RZ, [RZ] ;  /* 0x00000000fffff984 */ /* 0x000fe20000000800 */
[----:B------:R-:W-:Y:S01]  /*3180*/  @!P3 LDGSTS.E.BYPASS.LTC128B.128 [R244+0xf000], desc[UR6][R4.64] ;  /* 0x0f00000004f4bfae */ /* 0x000fe2000b901d46 */
[----:B------:R-:W-:-:S03]  /*3190*/  @!P2 LEA R8, P4, R14, R18, 0x1 ;  /* 0x000000120e08a211 */ /* 0x000fc600078808ff */
[----:B------:R-:W-:Y:S01]  /*31a0*/  @!P3 LDGSTS.E.BYPASS.LTC128B.128 [R244+0x11000], desc[UR6][R4.64+0x40] ;  /* 0x1100004004f4bfae */ /* 0x000fe2000b901d46 */
[----:B------:R-:W-:-:S03]  /*31b0*/  ISETP.GE.AND P1, PT, R26, UR9, PT ;  /* 0x000000091a007c0c */ /* 0x000fc6000bf26270 */
[----:B------:R2:W-:Y:S01]  /*31c0*/  @!P3 LDGSTS.E.BYPASS.LTC128B.128 [R244+0x13000], desc[UR6][R4.64+0x80] ;  /* 0x1300008004f4bfae */ /* 0x0005e2000b901d46 */
[----:B---3--:R-:W-:Y:S01]  /*31d0*/  VIADD R0, R25, 0x1800 ;  /* 0x0000180019007836 */ /* 0x008fe20000000000 */
[----:B------:R-:W-:Y:S02]  /*31e0*/  PLOP3.LUT P0, PT, PT, PT, UP0, 0x80, 0x0 ;  /* 0x000000000000781c */ /* 0x000fe40003f0f008 */
[----:B------:R-:W-:Y:S02]  /*31f0*/  @P2 STS.128 [R244+0x10000], RZ ;  /* 0x010000fff4002388 */ /* 0x000fe40000000c00 */
[----:B------:R-:W-:Y:S02]  /*3200*/  SEL R2, R0, R25, !P0 ;  /* 0x0000001900027207 */ /* 0x000fe40004000000 */
[----:B------:R-:W-:Y:S04]  /*3210*/  @P2 STS.128 [R244+0x12000], RZ ;  /* 0x012000fff4002388 */ /* 0x000fe80000000c00 */
[----:B------:R-:W-:Y:S01]  /*3220*/  @P2 STS.128 [R244+0x14000], RZ ;  /* 0x014000fff4002388 */ /* 0x000fe20000000c00 */
[----:B------:R-:W-:Y:S01]  /*3230*/  LEA R239, R2, UR4, 0x1 ;  /* 0x0000000402ef7c11 */ /* 0x000fe2000f8e08ff */
[----:B--2---:R-:W-:-:S05]  /*3240*/  @!P2 IMAD.IADD R4, R15, 0x1, R21 ;  /* 0x000000010f04a824 */ /* 0x004fca00078e0215 */
[----:B------:R-:W-:-:S05]  /*3250*/  @!P2 LEA.HI.X R9, R14, R19, R4, 0x1, P4 ;  /* 0x000000130e09a211 */ /* 0x000fca00020f0c04 */
[----:B------:R-:W-:Y:S01]  /*3260*/  @!PT LDS RZ, [RZ] ;  /* 0x00000000fffff984 */ /* 0x000fe20000000800 */
[----:B------:R-:W-:Y:S01]  /*3270*/  @!PT LDS RZ, [RZ] ;  /* 0x00000000fffff984 */ /* 0x000fe20000000800 */
[----:B------:R-:W-:Y:S01]  /*3280*/  @!PT LDS RZ, [RZ] ;  /* 0x00000000fffff984 */ /* 0x000fe20000000800 */
[----:B------:R-:W-:Y:S04]  /*3290*/  @!P2 LDGSTS.E.BYPASS.LTC128B.128 [R244+0x10000], desc[UR6][R8.64] ;  /* 0x1000000008f4afae */ /* 0x000fe8000b901d46 */
[----:B------:R-:W-:Y:S04]  /*32a0*/  @!P2 LDGSTS.E.BYPASS.LTC128B.128 [R244+0x12000], desc[UR6][R8.64+0x40] ;  /* 0x1200004008f4afae */ /* 0x000fe8000b901d46 */
[----:B------:R2:W-:Y:S04]  /*32b0*/  @!P2 LDGSTS.E.BYPASS.LTC128B.128 [R244+0x14000], desc[UR6][R8.64+0x80] ;  /* 0x1400008008f4afae */ /* 0x0005e8000b901d46 */
[----:B------:R-:W0:Y:S01]  /*32c0*/  LDGDEPBAR ;  /* 0x00000000000079af */ /* 0x000e220000000000 */
[----:B------:R-:W-:-:S03]  /*32d0*/  @!P2 IMAD.IADD R0, R13, 0x1, R20 ;  /* 0x000000010d00a824 */ /* 0x000fc600078e0214 */
[----:B------:R-:W-:Y:S04]  /*32e0*/  @P1 STS [R244+0x6000], RZ ;  /* 0x006000fff4001388 */ /* 0x000fe80000000800 */
[----:B------:R-:W-:Y:S04]  /*32f0*/  @P1 STS [R244+0x6004], RZ ;  /* 0x006004fff4001388 */ /* 0x000fe80000000800 */
[----:B------:R-:W-:Y:S04]  /*3300*/  @P1 STS.64 [R244+0x6008], RZ ;  /* 0x006008fff4001388 */ /* 0x000fe80000000a00 */
[----:B------:R-:W-:Y:S04]  /*3310*/  @P1 STS.128 [R244+0x7000], RZ ;  /* 0x007000fff4001388 */ /* 0x000fe80000000c00 */
[----:B------:R-:W-:Y:S01]  /*3320*/  @P1 STS.128 [R244+0x8000], RZ ;  /* 0x008000fff4001388 */ /* 0x000fe20000000c00 */
[----:B-1----:R-:W-:-:S03]  /*3330*/  @!P2 LEA R4, P4, R12, R16, 0x1 ;  /* 0x000000100c04a211 */ /* 0x002fc600078808ff */
[----:B------:R-:W-:Y:S01]  /*3340*/  @!PT LDS RZ, [RZ] ;  /* 0x00000000fffff984 */ /* 0x000fe20000000800 */
[----:B------:R-:W-:Y:S01]  /*3350*/  @!PT LDS RZ, [RZ] ;  /* 0x00000000fffff984 */ /* 0x000fe20000000800 */
[----:B------:R-:W-:Y:S01]  /*3360*/  @!PT LDS RZ, [RZ] ;  /* 0x00000000fffff984 */ /* 0x000fe20000000800 */
[----:B------:R-:W-:Y:S04]  /*3370*/  @!P1 LDGSTS.E.BYPASS.LTC128B.128 [R244+0x6000], desc[UR6][R240.64] ;  /* 0x06000000f0f49fae */ /* 0x000fe8000b901d46 */
[----:B------:R-:W-:Y:S04]  /*3380*/  @!P1 LDGSTS.E.BYPASS.LTC128B.128 [R244+0x7000], desc[UR6][R240.64+0x40] ;  /* 0x07000040f0f49fae */ /* 0x000fe8000b901d46 */
[----:B------:R-:W-:Y:S04]  /*3390*/  @!P1 LDGSTS.E.BYPASS.LTC128B.128 [R244+0x8000], desc[UR6][R240.64+0x80] ;  /* 0x08000080f0f49fae */ /* 0x000fe8000b901d46 */
[----:B------:R-:W-:Y:S04]  /*33a0*/  @P1 STS [R239], RZ ;  /* 0x000000ffef001388 */ /* 0x000fe80000000800 */
[----:B------:R-:W-:Y:S04]  /*33b0*/  @P1 STS [R239+0x4], RZ ;  /* 0x000004ffef001388 */ /* 0x000fe80000000800 */
        /* <DEDUP_REMOVED lines=9> */
[----:B------:R-:W-:Y:S01]  /*3450*/  @P1 STS [R239+0x200c], RZ ;  /* 0x00200cffef001388 */ /* 0x000fe20000000800 */
[----:B------:R-:W-:-:S03]  /*3460*/  @!P2 LEA.HI.X R5, R12, R17, R0, 0x1, P4 ;  /* 0x000000110c05a211 */ /* 0x000fc600020f0c00 */
[----:B------:R-:W-:Y:S01]  /*3470*/  @!PT LDS RZ, [RZ] ;  /* 0x00000000fffff984 */ /* 0x000fe20000000800 */
[----:B------:R-:W-:Y:S01]  /*3480*/  @!PT LDS RZ, [RZ] ;  /* 0x00000000fffff984 */ /* 0x000fe20000000800 */
[----:B------:R-:W-:Y:S01]  /*3490*/  @!PT LDS RZ, [RZ] ;  /* 0x00000000fffff984 */ /* 0x000fe20000000800 */
[----:B------:R-:W-:Y:S04]  /*34a0*/  @!P1 LDGSTS.E.BYPASS.LTC128B.128 [R239], desc[UR6][R242.64] ;  /* 0x00000000f2ef9fae */ /* 0x000fe8000b901d46 */
[----:B------:R-:W-:Y:S04]  /*34b0*/  @!P1 LDGSTS.E.BYPASS.LTC128B.128 [R239+0x1000], desc[UR6][R242.64+0x40] ;  /* 0x01000040f2ef9fae */ /* 0x000fe8000b901d46 */
[----:B------:R-:W-:Y:S04]  /*34c0*/  @!P1 LDGSTS.E.BYPASS.LTC128B.128 [R239+0x2000], desc[UR6][R242.64+0x80] ;  /* 0x02000080f2ef9fae */ /* 0x000fe8000b901d46 */
[----:B------:R-:W-:Y:S04]  /*34d0*/  @P3 STS [R244+0x9000], RZ ;  /* 0x009000fff4003388 */ /* 0x000fe80000000800 */
[----:B------:R-:W-:Y:S04]  /*34e0*/  @P3 STS [R244+0x9004], RZ ;  /* 0x009004fff4003388 */ /* 0x000fe80000000800 */
[----:B------:R-:W-:Y:S04]  /*34f0*/  @P3 STS.64 [R244+0x9008], RZ ;  /* 0x009008fff4003388 */ /* 0x000fe80000000a00 */
[----:B------:R-:W-:Y:S04]  /*3500*/  @P3 STS.128 [R244+0xb000], RZ ;  /* 0x00b000fff4003388 */ /* 0x000fe80000000c00 */
[----:B------:R-:W-:Y:S04]  /*3510*/  @P3 STS.128 [R244+0xd000], RZ ;  /* 0x00d000fff4003388 */ /* 0x000fe80000000c00 */
[----:B------:R-:W-:Y:S01]  /*3520*/  @!PT LDS RZ, [RZ] ;  /* 0x00000000fffff984 */ /* 0x000fe20000000800 */
[----:B------:R-:W-:Y:S01]  /*3530*/  @!PT LDS RZ, [RZ] ;  /* 0x00000000fffff984 */ /* 0x000fe20000000800 */
[----:B------:R-:W-:Y:S01]  /*3540*/  @!PT LDS RZ, [RZ] ;  /* 0x00000000fffff984 */ /* 0x000fe20000000800 */
[----:B------:R-:W-:Y:S01]  /*3550*/  @!P3 LDGSTS.E.BYPASS.LTC128B.128 [R244+0x9000], desc[UR6][R6.64] ;  /* 0x0900000006f4bfae */ /* 0x000fe2000b901d46 */
[----:B------:R-:W-:-:S03]  /*3560*/  VIADD R0, R24, 0x28 ;  /* 0x0000002818007836 */ /* 0x000fc60000000000 */
[----:B------:R-:W-:Y:S04]  /*3570*/  @!P3 LDGSTS.E.BYPASS.LTC128B.128 [R244+0xb000], desc[UR6][R6.64+0x40] ;  /* 0x0b00004006f4bfae */ /* 0x000fe8000b901d46 */
[----:B------:R1:W-:Y:S04]  /*3580*/  @!P3 LDGSTS.E.BYPASS.LTC128B.128 [R244+0xd000], desc[UR6][R6.64+0x80] ;  /* 0x0d00008006f4bfae */ /* 0x0003e8000b901d46 */
[----:B------:R-:W-:Y:S04]  /*3590*/  @P2 STS.128 [R244+0xa000], RZ ;  /* 0x00a000fff4002388 */ /* 0x000fe80000000c00 */
[----:B------:R-:W-:Y:S04]  /*35a0*/  @P2 STS.128 [R244+0xc000], RZ ;  /* 0x00c000fff4002388 */ /* 0x000fe80000000c00 */
[----:B------:R-:W-:Y:S04]  /*35b0*/  @P2 STS.128 [R244+0xe000], RZ ;  /* 0x00e000fff4002388 */ /* 0x000fe80000000c00 */
[----:B------:R-:W-:Y:S01]  /*35c0*/  @!PT LDS RZ, [RZ] ;  /* 0x00000000fffff984 */ /* 0x000fe20000000800 */
[----:B------:R-:W-:Y:S01]  /*35d0*/  @!PT LDS RZ, [RZ] ;  /* 0x00000000fffff984 */ /* 0x000fe20000000800 */
[----:B------:R-:W-:Y:S01]  /*35e0*/  @!PT LDS RZ, [RZ] ;  /* 0x00000000fffff984 */ /* 0x000fe20000000800 */
[----:B------:R-:W-:Y:S04]  /*35f0*/  @!P2 LDGSTS.E.BYPASS.LTC128B.128 [R244+0xa000], desc[UR6][R4.64] ;  /* 0x0a00000004f4afae */ /* 0x000fe8000b901d46 */
[----:B------:R-:W-:Y:S01]  /*3600*/  @!P2 LDGSTS.E.BYPASS.LTC128B.128 [R244+0xc000], desc[UR6][R4.64+0x40] ;  /* 0x0c00004004f4afae */ /* 0x000fe2000b901d46 */
[----:B------:R-:W-:-:S03]  /*3610*/  ISETP.GE.AND P1, PT, R0, UR9, PT ;  /* 0x0000000900007c0c */ /* 0x000fc6000bf26270 */
[----:B------:R3:W-:Y:S04]  /*3620*/  @!P2 LDGSTS.E.BYPASS.LTC128B.128 [R244+0xe000], desc[UR6][R4.64+0x80] ;  /* 0x0e00008004f4afae */ /* 0x0007e8000b901d46 */
[----:B------:R-:W0:Y:S01]  /*3630*/  LDGDEPBAR ;  /* 0x00000000000079af */ /* 0x000e220000000000 */
[C---:B------:R-:W-:Y:S01]  /*3640*/  IMAD.SHL.U32 R2, R24.reuse, 0x4, RZ ;  /* 0x0000000418027824 */ /* 0x040fe200078e00ff */
[----:B--2---:R-:W-:Y:S02]  /*3650*/  SHF.R.S32.HI R8, RZ, 0x1f, R24 ;  /* 0x0000001fff087819 */ /* 0x004fe40000011418 */
[----:B------:R-:W-:Y:S01]  /*3660*/  ISETP.GE.AND P4, PT, R24, UR9, PT ;  /* 0x0000000918007c0c */ /* 0x000fe2000bf86270 */
[----:B------:R-:W-:Y:S01]  /*3670*/  UIADD3 UR22, UR16, 0x40, URZ ;  /* 0x0000004010167890 */ /* 0x000fe2000fffe03f */
[----:B-1----:R-:W-:Y:S01]  /*3680*/  @!P1 LEA R6, P2, R0, UR12, 0x2 ;  /* 0x0000000c00069c11 */ /* 0x002fe2000f8410ff */
[----:B------:R-:W-:Y:S01]  /*3690*/  USHF.L.U32 UR33, UR30, 0x5, URZ ;  /* 0x000000051e217899 */ /* 0x000fe2000800063f */
[----:B---3--:R-:W-:Y:S01]  /*36a0*/  IADD3 R4, P3, R2, UR12, RZ ;  /* 0x0000000c02047c10 */ /* 0x008fe2000ff7e0ff */
[----:B------:R-:W-:-:S04]  /*36b0*/  DEPBAR.LE SB0, 0x1 ;  /* 0x000080400000791a */ /* 0x000fc80000000000 */
[----:B------:R-:W-:Y:S01]  /*36c0*/  SHF.R.S32.HI R2, RZ, 0x1f, R0 ;  /* 0x0000001fff027819 */ /* 0x000fe20000011400 */
[----:B------:R-:W-:Y:S01]  /*36d0*/  UIMAD UR32, UR30, 0x28, URZ ;  /* 0x000000281e2078a4 */ /* 0x000fe2000f8e023f */
[----:B------:R-:W-:Y:S01]  /*36e0*/  SHF.L.U64.HI R5, R24, 0x2, R8 ;  /* 0x0000000218057819 */ /* 0x000fe20000010208 */
[----:B------:R-:W-:Y:S01]  /*36f0*/  UIMAD UR31, UR30, 0x30, URZ ;  /* 0x000000301e1f78a4 */ /* 0x000fe2000f8e023f */
[----:B------:R-:W-:Y:S01]  /*3700*/  @!P1 LEA.HI.X R7, R0, UR11, R2, 0x2, P2 ;  /* 0x0000000b00079c11 */ /* 0x000fe200090f1402 */
[----:B------:R-:W-:Y:S01]  /*3710*/  UIADD3 UR35, UR39, 0x80, URZ ;  /* 0x0000008027237890 */ /* 0x000fe2000fffe03f */
[----:B------:R-:W-:Y:S01]  /*3720*/  IADD3.X R5, R5, UR11, RZ, P3, !PT ;  /* 0x0000000b05057c10 */ /* 0x000fe20009ffe4ff */
[----:B------:R-:W-:Y:S02]  /*3730*/  UIADD3 UR36, UR36, -UR8, URZ ;  /* 0x8000000824247290 */ /* 0x000fe4000fffe03f */
[----:B------:R-:W5:Y:S01]  /*3740*/  @!P1 LDG.E R249, desc[UR6][R6.64] ;  /* 0x0000000606f99981 */ /* 0x000f62000c1e1900 */
[----:B------:R-:W-:-:S03]  /*3750*/  ULDC UR9, c[0x0][0x2ec] ;  /* 0x0000bb0000097ab9 */ /* 0x000fc60000000800 */
[----:B------:R-:W5:Y:S04]  /*3760*/  @!P4 LDG.E R250, desc[UR6][R4.64] ;  /* 0x0000000604fac981 */ /* 0x000f68000c1e1900 */
[----:B------:R-:W5:Y:S04]  /*3770*/  @!P6 LDG.E R251, desc[UR6][R4.64+0x20] ;  /* 0x0000200604fbe981 */ /* 0x000f68000c1e1900 */
[----:B------:R1:W5:Y:S01]  /*3780*/  @!P5 LDG.E R248, desc[UR6][R4.64+0x80] ;  /* 0x0000800604f8d981 */ /* 0x000362000c1e1900 */
[----:B------:R-:W-:Y:S01]  /*3790*/  BAR.SYNC.DEFER_BLOCKING 0x0 ;  /* 0x0000000000007b1d */ /* 0x000fe20000010000 */
[----:B------:R-:W-:-:S02]  /*37a0*/  VIADD R2, R24, 0x1 ;  /* 0x0000000118027836 */ /* 0x000fc40000000000 */
[----:B------:R-:W-:-:S05]  /*37b0*/  IMAD.U32 R0, RZ, RZ, UR27 ;  /* 0x0000001bff007e24 */ /* 0x000fca000f8e00ff */
[----:B------:R-:W-:-:S05]  /*37c0*/  IADD3 R0, R2, UR8, -R0 ;  /* 0x0000000802007c10 */ /* 0x000fca000fffe800 */
[----:B------:R2:W-:Y:S04]  /*37d0*/  STL [R1+0x10], R0 ;  /* 0x0000100001007387 */ /* 0x0005e80000100800 */
[----:B------:R-:W3:Y:S04]  /*37e0*/  LDSM.16.M88.4 R176, [R226+0xf000] ;  /* 0x00f00000e2b0783b */ /* 0x000ee80000000200 */
[----:B------:R-:W4:Y:S04]  /*37f0*/  LDSM.16.M88.4 R180, [R226+0xf400] ;  /* 0x00f40000e2b4783b */ /* 0x000f280000000200 */
[----:B------:R-:W2:Y:S04]  /*3800*/  LDSM.16.M88.4 R184, [R227+0xf000] ;  /* 0x00f00000e3b8783b */ /* 0x000ea80000000200 */
[----:B------:R-:W2:Y:S04]  /*3810*/  LDSM.16.M88.4 R188, [R227+0xf400] ;  /* 0x00f40000e3bc783b */ /* 0x000ea80000000200 */
[----:B------:R-:W2:Y:S04]  /*3820*/  LDSM.16.M88.4 R192, [R226+0x11000] ;  /* 0x01100000e2c0783b */ /* 0x000ea80000000200 */
[----:B------:R-:W3:Y:S04]  /*3830*/  LDSM.16.M88.4 R196, [R226+0x11400] ;  /* 0x01140000e2c4783b */ /* 0x000ee80000000200 */
[----:B------:R-:W3:Y:S04]  /*3840*/  LDSM.16.M88.4 R200, [R227+0x11000] ;  /* 0x01100000e3c8783b */ /* 0x000ee80000000200 */
[----:B------:R-:W3:Y:S04]  /*3850*/  LDSM.16.M88.4 R204, [R227+0x11400] ;  /* 0x01140000e3cc783b */ /* 0x000ee80000000200 */
[----:B------:R-:W3:Y:S04]  /*3860*/  LDSM.16.M88.4 R208, [R226+0x13000] ;  /* 0x01300000e2d0783b */ /* 0x000ee80000000200 */
[----:B------:R-:W3:Y:S04]  /*3870*/  LDSM.16.M88.4 R212, [R226+0x13400] ;  /* 0x01340000e2d4783b */ /* 0x000ee80000000200 */
[----:B------:R-:W3:Y:S04]  /*3880*/  LDSM.16.M88.4 R216, [R227+0x13000] ;  /* 0x01300000e3d8783b */ /* 0x000ee80000000200 */
[----:B------:R-:W3:Y:S01]  /*3890*/  LDSM.16.M88.4 R220, [R227+0x13400] ;  /* 0x01340000e3dc783b */ /* 0x000ee20000000200 */
[----:B-1----:R-:W-:-:S05]  /*38a0*/  IMAD.SHL.U32 R4, R24, 0x4, RZ ;  /* 0x0000000418047824 */ /* 0x002fca00078e00ff */
[----:B------:R1:W-:Y:S01]  /*38b0*/  STL [R1+0xc], R4 ;  /* 0x00000c0401007387 */ /* 0x0003e20000100800 */
[----:B------:R-:W-:Y:S02]  /*38c0*/  UIADD3 UR27, UR16, 0x20, URZ ;  /* 0x00000020101b7890 */ /* 0x000fe4000fffe03f */
[----:B------:R-:W-:Y:S02]  /*38d0*/  UIADD3 UR21, UR15, UR22, URZ ;  /* 0x000000160f157290 */ /* 0x000fe4000fffe03f */
[----:B------:R-:W-:Y:S01]  /*38e0*/  UIADD3 UR26, UR15, UR27, URZ ;  /* 0x0000001b0f1a7290 */ /* 0x000fe2000fffe03f */
[----:B------:R-:W-:Y:S01]  /*38f0*/  VIADD R2, R234, 0x1800 ;  /* 0x00001800ea027836 */ /* 0x000fe20000000000 */
[----:B------:R-:W-:Y:S01]  /*3900*/  UIADD3 UR20, UR15, UR21, URZ ;  /* 0x000000150f147290 */ /* 0x000fe2000fffe03f */
[----:B--2---:R-:W-:Y:S01]  /*3910*/  VIADD R0, R233, 0x1800 ;  /* 0x00001800e9007836 */ /* 0x004fe20000000000 */
[----:B------:R-:W-:Y:S01]  /*3920*/  UIADD3 UR25, UR15, UR26, URZ ;  /* 0x0000001a0f197290 */ /* 0x000fe2000fffe03f */
[----:B-1----:R-:W-:-:S05]  /*3930*/  SHF.L.U64.HI R4, R24, 0x2, R8 ;  /* 0x0000000218047819 */ /* 0x002fca0000010208 */
[----:B------:R1:W-:Y:S01]  /*3940*/  STL [R1+0x8], R4 ;  /* 0x0000080401007387 */ /* 0x0003e20000100800 */
[----:B------:R-:W-:Y:S01]  /*3950*/  UIADD3 UR24, UR15, UR25, URZ ;  /* 0x000000190f187290 */ /* 0x000fe2000fffe03f */
[----:B------:R-:W-:Y:S01]  /*3960*/  SEL R2, R2, R234, !P0 ;  /* 0x000000ea02027207 */ /* 0x000fe20004000000 */
[----:B------:R-:W-:Y:S01]  /*3970*/  UIADD3 UR19, UR15, UR20, URZ ;  /* 0x000000140f137290 */ /* 0x000fe2000fffe03f */
[----:B------:R-:W-:Y:S01]  /*3980*/  SEL R0, R0, R233, !P0 ;  /* 0x000000e900007207 */ /* 0x000fe20004000000 */
[----:B------:R-:W-:Y:S01]  /*3990*/  UIADD3 UR23, UR15, UR24, URZ ;  /* 0x000000180f177290 */ /* 0x000fe2000fffe03f */
[----:B------:R-:W-:Y:S01]  /*39a0*/  LEA R225, R2, UR4, 0x1 ;  /* 0x0000000402e17c11 */ /* 0x000fe2000f8e08ff */
[----:B------:R-:W-:Y:S01]  /*39b0*/  UIADD3 UR18, UR15, UR19, URZ ;  /* 0x000000130f127290 */ /* 0x000fe2000fffe03f */
[----:B------:R-:W-:Y:S01]  /*39c0*/  LEA R224, R0, UR4, 0x1 ;  /* 0x0000000400e07c11 */ /* 0x000fe2000f8e08ff */
[----:B------:R-:W-:Y:S02]  /*39d0*/  UIMAD UR30, UR30, 0x38, URZ ;  /* 0x000000381e1e78a4 */ /* 0x000fe4000f8e023f */
[----:B------:R-:W-:-:S02]  /*39e0*/  UIADD3 UR29, UR15, UR23, URZ ;  /* 0x000000170f1d7290 */ /* 0x000fc4000fffe03f */
[----:B---34-:R-:W-:-:S12]  /*39f0*/  UIADD3 UR28, UR15, UR18, URZ ;  /* 0x000000120f1c7290 */ /* 0x018fd8000fffe03f */
.L_x_71:
[----:B------:R-:W0:Y:S01]  /*3a00*/  LDGDEPBAR ;  /* 0x00000000000079af */ /* 0x000e220000000000 */
[----:B------:R-:W-:Y:S01]  /*3a10*/  IMAD.IADD R0, R232, 0x1, R225 ;  /* 0x00000001e8007824 */ /* 0x000fe200078e02e1 */
[----:B------:R-:W-:Y:S01]  /*3a20*/  USHF.L.U32 UR10, UR5, 0x6, URZ ;  /* 0x00000006050a7899 */ /* 0x000fe2000800063f */
[----:B-----5:R-:W-:Y:S05]  /*3a30*/  FSETP.NEU.FTZ.AND P1, PT, R250, -INF , PT ;  /* 0xff800000fa00780b */ /* 0x020fea0003f3d000 */
[----:B------:R-:W2:Y:S01]  /*3a40*/  LDL R2, [R1+0x10] ;  /* 0x0000100001027983 */ /* 0x000ea20000100800 */
[----:B------:R-:W-:Y:S02]  /*3a50*/  UISETP.GT.AND UP3, UPT, UR5, UR17, UPT ;  /* 0x000000110500728c */ /* 0x000fe4000bf64270 */
[----:B------:R-:W-:Y:S01]  /*3a60*/  UISETP.GE.AND UP0, UPT, UR10, UR36, UPT ;  /* 0x000000240a00728c */ /* 0x000fe2000bf06270 */
[----:B------:R-:W3:Y:S03]  /*3a70*/  LDL R247, [R1+0x1c] ;  /* 0x00001c0001f77983 */ /* 0x000ee60000100800 */
[----:B------:R-:W-:Y:S06]  /*3a80*/  UISETP.LT.AND UP0, UPT, UR35, UR8, UP0 ;  /* 0x000000082300728c */ /* 0x000fec0008701270 */
[----:B------:R-:W-:Y:S01]  /*3a90*/  PLOP3.LUT P0, PT, PT, PT, UP0, 0x80, 0x0 ;  /* 0x000000000000781c */ /* 0x000fe20003f0f008 */
[----:B------:R-:W-:Y:S04]  /*3aa0*/  DEPBAR.LE SB0, 0x0 ;  /* 0x000080000000791a */ /* 0x000fe80000000000 */
[----:B------:R-:W-:Y:S06]  /*3ab0*/  BAR.SYNC.DEFER_BLOCKING 0x0 ;  /* 0x0000000000007b1d */ /* 0x000fec0000010000 */
[----:B------:R-:W-:Y:S08]  /*3ac0*/  LDSM.16.M88.4 R32, [R225] ;  /* 0x00000000e120783b */ /* 0x000ff00000000200 */
[----:B------:R-:W1:Y:S08]  /*3ad0*/  LDSM.16.M88.4 R16, [R226+0x9000] ;  /* 0x00900000e210783b */ /* 0x000e700000000200 */
[----:B------:R-:W4:Y:S08]  /*3ae0*/  LDSM.16.M88.4 R28, [R225+0x800] ;  /* 0x00080000e11c783b */ /* 0x000f300000000200 */
[----:B------:R-:W4:Y:S08]  /*3af0*/  LDSM.16.M88.4 R132, [R226+0x9400] ;  /* 0x00940000e284783b */ /* 0x000f300000000200 */
[----:B------:R-:W-:Y:S08]  /*3b00*/  LDSM.16.M88.4 R136, [R0] ;  /* 0x000000000088783b */ /* 0x000ff00000000200 */
[----:B------:R-:W4:Y:S01]  /*3b10*/  LDSM.16.M88.4 R140, [R227+0x9000] ;  /* 0x00900000e38c783b */ /* 0x000f220000000200 */
[-C--:B-1----:R-:W-:Y:S07]  /*3b20*/  HMMA.16816.F32.BF16 R4, R32, R16.reuse, RZ ;  /* 0x000000102004723c */ /* 0x082fee00000418ff */
[----:B------:R-:W1:Y:S01]  /*3b30*/  LDSM.16.M88.4 R144, [R0+0x800] ;  /* 0x000800000090783b */ /* 0x000e620000000200 */
[C---:B----4-:R-:W-:Y:S07]  /*3b40*/  HMMA.16816.F32.BF16 R8, R28.reuse, R16, RZ ;  /* 0x000000101c08723c */ /* 0x050fee00000418ff */
[----:B------:R-:W4:Y:S01]  /*3b50*/  LDSM.16.M88.4 R148, [R227+0x9400] ;  /* 0x00940000e394783b */ /* 0x000f220000000200 */
[-C--:B------:R-:W-:Y:S07]  /*3b60*/  HMMA.16816.F32.BF16 R12, R28, R18.reuse, RZ ;  /* 0x000000121c0c723c */ /* 0x080fee00000418ff */
[----:B------:R-:W-:Y:S01]  /*3b70*/  LDSM.16.M88.4 R152, [R225+0x1000] ;  /* 0x00100000e198783b */ /* 0x000fe20000000200 */
[C---:B------:R-:W-:Y:S07]  /*3b80*/  HMMA.16816.F32.BF16 R16, R32.reuse, R18, RZ ;  /* 0x000000122010723c */ /* 0x040fee00000418ff */
[----:B------:R-:W4:Y:S01]  /*3b90*/  LDSM.16.M88.4 R156, [R226+0xb000] ;  /* 0x00b00000e29c783b */ /* 0x000f220000000200 */
[-C--:B------:R-:W-:Y:S06]  /*3ba0*/  HMMA.16816.F32.BF16 R20, R32, R132.reuse, RZ ;  /* 0x000000842014723c */ /* 0x080fec00000418ff */
        /* <DEDUP_REMOVED lines=13> */
[-C--:B----4-:R-:W-:Y:S06]  /*3c80*/  HMMA.16816.F32.BF16 R20, R136, R148.reuse, R20 ;  /* 0x000000948814723c */ /* 0x090fec0000041814 */
[C---:B------:R-:W-:Y:S06]  /*3c90*/  HMMA.16816.F32.BF16 R24, R144.reuse, R148, R24 ;  /* 0x000000949018723c */ /* 0x040fec0000041818 */
[-C--:B------:R-:W-:Y:S01]  /*3ca0*/  HMMA.16816.F32.BF16 R28, R144, R150.reuse, R28 ;  /* 0x00000096901c723c */ /* 0x080fe2000004181c */
[----:B------:R-:W-:Y:S05]  /*3cb0*/  LDSM.16.M88.4 R144, [R226+0xd000] ;  /* 0x00d00000e290783b */ /* 0x000fea0000000200 */
[----:B------:R-:W-:Y:S03]  /*3cc0*/  HMMA.16816.F32.BF16 R32, R136, R150, R32 ;  /* 0x000000968820723c */ /* 0x000fe60000041820 */
[----:B------:R-:W4:Y:S03]  /*3cd0*/  LDSM.16.M88.4 R136, [R225+0x2000] ;  /* 0x00200000e188783b */ /* 0x000f260000000200 */
[-C--:B------:R-:W-:Y:S05]  /*3ce0*/  HMMA.16816.F32.BF16 R4, R152, R156.reuse, R4 ;  /* 0x0000009c9804723c */ /* 0x080fea0000041804 */
[----:B------:R-:W4:Y:S01]  /*3cf0*/  LDSM.16.M88.4 R148, [R225+0x2800] ;  /* 0x00280000e194783b */ /* 0x000f220000000200 */
[C---:B------:R-:W-:Y:S06]  /*3d00*/  HMMA.16816.F32.BF16 R8, R160.reuse, R156, R8 ;  /* 0x0000009ca008723c */ /* 0x040fec0000041808 */
[-C--:B------:R-:W-:Y:S06]  /*3d10*/  HMMA.16816.F32.BF16 R12, R160, R158.reuse, R12 ;  /* 0x0000009ea00c723c */ /* 0x080fec000004180c */
[C---:B------:R-:W-:Y:S01]  /*3d20*/  HMMA.16816.F32.BF16 R16, R152.reuse, R158, R16 ;  /* 0x0000009e9810723c */ /* 0x040fe20000041810 */
[----:B------:R-:W3:Y:S05]  /*3d30*/  LDSM.16.M88.4 R156, [R226+0xd400] ;  /* 0x00d40000e29c783b */ /* 0x000eea0000000200 */
[-C--:B------:R-:W-:Y:S06]  /*3d40*/  HMMA.16816.F32.BF16 R20, R152, R164.reuse, R20 ;  /* 0x000000a49814723c */ /* 0x080fec0000041814 */
[C---:B------:R-:W-:Y:S06]  /*3d50*/  HMMA.16816.F32.BF16 R24, R160.reuse, R164, R24 ;  /* 0x000000a4a018723c */ /* 0x040fec0000041818 */
        /* <DEDUP_REMOVED lines=12> */
[----:B------:R1:W3:Y:S05]  /*3e20*/  LDSM.16.M88.4 R132, [R0+0x2800] ;  /* 0x002800000084783b */ /* 0x0002ea0000000200 */
[-C--:B----4-:R-:W-:Y:S06]  /*3e30*/  HMMA.16816.F32.BF16 R4, R136, R144.reuse, R4 ;  /* 0x000000908804723c */ /* 0x090fec0000041804 */
[C---:B------:R-:W-:Y:S05]  /*3e40*/  HMMA.16816.F32.BF16 R8, R148.reuse, R144, R8 ;  /* 0x000000909408723c */ /* 0x040fea0000041808 */
[----:B--2---:R-:W-:Y:S01]  /*3e50*/  @!P0 VIADD R2, R2, UR10 ;  /* 0x0000000a02028c36 */ /* 0x004fe20008000000 */
[-C--:B------:R-:W-:Y:S01]  /*3e60*/  HMMA.16816.F32.BF16 R12, R148, R146.reuse, R12 ;  /* 0x00000092940c723c */ /* 0x080fe2000004180c */
[----:B------:R-:W-:Y:S05]  /*3e70*/  IMAD.MOV.U32 R144, RZ, RZ, 0x28 ;  /* 0x00000028ff907424 */ /* 0x000fea00078e00ff */
[C---:B------:R-:W-:Y:S01]  /*3e80*/  HMMA.16816.F32.BF16 R16, R136.reuse, R146, R16 ;  /* 0x000000928810723c */ /* 0x040fe20000041810 */
[----:B-1----:R-:W-:Y:S04]  /*3e90*/  IMAD.U32 R0, RZ, RZ, UR38 ;  /* 0x00000026ff007e24 */ /* 0x002fe8000f8e00ff */
[----:B---3--:R-:W-:Y:S01]  /*3ea0*/  @!P0 IMAD R0, R0, 0x80, R247 ;  /* 0x0000008000008824 */ /* 0x008fe200078e02f7 */
[-C--:B------:R-:W-:Y:S01]  /*3eb0*/  HMMA.16816.F32.BF16 R20, R136, R156.reuse, R20 ;  /* 0x0000009c8814723c */ /* 0x080fe20000041814 */
[----:B------:R-:W-:Y:S04]  /*3ec0*/  IMAD.MOV.U32 R247, RZ, RZ, 0x8 ;  /* 0x00000008fff77424 */ /* 0x000fe800078e00ff */
[----:B------:R-:W-:Y:S01]  /*3ed0*/  @!P0 VIMNMX R147, R2, UR8, PT ;  /* 0x0000000802938c48 */ /* 0x000fe2000bfe0100 */
[C---:B------:R-:W-:Y:S04]  /*3ee0*/  HMMA.16816.F32.BF16 R24, R148.reuse, R156, R24 ;  /* 0x0000009c9418723c */ /* 0x040fe80000041818 */
[----:B------:R-:W-:Y:S02]  /*3ef0*/  @!P0 ISETP.GE.AND P2, PT, R0, R147, PT ;  /* 0x000000930000820c */ /* 0x000fe40003f46270 */
[-C--:B------:R-:W-:Y:S05]  /*3f00*/  HMMA.16816.F32.BF16 R28, R148, R158.reuse, R28 ;  /* 0x0000009e941c723c */ /* 0x080fea000004181c */
[C---:B------:R-:W-:Y:S01]  /*3f10*/  @!P0 VIADDMNMX R146, R2.reuse, R247, UR8, PT ;  /* 0x0000000802928e46 */ /* 0x040fe2000b8001f7 */
[----:B------:R-:W-:Y:S01]  /*3f20*/  HMMA.16816.F32.BF16 R32, R136, R158, R32 ;  /* 0x0000009e8820723c */ /* 0x000fe20000041820 */
[----:B------:R-:W-:Y:S04]  /*3f30*/  IMAD.MOV.U32 R247, RZ, RZ, 0x20 ;  /* 0x00000020fff77424 */ /* 0x000fe800078e00ff */
[----:B------:R-:W-:Y:S01]  /*3f40*/  @!P0 VIADDMNMX R144, R2, R144, UR8, PT ;  /* 0x0000000802908e46 */ /* 0x000fe2000b800190 */
[-C--:B------:R-:W-:Y:S05]  /*3f50*/  HMMA.16816.F32.BF16 R4, R140, R152.reuse, R4 ;  /* 0x000000988c04723c */ /* 0x080fea0000041804 */
[----:B------:R-:W-:Y:S01]  /*3f60*/  FMUL.FTZ R138, R250, 1.4426950216293334961 ;  /* 0x3fb8aa3bfa8a7820 */ /* 0x000fe20000410000 */
[C---:B------:R-:W-:Y:S05]  /*3f70*/  HMMA.16816.F32.BF16 R8, R132.reuse, R152, R8 ;  /* 0x000000988408723c */ /* 0x040fea0000041808 */
[----:B------:R-:W-:Y:S01]  /*3f80*/  @!P0 VIADD R139, R0, 0x1 ;  /* 0x00000001008b8836 */ /* 0x000fe20000000000 */
[-C--:B------:R-:W-:Y:S05]  /*3f90*/  HMMA.16816.F32.BF16 R12, R132, R154.reuse, R12 ;  /* 0x0000009a840c723c */ /* 0x080fea000004180c */
[----:B------:R-:W-:Y:S01]  /*3fa0*/  FSEL R138, R138, RZ, P1 ;  /* 0x000000ff8a8a7208 */ /* 0x000fe20000800000 */
[C---:B------:R-:W-:Y:S04]  /*3fb0*/  HMMA.16816.F32.BF16 R16, R140.reuse, R154, R16 ;  /* 0x0000009a8c10723c */ /* 0x040fe80000041810 */
[C---:B------:R-:W-:Y:S01]  /*3fc0*/  FSETP.NEU.FTZ.AND P1, PT, R251.reuse, -INF , PT ;  /* 0xff800000fb00780b */ /* 0x040fe20003f3d000 */
[----:B------:R-:W-:Y:S01]  /*3fd0*/  FMUL.FTZ R137, R251, 1.4426950216293334961 ;  /* 0x3fb8aa3bfb897820 */ /* 0x000fe20000410000 */
[----:B------:R-:W-:Y:S01]  /*3fe0*/  @!P0 FSEL R4, R4, -INF , !P2 ;  /* 0xff80000004048808 */ /* 0x000fe20005000000 */
[----:B------:R-:W-:Y:S01]  /*3ff0*/  FMUL.FTZ R136, R248, 1.4426950216293334961 ;  /* 0x3fb8aa3bf8887820 */ /* 0x000fe20000410000 */
[----:B------:R-:W-:Y:S03]  /*4000*/  @!P0 ISETP.GE.AND P2, PT, R139, R147, PT ;  /* 0x000000938b00820c */ /* 0x000fe60003f46270 */
[----:B------:R-:W-:Y:S01]  /*4010*/  FSEL R137, R137, RZ, P1 ;  /* 0x000000ff89897208 */ /* 0x000fe20000800000 */
[--C-:B------:R-:W-:Y:S01]  /*4020*/  FFMA.FTZ R4, R4, UR9, -R138.reuse ;  /* 0x0000000904047c23 */ /* 0x100fe2000801088a */
[----:B------:R-:W-:Y:S02]  /*4030*/  @!P0 FSEL R5, R5, -INF , !P2 ;  /* 0xff80000005058808 */ /* 0x000fe40005000000 */
[-C--:B------:R-:W-:Y:S01]  /*4040*/  @!P0 ISETP.GE.AND P1, PT, R139, R146.reuse, PT ;  /* 0x000000928b00820c */ /* 0x080fe20003f26270 */
[----:B------:R1:W-:Y:S01]  /*4050*/  MUFU.EX2 R170, R4 ;  /* 0x0000000400aa7308 */ /* 0x0003e20000000800 */
[----:B------:R-:W-:Y:S01]  /*4060*/  @!P0 ISETP.GE.AND P2, PT, R0, R146, PT ;  /* 0x000000920000820c */ /* 0x000fe20003f46270 */
[----:B------:R-:W-:Y:S01]  /*4070*/  FFMA.FTZ R5, R5, UR9, -R138 ;  /* 0x0000000905057c23 */ /* 0x000fe2000801088a */
[----:B------:R-:W-:Y:S02]  /*4080*/  @!P0 FSEL R7, R7, -INF , !P1 ;  /* 0xff80000007078808 */ /* 0x000fe40004800000 */
[----:B------:R-:W-:Y:S02]  /*4090*/  @!P0 FSEL R6, R6, -INF , !P2 ;  /* 0xff80000006068808 */ /* 0x000fe40005000000 */
[----:B------:R-:W-:Y:S01]  /*40a0*/  FSETP.NEU.FTZ.AND P1, PT, R248, -INF , PT ;  /* 0xff800000f800780b */ /* 0x000fe20003f3d000 */
[--C-:B------:R-:W-:Y:S01]  /*40b0*/  FFMA.FTZ R7, R7, UR9, -R137.reuse ;  /* 0x0000000907077c23 */ /* 0x100fe20008010889 */
[----:B------:R-:W-:Y:S01]  /*40c0*/  @!P0 VIADDMNMX R145, R2, R247, UR8, PT ;  /* 0x0000000802918e46 */ /* 0x000fe2000b8001f7 */
[--C-:B------:R-:W-:Y:S01]  /*40d0*/  FFMA.FTZ R6, R6, UR9, -R137.reuse ;  /* 0x0000000906067c23 */ /* 0x100fe20008010889 */
[----:B------:R-:W-:Y:S01]  /*40e0*/  MUFU.EX2 R174, R5 ;  /* 0x0000000500ae7308 */ /* 0x000fe20000000800 */
[----:B------:R-:W-:Y:S02]  /*40f0*/  FSEL R136, R136, RZ, P1 ;  /* 0x000000ff88887208 */ /* 0x000fe40000800000 */
[-C--:B------:R-:W-:Y:S02]  /*4100*/  @!P0 ISETP.GE.AND P1, PT, R139, R145.reuse, PT ;  /* 0x000000918b00820c */ /* 0x080fe40003f26270 */
[-C--:B------:R-:W-:Y:S01]  /*4110*/  @!P0 ISETP.GE.AND P2, PT, R0, R145.reuse, PT ;  /* 0x000000910000820c */ /* 0x080fe20003f46270 */
[----:B-1----:R-:W-:Y:S01]  /*4120*/  FMUL.FTZ R4, R249, 1.4426950216293334961 ;  /* 0x3fb8aa3bf9047820 */ /* 0x002fe20000410000 */
[----:B------:R-:W-:Y:S03]  /*4130*/  @!P0 FSEL R9, R9, -INF , !P1 ;  /* 0xff80000009098808 */ /* 0x000fe60004800000 */
[----:B------:R-:W-:Y:S01]  /*4140*/  MUFU.EX2 R247, R6 ;  /* 0x0000000600f77308 */ /* 0x000fe20000000800 */
[----:B------:R-:W-:Y:S02]  /*4150*/  FSETP.NEU.FTZ.AND P1, PT, R249, -INF , PT ;  /* 0xff800000f900780b */ /* 0x000fe40003f3d000 */
[----:B------:R-:W-:Y:S01]  /*4160*/  @!P0 FSEL R8, R8, -INF , !P2 ;  /* 0xff80000008088808 */ /* 0x000fe20005000000 */
[--C-:B------:R-:W-:Y:S01]  /*4170*/  FFMA.FTZ R9, R9, UR9, -R136.reuse ;  /* 0x0000000909097c23 */ /* 0x100fe20008010888 */
[----:B------:R-:W-:Y:S02]  /*4180*/  FSEL R2, R4, RZ, P1 ;  /* 0x000000ff04027208 */ /* 0x000fe40000800000 */
[-C--:B------:R-:W-:Y:S03]  /*4190*/  @!P0 ISETP.GE.AND P1, PT, R139, R144.reuse, PT ;  /* 0x000000908b00820c */ /* 0x080fe60003f26270 */
[----:B------:R1:W-:Y:S01]  /*41a0*/  MUFU.EX2 R175, R7 ;  /* 0x0000000700af7308 */ /* 0x0003e20000000800 */
[----:B------:R-:W-:Y:S01]  /*41b0*/  FFMA.FTZ R8, R8, UR9, -R136 ;  /* 0x0000000908087c23 */ /* 0x000fe20008010888 */
[-C--:B------:R-:W-:Y:S02]  /*41c0*/  @!P0 ISETP.GE.AND P2, PT, R0, R144.reuse, PT ;  /* 0x000000900000820c */ /* 0x080fe40003f46270 */
[----:B------:R-:W-:Y:S02]  /*41d0*/  @!P0 FSEL R11, R11, -INF , !P1 ;  /* 0xff8000000b0b8808 */ /* 0x000fe40004800000 */
[----:B------:R-:W-:Y:S04]  /*41e0*/  @!P0 FSEL R10, R10, -INF , !P2 ;  /* 0xff8000000a0a8808 */ /* 0x000fe80005000000 */
[----:B------:R2:W-:Y:S01]  /*41f0*/  MUFU.EX2 R156, R9 ;  /* 0x00000009009c7308 */ /* 0x0005e20000000800 */
[--C-:B------:R-:W-:Y:S01]  /*4200*/  FFMA.FTZ R11, R11, UR9, -R2.reuse ;  /* 0x000000090b0b7c23 */ /* 0x100fe20008010802 */
[----:B------:R-:W-:Y:S08]  /*4210*/  FFMA.FTZ R10, R10, UR9, -R2 ;  /* 0x000000090a0a7c23 */ /* 0x000ff00008010802 */
[----:B------:R3:W4:Y:S01]  /*4220*/  MUFU.EX2 R157, R8 ;  /* 0x00000008009d7308 */ /* 0x0007220000000800 */
[----:B-1----:R-:W1:Y:S09]  /*4230*/  LDSM.16.M88.4 R4, [R227+0xd400] ;  /* 0x00d40000e304783b */ /* 0x002e720000000200 */
[----:B------:R-:W-:Y:S01]  /*4240*/  MUFU.EX2 R161, R10 ;  /* 0x0000000a00a17308 */ /* 0x000fe20000000800 */
[C---:B--2---:R-:W-:Y:S05]  /*4250*/  @!P0 VIADD R9, R0.reuse, 0x8 ;  /* 0x0000000800098836 */ /* 0x044fea0000000000 */
[-C--:B------:R-:W-:Y:S04]  /*4260*/  @!P0 ISETP.GE.AND P1, PT, R9, R145.reuse, PT ;  /* 0x000000910900820c */ /* 0x080fe80003f26270 */
[----:B------:R-:W-:Y:S01]  /*4270*/  MUFU.EX2 R160, R11 ;  /* 0x0000000b00a07308 */ /* 0x000fe20000000800 */
[----:B---3--:R-:W-:Y:S01]  /*4280*/  @!P0 VIADD R8, R0, 0x9 ;  /* 0x0000000900088836 */ /* 0x008fe20000000000 */
[----:B------:R-:W-:Y:S04]  /*4290*/  @!P0 FSEL R12, R12, -INF , !P1 ;  /* 0xff8000000c0c8808 */ /* 0x000fe80004800000 */
[----:B------:R-:W-:Y:S01]  /*42a0*/  @!P0 ISETP.GE.AND P1, PT, R8, R145, PT ;  /* 0x000000910800820c */ /* 0x000fe20003f26270 */
[--C-:B------:R-:W-:Y:S03]  /*42b0*/  FFMA.FTZ R12, R12, UR9, -R136.reuse ;  /* 0x000000090c0c7c23 */ /* 0x100fe60008010888 */
[----:B------:R-:W-:Y:S01]  /*42c0*/  @!P0 FSEL R13, R13, -INF , !P1 ;  /* 0xff8000000d0d8808 */ /* 0x000fe20004800000 */
[----:B------:R-:W-:Y:S01]  /*42d0*/  MUFU.EX2 R155, R12 ;  /* 0x0000000c009b7308 */ /* 0x000fe20000000800 */
[-C--:B------:R-:W-:Y:S03]  /*42e0*/  @!P0 ISETP.GE.AND P1, PT, R9, R144.reuse, PT ;  /* 0x000000900900820c */ /* 0x080fe60003f26270 */
[----:B------:R-:W-:Y:S01]  /*42f0*/  FFMA.FTZ R13, R13, UR9, -R136 ;  /* 0x000000090d0d7c23 */ /* 0x000fe20008010888 */
[----:B------:R-:W-:Y:S02]  /*4300*/  @!P0 FSEL R14, R14, -INF , !P1 ;  /* 0xff8000000e0e8808 */ /* 0x000fe40004800000 */
[----:B------:R-:W-:Y:S03]  /*4310*/  @!P0 ISETP.GE.AND P1, PT, R8, R144, PT ;  /* 0x000000900800820c */ /* 0x000fe60003f26270 */
[----:B------:R-:W-:Y:S01]  /*4320*/  MUFU.EX2 R154, R13 ;  /* 0x0000000d009a7308 */ /* 0x000fe20000000800 */
[--C-:B------:R-:W-:Y:S01]  /*4330*/  FFMA.FTZ R14, R14, UR9, -R2.reuse ;  /* 0x000000090e0e7c23 */ /* 0x100fe20008010802 */
[----:B------:R-:W-:Y:S02]  /*4340*/  @!P0 FSEL R15, R15, -INF , !P1 ;  /* 0xff8000000f0f8808 */ /* 0x000fe40004800000 */
[-C--:B------:R-:W-:Y:S01]  /*4350*/  @!P0 ISETP.GE.AND P1, PT, R9, R147.reuse, PT ;  /* 0x000000930900820c */ /* 0x080fe20003f26270 */
[-C--:B-1----:R-:W-:Y:S05]  /*4360*/  HMMA.16816.F32.BF16 R20, R140, R4.reuse, R20 ;  /* 0x000000048c14723c */ /* 0x082fea0000041814 */
[----:B------:R-:W-:Y:S01]  /*4370*/  MUFU.EX2 R159, R14 ;  /* 0x0000000e009f7308 */ /* 0x000fe20000000800 */
[----:B------:R-:W-:Y:S01]  /*4380*/  @!P0 FSEL R16, R16, -INF , !P1 ;  /* 0xff80000010108808 */ /* 0x000fe20004800000 */
[----:B------:R-:W-:Y:S01]  /*4390*/  FFMA.FTZ R15, R15, UR9, -R2 ;  /* 0x000000090f0f7c23 */ /* 0x000fe20008010802 */
[-C--:B------:R-:W-:Y:S01]  /*43a0*/  @!P0 ISETP.GE.AND P1, PT, R8, R147.reuse, PT ;  /* 0x000000930800820c */ /* 0x080fe20003f26270 */
[C---:B------:R-:W-:Y:S06]  /*43b0*/  HMMA.16816.F32.BF16 R24, R132.reuse, R4, R24 ;  /* 0x000000048418723c */ /* 0x040fec0000041818 */
[----:B------:R-:W-:Y:S01]  /*43c0*/  MUFU.EX2 R158, R15 ;  /* 0x0000000f009e7308 */ /* 0x000fe20000000800 */
[----:B------:R-:W-:Y:S01]  /*43d0*/  @!P0 FSEL R17, R17, -INF , !P1 ;  /* 0xff80000011118808 */ /* 0x000fe20004800000 */
[-C--:B------:R-:W-:Y:S03]  /*43e0*/  HMMA.16816.F32.BF16 R28, R132, R6.reuse, R28 ;  /* 0x00000006841c723c */ /* 0x080fe6000004181c */
[-C--:B------:R-:W-:Y:S01]  /*43f0*/  @!P0 ISETP.GE.AND P1, PT, R9, R146.reuse, PT ;  /* 0x000000920900820c */ /* 0x080fe20003f26270 */
[----:B------:R-:W-:Y:S02]  /*4400*/  @!P0 VIADD R9, R0, 0x10 ;  /* 0x0000001000098836 */ /* 0x000fe40000000000 */
[----:B------:R-:W-:Y:S01]  /*4410*/  HMMA.16816.F32.BF16 R32, R140, R6, R32 ;  /* 0x000000068c20723c */ /* 0x000fe20000041820 */
[----:B------:R-:W2:Y:S04]  /*4420*/  LDL R141, [R1+0xc] ;  /* 0x00000c00018d7983 */ /* 0x000ea80000100800 */
[----:B------:R-:W-:Y:S01]  /*4430*/  @!P0 FSEL R18, R18, -INF , !P1 ;  /* 0xff80000012128808 */ /* 0x000fe20004800000 */
[----:B------:R-:W-:Y:S01]  /*4440*/  @!P0 VIADD R4, R0, 0x18 ;  /* 0x0000001800048836 */ /* 0x000fe20000000000 */
[----:B------:R-:W-:Y:S01]  /*4450*/  @!P0 ISETP.GE.AND P1, PT, R8, R146, PT ;  /* 0x000000920800820c */ /* 0x000fe20003f26270 */
[C---:B------:R-:W-:Y:S01]  /*4460*/  @!P0 VIADD R8, R0.reuse, 0x11 ;  /* 0x0000001100088836 */ /* 0x040fe20000000000 */
[----:B------:R-:W3:Y:S02]  /*4470*/  LDL R142, [R1+0x8] ;  /* 0x00000800018e7983 */ /* 0x000ee40000100800 */
[----:B------:R-:W-:Y:S01]  /*4480*/  @!P0 FSEL R19, R19, -INF , !P1 ;  /* 0xff80000013138808 */ /* 0x000fe20004800000 */
[----:B------:R-:W-:Y:S01]  /*4490*/  @!P0 VIADD R0, R0, 0x19 ;  /* 0x0000001900008836 */ /* 0x000fe20000000000 */
[-C--:B------:R-:W-:Y:S01]  /*44a0*/  @!P0 ISETP.GE.AND P1, PT, R9, R147.reuse, PT ;  /* 0x000000930900820c */ /* 0x080fe20003f26270 */
[--C-:B------:R-:W-:Y:S01]  /*44b0*/  FFMA.FTZ R16, R16, UR9, -R138.reuse ;  /* 0x0000000910107c23 */ /* 0x100fe2000801088a */
[--C-:B------:R-:W-:Y:S01]  /*44c0*/  FFMA.FTZ R17, R17, UR9, -R138.reuse ;  /* 0x0000000911117c23 */ /* 0x100fe2000801088a */
[----:B------:R-:W-:Y:S01]  /*44d0*/  @!P0 ISETP.GE.AND P2, PT, R4, R144, PT ;  /* 0x000000900400820c */ /* 0x000fe20003f46270 */
[--C-:B------:R-:W-:Y:S01]  /*44e0*/  FFMA.FTZ R18, R18, UR9, -R137.reuse ;  /* 0x0000000912127c23 */ /* 0x100fe20008010889 */
[----:B------:R-:W-:Y:S01]  /*44f0*/  @!P0 FSEL R20, R20, -INF , !P1 ;  /* 0xff80000014148808 */ /* 0x000fe20004800000 */
[----:B------:R-:W-:Y:S01]  /*4500*/  MUFU.EX2 R168, R16 ;  /* 0x0000001000a87308 */ /* 0x000fe20000000800 */
[----:B------:R-:W-:Y:S01]  /*4510*/  @!P0 ISETP.GE.AND P1, PT, R8, R147, PT ;  /* 0x000000930800820c */ /* 0x000fe20003f26270 */
[--C-:B------:R-:W-:Y:S01]  /*4520*/  FFMA.FTZ R19, R19, UR9, -R137.reuse ;  /* 0x0000000913137c23 */ /* 0x100fe20008010889 */
[----:B----4-:R-:W-:Y:S01]  /*4530*/  F2FP.BF16.F32.PACK_AB R5, R156, R157 ;  /* 0x0000009d9c05723e */ /* 0x010fe200000010ff */
[--C-:B------:R-:W-:Y:S01]  /*4540*/  FFMA.FTZ R20, R20, UR9, -R138.reuse ;  /* 0x0000000914147c23 */ /* 0x100fe2000801088a */
[----:B------:R-:W-:Y:S02]  /*4550*/  @!P0 FSEL R21, R21, -INF , !P1 ;  /* 0xff80000015158808 */ /* 0x000fe40004800000 */
[-C--:B------:R-:W-:Y:S03]  /*4560*/  @!P0 ISETP.GE.AND P1, PT, R9, R146.reuse, PT ;  /* 0x000000920900820c */ /* 0x080fe60003f26270 */
[----:B------:R-:W-:Y:S01]  /*4570*/  MUFU.EX2 R167, R17 ;  /* 0x0000001100a77308 */ /* 0x000fe20000000800 */
[----:B------:R-:W-:Y:S01]  /*4580*/  @!P0 FSEL R30, R30, -INF , !P2 ;  /* 0xff8000001e1e8808 */ /* 0x000fe20005000000 */
[----:B------:R-:W-:Y:S01]  /*4590*/  FFMA.FTZ R21, R21, UR9, -R138 ;  /* 0x0000000915157c23 */ /* 0x000fe2000801088a */
[----:B------:R-:W-:Y:S02]  /*45a0*/  @!P0 FSEL R22, R22, -INF , !P1 ;  /* 0xff80000016168808 */ /* 0x000fe40004800000 */
[----:B------:R-:W-:Y:S01]  /*45b0*/  @!P0 ISETP.GE.AND P1, PT, R8, R146, PT ;  /* 0x000000920800820c */ /* 0x000fe20003f26270 */
[----:B------:R-:W-:Y:S04]  /*45c0*/  FFMA.FTZ R30, R30, UR9, -R2 ;  /* 0x000000091e1e7c23 */ /* 0x000fe80008010802 */
[----:B------:R-:W-:Y:S01]  /*45d0*/  MUFU.EX2 R173, R18 ;  /* 0x0000001200ad7308 */ /* 0x000fe20000000800 */
[----:B------:R-:W-:Y:S01]  /*45e0*/  @!P0 FSEL R23, R23, -INF , !P1 ;  /* 0xff80000017178808 */ /* 0x000fe20004800000 */
[--C-:B------:R-:W-:Y:S01]  /*45f0*/  FFMA.FTZ R22, R22, UR9, -R137.reuse ;  /* 0x0000000916167c23 */ /* 0x100fe20008010889 */
[-C--:B------:R-:W-:Y:S03]  /*4600*/  @!P0 ISETP.GE.AND P1, PT, R9, R145.reuse, PT ;  /* 0x000000910900820c */ /* 0x080fe60003f26270 */
[--C-:B------:R-:W-:Y:S01]  /*4610*/  FFMA.FTZ R23, R23, UR9, -R137.reuse ;  /* 0x0000000917177c23 */ /* 0x100fe20008010889 */
[----:B------:R-:W-:Y:S03]  /*4620*/  @!P0 FSEL R24, R24, -INF , !P1 ;  /* 0xff80000018188808 */ /* 0x000fe60004800000 */
[----:B------:R-:W1:Y:S01]  /*4630*/  MUFU.EX2 R172, R19 ;  /* 0x0000001300ac7308 */ /* 0x000e620000000800 */
[-C--:B------:R-:W-:Y:S01]  /*4640*/  @!P0 ISETP.GE.AND P1, PT, R8, R145.reuse, PT ;  /* 0x000000910800820c */ /* 0x080fe20003f26270 */
[--C-:B------:R-:W-:Y:S03]  /*4650*/  FFMA.FTZ R24, R24, UR9, -R136.reuse ;  /* 0x0000000918187c23 */ /* 0x100fe60008010888 */
        /* <DEDUP_REMOVED lines=9> */
[----:B------:R-:W-:Y:S02]  /*46f0*/  @!P0 ISETP.GE.AND P1, PT, R4, R145, PT ;  /* 0x000000910400820c */ /* 0x000fe40003f26270 */
[----:B-1----:R-:W-:Y:S01]  /*4700*/  F2FP.BF16.F32.PACK_AB R6, R172, R173 ;  /* 0x000000adac06723e */ /* 0x002fe200000010ff */
[----:B------:R-:W-:Y:S01]  /*4710*/  FFMA.FTZ R27, R27, UR9, -R2 ;  /* 0x000000091b1b7c23 */ /* 0x000fe20008010802 */
[----:B------:R-:W-:Y:S02]  /*4720*/  @!P0 FSEL R28, R28, -INF , !P1 ;  /* 0xff8000001c1c8808 */ /* 0x000fe40004800000 */
[----:B------:R-:W-:Y:S03]  /*4730*/  @!P0 ISETP.GE.AND P1, PT, R0, R145, PT ;  /* 0x000000910000820c */ /* 0x000fe60003f26270 */
[----:B------:R-:W-:Y:S01]  /*4740*/  MUFU.EX2 R171, R22 ;  /* 0x0000001600ab7308 */ /* 0x000fe20000000800 */
[--C-:B------:R-:W-:Y:S01]  /*4750*/  FFMA.FTZ R28, R28, UR9, -R136.reuse ;  /* 0x000000091c1c7c23 */ /* 0x100fe20008010888 */
[----:B------:R-:W-:Y:S02]  /*4760*/  @!P0 FSEL R29, R29, -INF , !P1 ;  /* 0xff8000001d1d8808 */ /* 0x000fe40004800000 */
[-C--:B------:R-:W-:Y:S06]  /*4770*/  @!P0 ISETP.GE.AND P1, PT, R4, R147.reuse, PT ;  /* 0x000000930400820c */ /* 0x080fec0003f26270 */
[----:B------:R-:W-:Y:S01]  /*4780*/  MUFU.EX2 R169, R23 ;  /* 0x0000001700a97308 */ /* 0x000fe20000000800 */
[----:B------:R-:W-:Y:S01]  /*4790*/  @!P0 FSEL R32, R32, -INF , !P1 ;  /* 0xff80000020208808 */ /* 0x000fe20004800000 */
[----:B------:R-:W-:Y:S01]  /*47a0*/  FFMA.FTZ R136, R29, UR9, -R136 ;  /* 0x000000091d887c23 */ /* 0x000fe20008010888 */
[----:B------:R-:W-:Y:S03]  /*47b0*/  @!P0 ISETP.GE.AND P1, PT, R0, R147, PT ;  /* 0x000000930000820c */ /* 0x000fe60003f26270 */
[--C-:B------:R-:W-:Y:S01]  /*47c0*/  FFMA.FTZ R32, R32, UR9, -R138.reuse ;  /* 0x0000000920207c23 */ /* 0x100fe2000801088a */
[----:B------:R-:W-:Y:S03]  /*47d0*/  @!P0 FSEL R33, R33, -INF , !P1 ;  /* 0xff80000021218808 */ /* 0x000fe60004800000 */
        /* <DEDUP_REMOVED lines=14> */
[----:B------:R-:W4:Y:S01]  /*48c0*/  MUFU.EX2 R147, R138 ;  /* 0x0000008a00937308 */ /* 0x000f220000000800 */
        /* <DEDUP_REMOVED lines=8> */
[----:B----4-:R-:W-:Y:S02]  /*4950*/  F2FP.BF16.F32.PACK_AB R2, R147, R162 ;  /* 0x000000a29302723e */ /* 0x010fe400000010ff */
[----:B------:R-:W-:Y:S02]  /*4960*/  F2FP.BF16.F32.PACK_AB R0, R167, R168 ;  /* 0x000000a8a700723e */ /* 0x000fe400000010ff */
[----:B------:R-:W-:Y:S03]  /*4970*/  F2FP.BF16.F32.PACK_AB R6, R158, R159 ;  /* 0x0000009f9e06723e */ /* 0x000fe600000010ff */
[----:B------:R1:W-:Y:S02]  /*4980*/  STS [R236+0x13000], R0 ;  /* 0x01300000ec007388 */ /* 0x0003e40000000800 */
[----:B------:R-:W4:Y:S02]  /*4990*/  MUFU.EX2 R150, R25 ;  /* 0x0000001900967308 */ /* 0x000f240000000800 */
[----:B------:R4:W-:Y:S04]  /*49a0*/  STS [R238+0x14000], R5 ;  /* 0x01400005ee007388 */ /* 0x0009e80000000800 */
[----:B------:R4:W-:Y:S04]  /*49b0*/  STS [R238+0x14400], R4 ;  /* 0x01440004ee007388 */ /* 0x0009e80000000800 */
[----:B------:R-:W-:Y:S01]  /*49c0*/  MUFU.EX2 R153, R26 ;  /* 0x0000001a00997308 */ /* 0x000fe20000000800 */
[----:B------:R4:W-:Y:S09]  /*49d0*/  STS [R236+0x14400], R6 ;  /* 0x01440006ec007388 */ /* 0x0009f20000000800 */
[----:B------:R-:W4:Y:S01]  /*49e0*/  MUFU.EX2 R152, R27 ;  /* 0x0000001b00987308 */ /* 0x000f220000000800 */
[----:B-1----:R-:W-:Y:S09]  /*49f0*/  F2FP.BF16.F32.PACK_AB R0, R154, R155 ;  /* 0x0000009b9a00723e */ /* 0x002ff200000010ff */
[----:B------:R-:W-:Y:S01]  /*4a00*/  MUFU.EX2 R149, R28 ;  /* 0x0000001c00957308 */ /* 0x000fe20000000800 */
[----:B----4-:R-:W-:Y:S01]  /*4a10*/  F2FP.BF16.F32.PACK_AB R5, R165, R166 ;  /* 0x000000a6a505723e */ /* 0x010fe200000010ff */
[----:B------:R1:W-:Y:S01]  /*4a20*/  STS [R236+0x14000], R0 ;  /* 0x01400000ec007388 */ /* 0x0003e20000000800 */
[----:B------:R-:W-:Y:S03]  /*4a30*/  F2FP.BF16.F32.PACK_AB R4, R169, R171 ;  /* 0x000000aba904723e */ /* 0x000fe600000010ff */
[----:B------:R4:W-:Y:S04]  /*4a40*/  STS [R237+0x13000], R5 ;  /* 0x01300005ed007388 */ /* 0x0009e80000000800 */
[----:B------:R-:W4:Y:S01]  /*4a50*/  MUFU.EX2 R148, R136 ;  /* 0x0000008800947308 */ /* 0x000f220000000800 */
[----:B------:R-:W-:Y:S01]  /*4a60*/  F2FP.BF16.F32.PACK_AB R6, R150, R151 ;  /* 0x000000979606723e */ /* 0x000fe200000010ff */
[----:B------:R4:W-:Y:S04]  /*4a70*/  STS [R237+0x13400], R4 ;  /* 0x01340004ed007388 */ /* 0x0009e80000000800 */
[----:B------:R4:W-:Y:S04]  /*4a80*/  STS [R235+0x13000], R2 ;  /* 0x01300002eb007388 */ /* 0x0009e80000000800 */
[----:B------:R-:W4:Y:S01]  /*4a90*/  MUFU.EX2 R146, R30 ;  /* 0x0000001e00927308 */ /* 0x000f220000000800 */
[----:B-1----:R-:W-:Y:S02]  /*4aa0*/  F2FP.BF16.F32.PACK_AB R0, R163, R164 ;  /* 0x000000a4a300723e */ /* 0x002fe400000010ff */
[----:B----4-:R-:W-:Y:S03]  /*4ab0*/  F2FP.BF16.F32.PACK_AB R5, R152, R153 ;  /* 0x000000999805723e */ /* 0x010fe600000010ff */
        /* <DEDUP_REMOVED lines=9> */
[----:B------:R-:W2:Y:S01]  /*4b50*/  LDSM.16.M88.4 R28, [R0+0x6800] ;  /* 0x00680000001c783b */ /* 0x000ea20000000200 */
[----:B----4-:R-:W-:Y:S07]  /*4b60*/  IMAD.IADD R2, R0, 0x1, R232 ;  /* 0x0000000100027824 */ /* 0x010fee00078e02e8 */
[----:B------:R-:W4:Y:S08]  /*4b70*/  LDSM.16.M88.4 R132, [R2+0x6000] ;  /* 0x006000000284783b */ /* 0x000f300000000200 */
[----:B------:R-:W4:Y:S01]  /*4b80*/  LDSM.16.M88.4 R136, [R2+0x6800] ;  /* 0x006800000288783b */ /* 0x000f220000000200 */
[-C--:B-1----:R-:W-:Y:S06]  /*4b90*/  HMMA.16816.F32.BF16 R4, R32, R176.reuse, RZ ;  /* 0x000000b02004723c */ /* 0x082fec00000418ff */
[C---:B--2---:R-:W-:Y:S06]  /*4ba0*/  HMMA.16816.F32.BF16 R8, R28.reuse, R176, RZ ;  /* 0x000000b01c08723c */ /* 0x044fec00000418ff */
[-C--:B------:R-:W-:Y:S06]  /*4bb0*/  HMMA.16816.F32.BF16 R12, R28, R178.reuse, RZ ;  /* 0x000000b21c0c723c */ /* 0x080fec00000418ff */
[C---:B------:R-:W-:Y:S06]  /*4bc0*/  HMMA.16816.F32.BF16 R16, R32.reuse, R178, RZ ;  /* 0x000000b22010723c */ /* 0x040fec00000418ff */
[-C--:B------:R-:W-:Y:S06]  /*4bd0*/  HMMA.16816.F32.BF16 R20, R32, R180.reuse, RZ ;  /* 0x000000b42014723c */ /* 0x080fec00000418ff */
[C---:B------:R-:W-:Y:S02]  /*4be0*/  HMMA.16816.F32.BF16 R24, R28.reuse, R180, RZ ;  /* 0x000000b41c18723c */ /* 0x040fe400000418ff */
[----:B------:R-:W-:Y:S04]  /*4bf0*/  IADD3 R144, P0, R141, UR14, RZ ;  /* 0x0000000e8d907c10 */ /* 0x000fe8000ff1e0ff */
[-C--:B------:R-:W-:Y:S06]  /*4c00*/  HMMA.16816.F32.BF16 R28, R28, R182.reuse, RZ ;  /* 0x000000b61c1c723c */ /* 0x080fec00000418ff */
[----:B------:R-:W-:Y:S02]  /*4c10*/  HMMA.16816.F32.BF16 R32, R32, R182, RZ ;  /* 0x000000b62020723c */ /* 0x000fe400000418ff */
[----:B---3--:R-:W-:Y:S04]  /*4c20*/  IADD3.X R145, R142, UR13, RZ, P0, !PT ;  /* 0x0000000d8e917c10 */ /* 0x008fe800087fe4ff */
[-C--:B----4-:R-:W-:Y:S01]  /*4c30*/  HMMA.16816.F32.BF16 R4, R132, R184.reuse, R4 ;  /* 0x000000b88404723c */ /* 0x090fe20000041804 */
[----:B------:R-:W2:Y:S04]  /*4c40*/  LDG.E R142, desc[UR6][R144.64] ;  /* 0x00000006908e7981 */ /* 0x000ea8000c1e1900 */
[----:B------:R-:W3:Y:S01]  /*4c50*/  LDG.E R141, desc[UR6][R144.64+0x20] ;  /* 0x00002006908d7981 */ /* 0x000ee2000c1e1900 */
[C---:B------:R-:W-:Y:S03]  /*4c60*/  HMMA.16816.F32.BF16 R8, R136.reuse, R184, R8 ;  /* 0x000000b88808723c */ /* 0x040fe60000041808 */
[----:B------:R-:W5:Y:S03]  /*4c70*/  LDG.E R140, desc[UR6][R144.64+0x80] ;  /* 0x00008006908c7981 */ /* 0x000f66000c1e1900 */
        /* <DEDUP_REMOVED lines=65> */
[----:B------:R-:W-:Y:S02]  /*5090*/  FADD.FTZ R17, -R141, R23 ;  /* 0x000000178d117221 */ /* 0x000fe40000010100 */
        /* <DEDUP_REMOVED lines=20> */
[----:B------:R-:W-:Y:S01]  /*51e0*/  ULOP3.LUT UR10, UR5, 0x1, URZ, 0xc0, !UPT ;  /* 0x00000001050a7892 */ /* 0x000fe2000f8ec03f */
[----:B------:R-:W-:Y:S03]  /*51f0*/  UMOV UR41, 0xffffd000 ;  /* 0xffffd00000297882 */ /* 0x000fe60000000000 */
        /* <DEDUP_REMOVED lines=16> */
.L_x_69:
[----:B------:R2:W-:Y:S01]  /*5300*/  STS [R238+0xf000], R2 ;  /* 0x00f00002ee007388 */ /* 0x0005e20000000800 */
[C---:B-----5:R-:W-:Y:S01]  /*5310*/  FADD.FTZ R8, -R140.reuse, R8 ;  /* 0x000000088c087221 */ /* 0x060fe20000010100 */
[----:B------:R-:W-:Y:S01]  /*5320*/  FADD.FTZ R9, -R140, R9 ;  /* 0x000000098c097221 */ /* 0x000fe20000010100 */
[C---:B------:R-:W-:Y:S01]  /*5330*/  FADD.FTZ R11, -R0.reuse, R11 ;  /* 0x0000000b000b7221 */ /* 0x040fe20000010100 */
[----:B------:R3:W-:Y:S01]  /*5340*/  STS [R238+0xf400], R4 ;  /* 0x00f40004ee007388 */ /* 0x0007e20000000800 */
[----:B------:R-:W-:Y:S01]  /*5350*/  FADD.FTZ R10, -R0, R10 ;  /* 0x0000000a000a7221 */ /* 0x000fe20000010100 */
[----:B------:R-:W-:Y:S01]  /*5360*/  FMUL.FTZ R9, R156, R9 ;  /* 0x000000099c097220 */ /* 0x000fe20000410000 */
[C---:B------:R-:W-:Y:S01]  /*5370*/  FADD.FTZ R13, -R140.reuse, R13 ;  /* 0x0000000d8c0d7221 */ /* 0x040fe20000010100 */
        /* <DEDUP_REMOVED lines=31> */
[----:B------:R-:W-:Y:S02]  /*5570*/  F2FP.BF16.F32.PACK_AB R6, R6, R24 ;  /* 0x000000180606723e */ /* 0x000fe400000010ff */
[----:B------:R-:W-:Y:S02]  /*5580*/  F2FP.BF16.F32.PACK_AB R0, R0, R26 ;  /* 0x0000001a0000723e */ /* 0x000fe400000010ff */
[----:B------:R-:W-:Y:S02]  /*5590*/  F2FP.BF16.F32.PACK_AB R8, R8, R28 ;  /* 0x0000001c0808723e */ /* 0x000fe400000010ff */
[----:B------:R-:W-:Y:S02]  /*55a0*/  F2FP.BF16.F32.PACK_AB R5, R5, R30 ;  /* 0x0000001e0505723e */ /* 0x000fe400000010ff */
[----:B------:R-:W-:Y:S02]  /*55b0*/  MOV R161, R245 ;  /* 0x000000f500a17202 */ /* 0x000fe40000000f00 */
[----:B--2---:R-:W-:Y:S01]  /*55c0*/  F2FP.BF16.F32.PACK_AB R2, R9, R4 ;  /* 0x000000040902723e */ /* 0x004fe200000010ff */
[----:B------:R-:W-:Y:S01]  /*55d0*/  FMUL.FTZ R4, R160, R11 ;  /* 0x0000000ba0047220 */ /* 0x000fe20000410000 */
[----:B------:R-:W-:Y:S03]  /*55e0*/  MOV R160, R246 ;  /* 0x000000f600a07202 */ /* 0x000fe60000000f00 */
[----:B------:R2:W-:Y:S01]  /*55f0*/  STS [R238+0x10000], R2 ;  /* 0x01000002ee007388 */ /* 0x0005e20000000800 */
[----:B------:R-:W-:Y:S05]  /*5600*/  F2FP.BF16.F32.PACK_AB R4, R4, R10 ;  /* 0x0000000a0404723e */ /* 0x000fea00000010ff */
[----:B------:R-:W-:Y:S04]  /*5610*/  STS [R238+0x10400], R4 ;  /* 0x01040004ee007388 */ /* 0x000fe80000000800 */
[----:B------:R-:W-:Y:S01]  /*5620*/  STS [R236+0x10000], R7 ;  /* 0x01000007ec007388 */ /* 0x000fe20000000800 */
[----:B--2---:R-:W-:Y:S05]  /*5630*/  F2FP.BF16.F32.PACK_AB R2, R15, R14 ;  /* 0x0000000e0f02723e */ /* 0x004fea00000010ff */
[----:B------:R-:W-:Y:S04]  /*5640*/  STS [R236+0x10400], R2 ;  /* 0x01040002ec007388 */ /* 0x000fe80000000800 */
[----:B------:R-:W-:Y:S04]  /*5650*/  STS [R237+0xf000], R20 ;  /* 0x00f00014ed007388 */ /* 0x000fe80000000800 */
[----:B------:R-:W-:Y:S04]  /*5660*/  STS [R237+0xf400], R17 ;  /* 0x00f40011ed007388 */ /* 0x000fe80000000800 */
[----:B------:R-:W-:Y:S04]  /*5670*/  STS [R235+0xf000], R18 ;  /* 0x00f00012eb007388 */ /* 0x000fe80000000800 */
[----:B------:R-:W-:Y:S04]  /*5680*/  STS [R235+0xf400], R16 ;  /* 0x00f40010eb007388 */ /* 0x000fe80000000800 */
[----:B------:R-:W-:Y:S04]  /*5690*/  STS [R237+0x10000], R6 ;  /* 0x01000006ed007388 */ /* 0x000fe80000000800 */
[----:B------:R2:W-:Y:S04]  /*56a0*/  STS [R237+0x10400], R0 ;  /* 0x01040000ed007388 */ /* 0x0005e80000000800 */
[----:B------:R-:W-:Y:S04]  /*56b0*/  STS [R235+0x10000], R8 ;  /* 0x01000008eb007388 */ /* 0x000fe80000000800 */
[----:B------:R-:W-:Y:S01]  /*56c0*/  STS [R235+0x10400], R5 ;  /* 0x01040005eb007388 */ /* 0x000fe20000000800 */
[----:B------:R-:W-:Y:S01]  /*56d0*/  BAR.SYNC.DEFER_BLOCKING 0x0 ;  /* 0x0000000000007b1d */ /* 0x000fe20000010000 */
[----:B--2---:R-:W-:Y:S05]  /*56e0*/  LEA R0, R233, UR4, 0x1 ;  /* 0x00000004e9007c11 */ /* 0x004fea000f8e08ff */
        /* <DEDUP_REMOVED lines=72> */
[----:B------:R-:W1:Y:S02]  /*5b70*/  LDC R2, c[0x0][0x420] ;  /* 0x00010800ff027b82 */ /* 0x000e640000000800 */
[----:B-1----:R-:W-:Y:S05]  /*5b80*/  IMAD.U32 R2, R2, -0x40, RZ ;  /* 0xffffffc002027824 */ /* 0x002fea00078e00ff */
[C---:B------:R-:W-:Y:S04]  /*5b90*/  LEA R4, P0, R2.reuse, R240, 0x1 ;  /* 0x000000f002047211 */ /* 0x040fe800078008ff */
[----:B------:R-:W-:Y:S02]  /*5ba0*/  LEA.HI.X.SX32 R2, R2, R241, 0x1, P0 ;  /* 0x000000f102027211 */ /* 0x000fe400000f0eff */
[----:B------:R-:W-:Y:S03]  /*5bb0*/  MOV R240, R4 ;  /* 0x0000000400f07202 */ /* 0x000fe60000000f00 */
        /* <DEDUP_REMOVED lines=8> */
.L_x_70:
[----:B------:R-:W-:Y:S01]  /*5c40*/  LDSM.16.M88.4 R24, [R228] ;  /* 0x00000000e418783b */ /* 0x000fe20000000200 */
[C---:B------:R-:W-:Y:S01]  /*5c50*/  LEA R246, P0, R252.reuse, R160, 0x2 ;  /* 0x000000a0fcf67211 */ /* 0x040fe200078010ff */
[----:B------:R-:W-:Y:S02]  /*5c60*/  ULOP3.LUT UR10, UR5, 0x1, URZ, 0xc0, !UPT ;  /* 0x00000001050a7892 */ /* 0x000fe4000f8ec03f */
[----:B------:R-:W2:Y:S01]  /*5c70*/  LDSM.16.MT88.4 R8, [R0+0x9000] ;  /* 0x009000000008783b */ /* 0x000ea20000004200 */
[----:B------:R-:W-:Y:S01]  /*5c80*/  LEA.HI.X.SX32 R245, R252, R161, 0x2, P0 ;  /* 0x000000a1fcf57211 */ /* 0x000fe200000f16ff */
[----:B------:R-:W-:Y:S02]  /*5c90*/  UISETP.NE.U32.AND UP0, UPT, UR10, 0x1, UPT ;  /* 0x000000010a00788c */ /* 0x000fe4000bf05070 */
[----:B------:R-:W3:Y:S01]  /*5ca0*/  LDSM.16.MT88.4 R16, [R0+0xb000] ;  /* 0x00b000000010783b */ /* 0x000ee20000004200 */
[----:B------:R-:W-:Y:S02]  /*5cb0*/  UISETP.GT.AND UP2, UPT, UR5, UR17, UPT ;  /* 0x000000110500728c */ /* 0x000fe4000bf44270 */
[----:B------:R-:W-:Y:S01]  /*5cc0*/  UIADD3 UR5, UR5, -0x1, URZ ;  /* 0xffffffff05057890 */ /* 0x000fe2000fffe03f */
[----:B------:R-:W4:Y:S04]  /*5cd0*/  LDL R2, [R1+0x14] ;  /* 0x0000140001027983 */ /* 0x000f280000100800 */
[----:B------:R-:W4:Y:S04]  /*5ce0*/  LDL R162, [R1+0x18] ;  /* 0x0000180001a27983 */ /* 0x000f280000100800 */
[----:B------:R-:W1:Y:S04]  /*5cf0*/  LDSM.16.MT88.4 R28, [R0+0xd000] ;  /* 0x00d00000001c783b */ /* 0x000e680000004200 */
[----:B------:R-:W-:Y:S04]  /*5d00*/  LDSM.16.M88.4 R32, [R229] ;  /* 0x00000000e520783b */ /* 0x000fe80000000200 */
[----:B------:R-:W1:Y:S04]  /*5d10*/  LDSM.16.MT88.4 R132, [R0+0x9400] ;  /* 0x009400000084783b */ /* 0x000e680000004200 */
[----:B------:R-:W1:Y:S04]  /*5d20*/  LDSM.16.MT88.4 R136, [R0+0xb400] ;  /* 0x00b400000088783b */ /* 0x000e680000004200 */
[----:B------:R-:W1:Y:S04]  /*5d30*/  LDSM.16.MT88.4 R140, [R0+0xd400] ;  /* 0x00d40000008c783b */ /* 0x000e680000004200 */
[----:B------:R-:W-:Y:S01]  /*5d40*/  LDSM.16.M88.4 R144, [R231] ;  /* 0x00000000e790783b */ /* 0x000fe20000000200 */
[C---:B--2---:R-:W-:Y:S03]  /*5d50*/  HMMA.16816.F32.BF16 R4, R24.reuse, R8, RZ ;  /* 0x000000081804723c */ /* 0x044fe600000418ff */
[----:B------:R-:W2:Y:S04]  /*5d60*/  LDSM.16.MT88.4 R148, [R0+0x9800] ;  /* 0x009800000094783b */ /* 0x000ea80000004200 */
[----:B------:R-:W2:Y:S01]  /*5d70*/  LDSM.16.MT88.4 R152, [R0+0xb800] ;  /* 0x00b800000098783b */ /* 0x000ea20000004200 */
[C---:B------:R-:W-:Y:S03]  /*5d80*/  HMMA.16816.F32.BF16 R8, R24.reuse, R10, RZ ;  /* 0x0000000a1808723c */ /* 0x040fe600000418ff */
[----:B------:R-:W-:Y:S03]  /*5d90*/  LDSM.16.MT88.4 R156, [R0+0xbc00] ;  /* 0x00bc0000009c783b */ /* 0x000fe60000004200 */
[C---:B---3--:R-:W-:Y:S06]  /*5da0*/  HMMA.16816.F32.BF16 R12, R24.reuse, R16, RZ ;  /* 0x00000010180c723c */ /* 0x048fec00000418ff */
[C---:B------:R-:W-:Y:S06]  /*5db0*/  HMMA.16816.F32.BF16 R16, R24.reuse, R18, RZ ;  /* 0x000000121810723c */ /* 0x040fec00000418ff */
[C---:B-1----:R-:W-:Y:S06]  /*5dc0*/  HMMA.16816.F32.BF16 R20, R24.reuse, R28, RZ ;  /* 0x0000001c1814723c */ /* 0x042fec00000418ff */
[----:B------:R-:W-:Y:S01]  /*5dd0*/  HMMA.16816.F32.BF16 R24, R24, R30, RZ ;  /* 0x0000001e1818723c */ /* 0x000fe200000418ff */
[----:B------:R-:W1:Y:S05]  /*5de0*/  LDSM.16.MT88.4 R28, [R0+0xd800] ;  /* 0x00d80000001c783b */ /* 0x000e6a0000004200 */
[C---:B------:R-:W-:Y:S06]  /*5df0*/  HMMA.16816.F32.BF16 R4, R32.reuse, R132, R4 ;  /* 0x000000842004723c */ /* 0x040fec0000041804 */
[C---:B------:R-:W-:Y:S01]  /*5e00*/  HMMA.16816.F32.BF16 R8, R32.reuse, R134, R8 ;  /* 0x000000862008723c */ /* 0x040fe20000041808 */
[----:B------:R-:W-:Y:S05]  /*5e10*/  LDSM.16.M88.4 R132, [R230] ;  /* 0x00000000e684783b */ /* 0x000fea0000000200 */
[C---:B------:R-:W-:Y:S06]  /*5e20*/  HMMA.16816.F32.BF16 R12, R32.reuse, R136, R12 ;  /* 0x00000088200c723c */ /* 0x040fec000004180c */
[C---:B------:R-:W-:Y:S01]  /*5e30*/  HMMA.16816.F32.BF16 R16, R32.reuse, R138, R16 ;  /* 0x0000008a2010723c */ /* 0x040fe20000041810 */
[----:B------:R-:W3:Y:S05]  /*5e40*/  LDSM.16.MT88.4 R136, [R0+0x9c00] ;  /* 0x009c00000088783b */ /* 0x000eea0000004200 */
[C---:B------:R-:W-:Y:S06]  /*5e50*/  HMMA.16816.F32.BF16 R20, R32.reuse, R140, R20 ;  /* 0x0000008c2014723c */ /* 0x040fec0000041814 */
[----:B------:R-:W-:Y:S01]  /*5e60*/  HMMA.16816.F32.BF16 R24, R32, R142, R24 ;  /* 0x0000008e2018723c */ /* 0x000fe20000041818 */
[----:B------:R-:W3:Y:S04]  /*5e70*/  LDSM.16.MT88.4 R32, [R0+0xdc00] ;  /* 0x00dc00000020783b */ /* 0x000ee80000004200 */
[----:B------:R-:W-:Y:S01]  /*5e80*/  LDSM.16.M88.4 R140, [R228+0x2000] ;  /* 0x00200000e48c783b */ /* 0x000fe20000000200 */
[C---:B--2---:R-:W-:Y:S06]  /*5e90*/  HMMA.16816.F32.BF16 R4, R144.reuse, R148, R4 ;  /* 0x000000949004723c */ /* 0x044fec0000041804 */
[C---:B------:R-:W-:Y:S01]  /*5ea0*/  HMMA.16816.F32.BF16 R8, R144.reuse, R150, R8 ;  /* 0x000000969008723c */ /* 0x040fe20000041808 */
[----:B------:R-:W2:Y:S05]  /*5eb0*/  LDSM.16.MT88.4 R148, [R0+0xa000] ;  /* 0x00a000000094783b */ /* 0x000eaa0000004200 */
[C---:B------:R-:W-:Y:S06]  /*5ec0*/  HMMA.16816.F32.BF16 R12, R144.reuse, R152, R12 ;  /* 0x00000098900c723c */ /* 0x040fec000004180c */
[C---:B------:R-:W-:Y:S01]  /*5ed0*/  HMMA.16816.F32.BF16 R16, R144.reuse, R154, R16 ;  /* 0x0000009a9010723c */ /* 0x040fe20000041810 */
[----:B------:R-:W2:Y:S05]  /*5ee0*/  LDSM.16.MT88.4 R152, [R0+0xc000] ;  /* 0x00c000000098783b */ /* 0x000eaa0000004200 */
[C---:B-1----:R-:W-:Y:S06]  /*5ef0*/  HMMA.16816.F32.BF16 R20, R144.reuse, R28, R20 ;  /* 0x0000001c9014723c */ /* 0x042fec0000041814 */
[----:B------:R-:W-:Y:S01]  /*5f00*/  HMMA.16816.F32.BF16 R24, R144, R30, R24 ;  /* 0x0000001e9018723c */ /* 0x000fe20000041818 */
[----:B------:R-:W1:Y:S04]  /*5f10*/  LDSM.16.MT88.4 R28, [R0+0xe000] ;  /* 0x00e00000001c783b */ /* 0x000e680000004200 */
[----:B------:R-:W-:Y:S01]  /*5f20*/  LDSM.16.MT88.4 R144, [R0+0xa400] ;  /* 0x00a400000090783b */ /* 0x000fe20000004200 */
[C---:B---3--:R-:W-:Y:S06]  /*5f30*/  HMMA.16816.F32.BF16 R4, R132.reuse, R136, R4 ;  /* 0x000000888404723c */ /* 0x048fec0000041804 */
[C---:B------:R-:W-:Y:S01]  /*5f40*/  HMMA.16816.F32.BF16 R8, R132.reuse, R138, R8 ;  /* 0x0000008a8408723c */ /* 0x040fe20000041808 */
[----:B------:R-:W3:Y:S05]  /*5f50*/  LDSM.16.M88.4 R136, [R229+0x2000] ;  /* 0x00200000e588783b */ /* 0x000eea0000000200 */
        /* <DEDUP_REMOVED lines=16> */
[----:B------:R-:W-:Y:S01]  /*6060*/  LDSM.16.M88.4 R140, [R230+0x2000] ;  /* 0x00200000e68c783b */ /* 0x000fe20000000200 */
[C---:B---3--:R-:W-:Y:S06]  /*6070*/  HMMA.16816.F32.BF16 R4, R136.reuse, R144, R4 ;  /* 0x000000908804723c */ /* 0x048fec0000041804 */
[C---:B------:R-:W-:Y:S01]  /*6080*/  HMMA.16816.F32.BF16 R8, R136.reuse, R146, R8 ;  /* 0x000000928808723c */ /* 0x040fe20000041808 */
[----:B------:R-:W3:Y:S05]  /*6090*/  LDSM.16.MT88.4 R144, [R0+0xac00] ;  /* 0x00ac00000090783b */ /* 0x000eea0000004200 */
[C---:B------:R-:W-:Y:S06]  /*60a0*/  HMMA.16816.F32.BF16 R12, R136.reuse, R156, R12 ;  /* 0x0000009c880c723c */ /* 0x040fec000004180c */
[C---:B------:R-:W-:Y:S01]  /*60b0*/  HMMA.16816.F32.BF16 R16, R136.reuse, R158, R16 ;  /* 0x0000009e8810723c */ /* 0x040fe20000041810 */
[----:B------:R-:W3:Y:S05]  /*60c0*/  LDSM.16.MT88.4 R156, [R0+0xcc00] ;  /* 0x00cc0000009c783b */ /* 0x000eea0000004200 */
[C---:B------:R-:W-:Y:S06]  /*60d0*/  HMMA.16816.F32.BF16 R20, R136.reuse, R32, R20 ;  /* 0x000000208814723c */ /* 0x040fec0000041814 */
[----:B------:R-:W-:Y:S01]  /*60e0*/  HMMA.16816.F32.BF16 R24, R136, R34, R24 ;  /* 0x000000228818723c */ /* 0x000fe20000041818 */
[----:B------:R1:W4:Y:S04]  /*60f0*/  LDSM.16.MT88.4 R32, [R0+0xec00] ;  /* 0x00ec00000020783b */ /* 0x0003280000004200 */
[----:B------:R-:W-:Y:S01]  /*6100*/  LDSM.16.MT88.4 R136, [R224+0x2400] ;  /* 0x00240000e088783b */ /* 0x000fe20000004200 */
[C---:B--2---:R-:W-:Y:S06]  /*6110*/  HMMA.16816.F32.BF16 R4, R132.reuse, R148, R4 ;  /* 0x000000948404723c */ /* 0x044fec0000041804 */
[C---:B------:R-:W-:Y:S06]  /*6120*/  HMMA.16816.F32.BF16 R8, R132.reuse, R150, R8 ;  /* 0x000000968408723c */ /* 0x040fec0000041808 */
[C---:B------:R-:W-:Y:S06]  /*6130*/  HMMA.16816.F32.BF16 R12, R132.reuse, R152, R12 ;  /* 0x00000098840c723c */ /* 0x040fec000004180c */
[C---:B------:R-:W-:Y:S01]  /*6140*/  HMMA.16816.F32.BF16 R16, R132.reuse, R154, R16 ;  /* 0x0000009a8410723c */ /* 0x040fe20000041810 */
[----:B-1----:R-:W-:Y:S05]  /*6150*/  IMAD.U32 R0, RZ, RZ, UR15 ;  /* 0x0000000fff007e24 */ /* 0x002fea000f8e00ff */
[C---:B------:R-:W-:Y:S06]  /*6160*/  HMMA.16816.F32.BF16 R20, R132.reuse, R28, R20 ;  /* 0x0000001c8414723c */ /* 0x040fec0000041814 */
[----:B------:R-:W-:Y:S05]  /*6170*/  HMMA.16816.F32.BF16 R24, R132, R30, R24 ;  /* 0x0000001e8418723c */ /* 0x000fea0000041818 */
[----:B------:R-:W-:Y:S01]  /*6180*/  IMAD.MOV.U32 R28, RZ, RZ, R246 ;  /* 0x000000ffff1c7224 */ /* 0x000fe200078e00f6 */
[C---:B---3--:R-:W-:Y:S01]  /*6190*/  HMMA.16816.F32.BF16 R4, R140.reuse, R144, R4 ;  /* 0x000000908c04723c */ /* 0x048fe20000041804 */
[----:B------:R-:W-:Y:S04]  /*61a0*/  IMAD.U32 R132, RZ, RZ, UR16 ;  /* 0x00000010ff847e24 */ /* 0x000fe8000f8e00ff */
[----:B------:R-:W-:Y:S01]  /*61b0*/  IMAD.MOV.U32 R29, RZ, RZ, R245 ;  /* 0x000000ffff1d7224 */ /* 0x000fe200078e00f5 */
[C---:B------:R-:W-:Y:S01]  /*61c0*/  HMMA.16816.F32.BF16 R8, R140.reuse, R146, R8 ;  /* 0x000000928c08723c */ /* 0x040fe20000041808 */
[----:B------:R-:W-:Y:S05]  /*61d0*/  LDSM.16.MT88.4 R144, [R224+0x1c00] ;  /* 0x001c0000e090783b */ /* 0x000fea0000004200 */
[C---:B------:R-:W-:Y:S05]  /*61e0*/  HMMA.16816.F32.BF16 R12, R140.reuse, R156, R12 ;  /* 0x0000009c8c0c723c */ /* 0x040fea000004180c */
[----:B----4-:R-:W-:Y:S01]  /*61f0*/  @P1 IADD3 R30, P2, R2, UR12, RZ ;  /* 0x0000000c021e1c10 */ /* 0x010fe2000ff5e0ff */
[C---:B------:R-:W-:Y:S01]  /*6200*/  HMMA.16816.F32.BF16 R16, R140.reuse, R158, R16 ;  /* 0x0000009e8c10723c */ /* 0x040fe20000041810 */
[----:B------:R-:W-:Y:S01]  /*6210*/  IMAD.U32 R2, RZ, RZ, UR15 ;  /* 0x0000000fff027e24 */ /* 0x000fe2000f8e00ff */
[----:B------:R-:W-:Y:S03]  /*6220*/  @UP3 UIADD3 UR12, UP1, UR12, -0x100, URZ ;  /* 0xffffff000c0c3890 */ /* 0x000fe6000ff3e03f */
[----:B------:R-:W-:Y:S01]  /*6230*/  @P1 IADD3.X R31, R162, UR11, RZ, P2, !PT ;  /* 0x0000000ba21f1c10 */ /* 0x000fe200097fe4ff */
[C---:B------:R-:W-:Y:S01]  /*6240*/  HMMA.16816.F32.BF16 R20, R140.reuse, R32, R20 ;  /* 0x000000208c14723c */ /* 0x040fe20000041814 */
[----:B------:R-:W-:Y:S03]  /*6250*/  @UP3 UIADD3.X UR11, UR11, -0x1, URZ, UP1, !UPT ;  /* 0xffffffff0b0b3890 */ /* 0x000fe60008ffe43f */
[----:B------:R-:W5:Y:S02]  /*6260*/  @P1 LDG.E R250, desc[UR6][R30.64] ;  /* 0x000000061efa1981 */ /* 0x000f64000c1e1900 */
[----:B------:R-:W-:Y:S02]  /*6270*/  HMMA.16816.F32.BF16 R24, R140, R34, R24 ;  /* 0x000000228c18723c */ /* 0x000fe40000041818 */
[----:B------:R-:W5:Y:S03]  /*6280*/  @P1 LDG.E R251, desc[UR6][R30.64+0x20] ;  /* 0x000020061efb1981 */ /* 0x000f66000c1e1900 */
[-C--:B------:R-:W-:Y:S01]  /*6290*/  LEA R32, P0, R2, R28.reuse, 0x2 ;  /* 0x0000001c02207211 */ /* 0x080fe200078010ff */
[----:B------:R-:W5:Y:S01]  /*62a0*/  @P1 LDG.E R248, desc[UR6][R30.64+0x80] ;  /* 0x000080061ef81981 */ /* 0x000f62000c1e1900 */
[----:B------:R-:W-:Y:S03]  /*62b0*/  IMAD.U32 R34, RZ, RZ, UR34 ;  /* 0x00000022ff227e24 */ /* 0x000fe6000f8e00ff */
[----:B------:R1:W5:Y:S01]  /*62c0*/  @P1 LDG.E R249, desc[UR6][R30.64+0xa0] ;  /* 0x0000a0061ef91981 */ /* 0x000362000c1e1900 */
[-C--:B------:R-:W-:Y:S01]  /*62d0*/  LEA.HI.X.SX32 R33, R0, R29.reuse, 0x2, P0 ;  /* 0x0000001d00217211 */ /* 0x080fe200000f16ff */
[----:B------:R-:W-:Y:S01]  /*62e0*/  IMAD.U32 R0, RZ, RZ, UR16 ;  /* 0x00000010ff007e24 */ /* 0x000fe2000f8e00ff */
[-C--:B------:R-:W-:Y:S01]  /*62f0*/  LEA R132, P0, R132, R28.reuse, 0x2 ;  /* 0x0000001c84847211 */ /* 0x080fe200078010ff */
[----:B------:R2:W-:Y:S01]  /*6300*/  REDG.E.ADD.F32.FTZ.RN.STRONG.GPU desc[UR6][R28.64], R4 ;  /* 0x000000041c0079a6 */ /* 0x0005e2000c10f386 */
[-C--:B------:R-:W-:Y:S01]  /*6310*/  LEA R34, P2, R34, R28.reuse, 0x2 ;  /* 0x0000001c22227211 */ /* 0x080fe200078410ff */
[----:B------:R-:W-:Y:S01]  /*6320*/  IMAD.U32 R2, RZ, RZ, UR33 ;  /* 0x00000021ff027e24 */ /* 0x000fe2000f8e00ff */
[-C--:B------:R-:W-:Y:S01]  /*6330*/  LEA.HI.X.SX32 R133, R0, R29.reuse, 0x2, P0 ;  /* 0x0000001d00857211 */ /* 0x080fe200000f16ff */
[----:B------:R3:W-:Y:S01]  /*6340*/  REDG.E.ADD.F32.FTZ.RN.STRONG.GPU desc[UR6][R32.64], R5 ;  /* 0x00000005200079a6 */ /* 0x0007e2000c10f386 */
[----:B------:R-:W-:Y:S03]  /*6350*/  IMAD.U32 R0, RZ, RZ, UR32 ;  /* 0x00000020ff007e24 */ /* 0x000fe6000f8e00ff */
[----:B------:R4:W-:Y:S04]  /*6360*/  REDG.E.ADD.F32.FTZ.RN.STRONG.GPU desc[UR6][R132.64], R6 ;  /* 0x00000006840079a6 */ /* 0x0009e8000c10f386 */
[----:B------:R-:W-:Y:S04]  /*6370*/  LDSM.16.MT88.4 R132, [R3+0x11800] ;  /* 0x011800000384783b */ /* 0x000fe80000004200 */
[----:B------:R-:W-:Y:S01]  /*6380*/  LDSM.16.MT88.4 R140, [R224+0x1800] ;  /* 0x00180000e08c783b */ /* 0x000fe20000004200 */
[----:B-1----:R-:W-:Y:S05]  /*6390*/  IMAD.U32 R30, RZ, RZ, UR33 ;  /* 0x00000021ff1e7e24 */ /* 0x002fea000f8e00ff */
[-C--:B------:R-:W-:Y:S01]  /*63a0*/  LEA R30, P1, R30, R28.reuse, 0x2 ;  /* 0x0000001c1e1e7211 */ /* 0x080fe200078210ff */
[----:B--2---:R-:W-:Y:S03]  /*63b0*/  IMAD.U32 R4, RZ, RZ, UR32 ;  /* 0x00000020ff047e24 */ /* 0x004fe6000f8e00ff */
[-C--:B------:R-:W-:Y:S01]  /*63c0*/  LEA.HI.X.SX32 R31, R2, R29.reuse, 0x2, P1 ;  /* 0x0000001d021f7211 */ /* 0x080fe200008f16ff */
[----:B---3--:R-:W-:Y:S01]  /*63d0*/  IMAD.U32 R5, RZ, RZ, UR34 ;  /* 0x00000022ff057e24 */ /* 0x008fe2000f8e00ff */
[-C--:B------:R-:W-:Y:S01]  /*63e0*/  LEA R4, P0, R4, R28.reuse, 0x2 ;  /* 0x0000001c04047211 */ /* 0x080fe200078010ff */
[----:B------:R-:W-:Y:S02]  /*63f0*/  IMAD.U32 R2, RZ, RZ, UR31 ;  /* 0x0000001fff027e24 */ /* 0x000fe4000f8e00ff */
[----:B----4-:R-:W-:Y:S01]  /*6400*/  IMAD.U32 R6, RZ, RZ, UR27 ;  /* 0x0000001bff067e24 */ /* 0x010fe2000f8e00ff */
[-C--:B------:R-:W-:Y:S02]  /*6410*/  LEA.HI.X.SX32 R35, R5, R29.reuse, 0x2, P2 ;  /* 0x0000001d05237211 */ /* 0x080fe400010f16ff */
[-C--:B------:R-:W-:Y:S01]  /*6420*/  LEA.HI.X.SX32 R5, R0, R29.reuse, 0x2, P0 ;  /* 0x0000001d00057211 */ /* 0x080fe200000f16ff */
[----:B------:R-:W-:Y:S02]  /*6430*/  IMAD.U32 R0, RZ, RZ, UR31 ;  /* 0x0000001fff007e24 */ /* 0x000fe4000f8e00ff */
[----:B------:R1:W-:Y:S04]  /*6440*/  REDG.E.ADD.F32.FTZ.RN.STRONG.GPU desc[UR6][R34.64], R7 ;  /* 0x00000007220079a6 */ /* 0x0003e8000c10f386 */
[----:B------:R2:W-:Y:S04]  /*6450*/  REDG.E.ADD.F32.FTZ.RN.STRONG.GPU desc[UR6][R30.64], R8 ;  /* 0x000000081e0079a6 */ /* 0x0005e8000c10f386 */
[----:B------:R3:W-:Y:S01]  /*6460*/  REDG.E.ADD.F32.FTZ.RN.STRONG.GPU desc[UR6][R4.64], R9 ;  /* 0x00000009040079a6 */ /* 0x0007e2000c10f386 */
[----:B-1----:R-:W-:Y:S02]  /*6470*/  IMAD.U32 R7, RZ, RZ, UR27 ;  /* 0x0000001bff077e24 */ /* 0x002fe4000f8e00ff */
[----:B--2---:R-:W-:Y:S01]  /*6480*/  IMAD.U32 R8, RZ, RZ, UR30 ;  /* 0x0000001eff087e24 */ /* 0x004fe2000f8e00ff */
[-C--:B---3--:R-:W-:Y:S01]  /*6490*/  LEA R4, P1, R0, R28.reuse, 0x2 ;  /* 0x0000001c00047211 */ /* 0x088fe200078210ff */
[----:B------:R-:W-:Y:S03]  /*64a0*/  IMAD.U32 R0, RZ, RZ, UR30 ;  /* 0x0000001eff007e24 */ /* 0x000fe6000f8e00ff */
[-C--:B------:R-:W-:Y:S02]  /*64b0*/  LEA R8, P0, R8, R28.reuse, 0x2 ;  /* 0x0000001c08087211 */ /* 0x080fe400078010ff */
[-C--:B------:R-:W-:Y:S01]  /*64c0*/  LEA.HI.X.SX32 R5, R2, R29.reuse, 0x2, P1 ;  /* 0x0000001d02057211 */ /* 0x080fe200008f16ff */
[----:B------:R-:W-:Y:S01]  /*64d0*/  IMAD.U32 R2, RZ, RZ, UR26 ;  /* 0x0000001aff027e24 */ /* 0x000fe2000f8e00ff */
[-C--:B------:R-:W-:Y:S01]  /*64e0*/  LEA.HI.X.SX32 R9, R0, R29.reuse, 0x2, P0 ;  /* 0x0000001d00097211 */ /* 0x080fe200000f16ff */
[----:B------:R-:W-:Y:S01]  /*64f0*/  IMAD.U32 R0, RZ, RZ, UR26 ;  /* 0x0000001aff007e24 */ /* 0x000fe2000f8e00ff */
[-C--:B------:R-:W-:Y:S01]  /*6500*/  LEA R6, P1, R6, R28.reuse, 0x2 ;  /* 0x0000001c06067211 */ /* 0x080fe200078210ff */
[----:B------:R1:W-:Y:S03]  /*6510*/  REDG.E.ADD.F32.FTZ.RN.STRONG.GPU desc[UR6][R4.64], R10 ;  /* 0x0000000a040079a6 */ /* 0x0003e6000c10f386 */
[-C--:B------:R-:W-:Y:S01]  /*6520*/  LEA.HI.X.SX32 R7, R7, R29.reuse, 0x2, P1 ;  /* 0x0000001d07077211 */ /* 0x080fe200008f16ff */
[----:B------:R2:W-:Y:S04]  /*6530*/  REDG.E.ADD.F32.FTZ.RN.STRONG.GPU desc[UR6][R8.64], R11 ;  /* 0x0000000b080079a6 */ /* 0x0005e8000c10f386 */
[----:B------:R3:W-:Y:S04]  /*6540*/  REDG.E.ADD.F32.FTZ.RN.STRONG.GPU desc[UR6][R28.64+0x80], R12 ;  /* 0x0000800c1c0079a6 */ /* 0x0007e8000c10f386 */
[----:B------:R-:W-:Y:S04]  /*6550*/  REDG.E.ADD.F32.FTZ.RN.STRONG.GPU desc[UR6][R32.64+0x80], R13 ;  /* 0x0000800d200079a6 */ /* 0x000fe8000c10f386 */
[----:B------:R4:W-:Y:S01]  /*6560*/  REDG.E.ADD.F32.FTZ.RN.STRONG.GPU desc[UR6][R6.64], R14 ;  /* 0x0000000e060079a6 */ /* 0x0009e2000c10f386 */
[-C--:B-1----:R-:W-:Y:S01]  /*6570*/  LEA R4, P0, R2, R28.reuse, 0x2 ;  /* 0x0000001c02047211 */ /* 0x082fe200078010ff */
[----:B------:R-:W-:Y:S02]  /*6580*/  IMAD.U32 R10, RZ, RZ, UR25 ;  /* 0x00000019ff0a7e24 */ /* 0x000fe4000f8e00ff */
[----:B------:R-:W-:Y:S01]  /*6590*/  IMAD.U32 R2, RZ, RZ, UR23 ;  /* 0x00000017ff027e24 */ /* 0x000fe2000f8e00ff */
[-C--:B------:R-:W-:Y:S01]  /*65a0*/  LEA.HI.X.SX32 R5, R0, R29.reuse, 0x2, P0 ;  /* 0x0000001d00057211 */ /* 0x080fe200000f16ff */
[----:B--2---:R-:W-:Y:S01]  /*65b0*/  IMAD.U32 R8, RZ, RZ, UR24 ;  /* 0x00000018ff087e24 */ /* 0x004fe2000f8e00ff */
[-C--:B------:R-:W-:Y:S01]  /*65c0*/  LEA R10, P0, R10, R28.reuse, 0x2 ;  /* 0x0000001c0a0a7211 */ /* 0x080fe200078010ff */
[----:B------:R-:W-:Y:S02]  /*65d0*/  IMAD.U32 R0, RZ, RZ, UR25 ;  /* 0x00000019ff007e24 */ /* 0x000fe4000f8e00ff */
[----:B------:R1:W-:Y:S01]  /*65e0*/  REDG.E.ADD.F32.FTZ.RN.STRONG.GPU desc[UR6][R4.64], R15 ;  /* 0x0000000f040079a6 */ /* 0x0003e2000c10f386 */
[-C--:B------:R-:W-:Y:S01]  /*65f0*/  LEA R8, P2, R8, R28.reuse, 0x2 ;  /* 0x0000001c08087211 */ /* 0x080fe200078410ff */
[----:B---3--:R-:W-:Y:S01]  /*6600*/  IMAD.U32 R12, RZ, RZ, UR21 ;  /* 0x00000015ff0c7e24 */ /* 0x008fe2000f8e00ff */
[-C--:B------:R-:W-:Y:S01]  /*6610*/  LEA.HI.X.SX32 R11, R0, R29.reuse, 0x2, P0 ;  /* 0x0000001d000b7211 */ /* 0x080fe200000f16ff */
[----:B------:R-:W-:Y:S02]  /*6620*/  IMAD.U32 R0, RZ, RZ, UR29 ;  /* 0x0000001dff007e24 */ /* 0x000fe4000f8e00ff */
[----:B----4-:R-:W-:Y:S02]  /*6630*/  IMAD.U32 R6, RZ, RZ, UR23 ;  /* 0x00000017ff067e24 */ /* 0x010fe4000f8e00ff */
[----:B------:R2:W-:Y:S01]  /*6640*/  REDG.E.ADD.F32.FTZ.RN.STRONG.GPU desc[UR6][R10.64], R16 ;  /* 0x000000100a0079a6 */ /* 0x0005e2000c10f386 */
[----:B------:R-:W-:Y:S01]  /*6650*/  IMAD.U32 R14, RZ, RZ, UR22 ;  /* 0x00000016ff0e7e24 */ /* 0x000fe2000f8e00ff */
[-C--:B------:R-:W-:Y:S02]  /*6660*/  LEA R12, P4, R12, R28.reuse, 0x2 ;  /* 0x0000001c0c0c7211 */ /* 0x080fe400078810ff */
[-C--:B------:R-:W-:Y:S02]  /*6670*/  LEA R6, P1, R6, R28.reuse, 0x2 ;  /* 0x0000001c06067211 */ /* 0x080fe400078210ff */
[-C--:B------:R-:W-:Y:S02]  /*6680*/  LEA R14, P5, R14, R28.reuse, 0x2 ;  /* 0x0000001c0e0e7211 */ /* 0x080fe400078a10ff */
[-C--:B------:R-:W-:Y:S01]  /*6690*/  LEA.HI.X.SX32 R7, R2, R29.reuse, 0x2, P1 ;  /* 0x0000001d02077211 */ /* 0x080fe200008f16ff */
[----:B------:R-:W-:Y:S02]  /*66a0*/  IMAD.U32 R2, RZ, RZ, UR18 ;  /* 0x00000012ff027e24 */ /* 0x000fe4000f8e00ff */
[----:B-1----:R-:W-:Y:S02]  /*66b0*/  IMAD.U32 R5, RZ, RZ, UR24 ;  /* 0x00000018ff057e24 */ /* 0x002fe4000f8e00ff */
[----:B------:R-:W-:Y:S03]  /*66c0*/  IMAD.U32 R4, RZ, RZ, UR29 ;  /* 0x0000001dff047e24 */ /* 0x000fe6000f8e00ff */
[-C--:B------:R-:W-:Y:S02]  /*66d0*/  LEA.HI.X.SX32 R9, R5, R29.reuse, 0x2, P2 ;  /* 0x0000001d05097211 */ /* 0x080fe400010f16ff */
[-C--:B------:R-:W-:Y:S01]  /*66e0*/  LEA R4, P0, R4, R28.reuse, 0x2 ;  /* 0x0000001c04047211 */ /* 0x080fe200078010ff */
[----:B--2---:R-:W-:Y:S02]  /*66f0*/  IMAD.U32 R11, RZ, RZ, UR22 ;  /* 0x00000016ff0b7e24 */ /* 0x004fe4000f8e00ff */
[----:B------:R1:W-:Y:S01]  /*6700*/  REDG.E.ADD.F32.FTZ.RN.STRONG.GPU desc[UR6][R8.64], R17 ;  /* 0x00000011080079a6 */ /* 0x0003e2000c10f386 */
[-C--:B------:R-:W-:Y:S01]  /*6710*/  LEA.HI.X.SX32 R5, R0, R29.reuse, 0x2, P0 ;  /* 0x0000001d00057211 */ /* 0x080fe200000f16ff */
[----:B------:R-:W-:Y:S01]  /*6720*/  IMAD.U32 R10, RZ, RZ, UR20 ;  /* 0x00000014ff0a7e24 */ /* 0x000fe2000f8e00ff */
[-C--:B------:R-:W-:Y:S01]  /*6730*/  LEA.HI.X.SX32 R15, R11, R29.reuse, 0x2, P5 ;  /* 0x0000001d0b0f7211 */ /* 0x080fe200028f16ff */
[----:B------:R2:W-:Y:S01]  /*6740*/  REDG.E.ADD.F32.FTZ.RN.STRONG.GPU desc[UR6][R6.64], R18 ;  /* 0x00000012060079a6 */ /* 0x0005e2000c10f386 */
[----:B------:R-:W-:Y:S02]  /*6750*/  IMAD.U32 R0, RZ, RZ, UR28 ;  /* 0x0000001cff007e24 */ /* 0x000fe4000f8e00ff */
[-C--:B------:R-:W-:Y:S01]  /*6760*/  LEA R10, P3, R10, R28.reuse, 0x2 ;  /* 0x0000001c0a0a7211 */ /* 0x080fe200078610ff */
[----:B------:R3:W-:Y:S04]  /*6770*/  REDG.E.ADD.F32.FTZ.RN.STRONG.GPU desc[UR6][R4.64], R19 ;  /* 0x00000013040079a6 */ /* 0x0007e8000c10f386 */
[----:B------:R-:W-:Y:S04]  /*6780*/  REDG.E.ADD.F32.FTZ.RN.STRONG.GPU desc[UR6][R28.64+0x100], R20 ;  /* 0x000100141c0079a6 */ /* 0x000fe8000c10f386 */
[----:B------:R-:W-:Y:S04]  /*6790*/  REDG.E.ADD.F32.FTZ.RN.STRONG.GPU desc[UR6][R32.64+0x100], R21 ;  /* 0x00010015200079a6 */ /* 0x000fe8000c10f386 */
[----:B------:R-:W-:Y:S04]  /*67a0*/  REDG.E.ADD.F32.FTZ.RN.STRONG.GPU desc[UR6][R14.64], R22 ;  /* 0x000000160e0079a6 */ /* 0x000fe8000c10f386 */
[----:B------:R-:W-:Y:S01]  /*67b0*/  LDSM.16.MT88.4 R16, [R224+0x1000] ;  /* 0x00100000e010783b */ /* 0x000fe20000004200 */
[----:B-1----:R-:W-:Y:S03]  /*67c0*/  IMAD.U32 R9, RZ, RZ, UR21 ;  /* 0x00000015ff097e24 */ /* 0x002fe6000f8e00ff */
[----:B------:R-:W-:Y:S01]  /*67d0*/  LDSM.16.MT88.4 R32, [R3+0xf800] ;  /* 0x00f800000320783b */ /* 0x000fe20000004200 */
[----:B------:R-:W-:Y:S02]  /*67e0*/  IMAD.U32 R8, RZ, RZ, UR19 ;  /* 0x00000013ff087e24 */ /* 0x000fe4000f8e00ff */
[----:B--2---:R-:W-:Y:S01]  /*67f0*/  IMAD.U32 R7, RZ, RZ, UR20 ;  /* 0x00000014ff077e24 */ /* 0x004fe2000f8e00ff */
[-C--:B------:R-:W-:Y:S01]  /*6800*/  LEA.HI.X.SX32 R13, R9, R29.reuse, 0x2, P4 ;  /* 0x0000001d090d7211 */ /* 0x080fe200020f16ff */
[----:B------:R-:W-:Y:S01]  /*6810*/  IMAD.U32 R6, RZ, RZ, UR18 ;  /* 0x00000012ff067e24 */ /* 0x000fe2000f8e00ff */
[-C--:B------:R-:W-:Y:S01]  /*6820*/  LEA R8, P2, R8, R28.reuse, 0x2 ;  /* 0x0000001c08087211 */ /* 0x080fe200078410ff */
[----:B---3--:R-:W-:Y:S01]  /*6830*/  IMAD.U32 R5, RZ, RZ, UR19 ;  /* 0x00000013ff057e24 */ /* 0x008fe2000f8e00ff */
[-C--:B------:R-:W-:Y:S01]  /*6840*/  LEA.HI.X.SX32 R11, R7, R29.reuse, 0x2, P3 ;  /* 0x0000001d070b7211 */ /* 0x080fe200018f16ff */
[----:B------:R-:W-:Y:S01]  /*6850*/  REDG.E.ADD.F32.FTZ.RN.STRONG.GPU desc[UR6][R12.64], R23 ;  /* 0x000000170c0079a6 */ /* 0x000fe2000c10f386 */
[----:B------:R-:W-:Y:S01]  /*6860*/  IMAD.U32 R4, RZ, RZ, UR28 ;  /* 0x0000001cff047e24 */ /* 0x000fe2000f8e00ff */
[-C--:B------:R-:W-:Y:S02]  /*6870*/  LEA R6, P1, R6, R28.reuse, 0x2 ;  /* 0x0000001c06067211 */ /* 0x080fe400078210ff */
        /* <DEDUP_REMOVED lines=18> */
[----:B------:R-:W4:Y:S04]  /*69a0*/  LDSM.16.MT88.4 R20, [R224+0x400] ;  /* 0x00040000e014783b */ /* 0x000f280000004200 */
[----:B------:R-:W4:Y:S01]  /*69b0*/  LDSM.16.MT88.4 R24, [R224+0x1400] ;  /* 0x00140000e018783b */ /* 0x000f220000004200 */
[-C--:B-1----:R-:W-:Y:S06]  /*69c0*/  HMMA.16816.F32.BF16 R84, R4, R8.reuse, R84 ;  /* 0x000000080454723c */ /* 0x082fec0000041854 */
[C---:B--2---:R-:W-:Y:S06]  /*69d0*/  HMMA.16816.F32.BF16 R88, R12.reuse, R8, R88 ;  /* 0x000000080c58723c */ /* 0x044fec0000041858 */
        /* <DEDUP_REMOVED lines=58> */
[----:B------:R-:W2:Y:S01]  /*6d80*/  LDL R149, [R1] ;  /* 0x0000000001957983 */ /* 0x000ea20000100800 */
        /* <DEDUP_REMOVED lines=104> */
[----:B------:R-:W-:Y:S01]  /*7410*/  PLOP3.LUT P0, PT, PT, PT, UP0, 0x80, 0x0 ;  /* 0x000000000000781c */ /* 0x000fe20003f0f008 */
[----:B--2---:R1:W-:Y:S04]  /*7420*/  STS [R149], R25 ;  /* 0x0000001995007388 */ /* 0x0043e80000000800 */
[----:B------:R1:W-:Y:S04]  /*7430*/  STS [R149+0x200], R24 ;  /* 0x0002001895007388 */ /* 0x0003e80000000800 */
[----:B---3--:R1:W-:Y:S04]  /*7440*/  STS [R148], R21 ;  /* 0x0000001594007388 */ /* 0x0083e80000000800 */
        /* <DEDUP_REMOVED lines=57> */
.L_x_72:
[----:B------:R-:W-:Y:S01]  /*77e0*/  @UP0 UIADD3 UR5, UR37, UR40, URZ ;  /* 0x0000002825050290 */ /* 0x000fe2000fffe03f */
[----:B------:R-:W-:Y:S01]  /*77f0*/  F2FP.BF16.F32.PACK_AB R76, R77, R76 ;  /* 0x0000004c4d4c723e */ /* 0x000fe200000010ff */
[----:B------:R-:W-:Y:S01]  /*7800*/  @UP0 ULDC.64 UR12, c[0x0][0x458] ;  /* 0x00011600000c0ab9 */ /* 0x000fe20000000a00 */
[----:B------:R-:W-:Y:S01]  /*7810*/  F2FP.BF16.F32.PACK_AB R78, R79, R78 ;  /* 0x0000004e4f4e723e */ /* 0x000fe200000010ff */
        /* <DEDUP_REMOVED lines=18> */
.L_x_73:
[----:B-1----:R-:W2:Y:S01]  /*7940*/  LDL.64 R4, [R1+0x28] ;  /* 0x0000280001047983 */ /* 0x002ea20000100a00 */
[----:B------:R-:W-:Y:S01]  /*7950*/  USHF.R.S32.HI UR5, URZ, 0x1f, UR39 ;  /* 0x0000001f3f057899 */ /* 0x000fe20008011427 */
[----:B------:R-:W-:Y:S01]  /*7960*/  IMAD.U32 R0, RZ, RZ, UR10 ;  /* 0x0000000aff007e24 */ /* 0x000fe2000f8e00ff */
[----:B------:R-:W-:Y:S01]  /*7970*/  UIMAD UR8, UR38, -0x80, UR8 ;  /* 0xffffff80260878a4 */ /* 0x000fe2000f8e0208 */
[----:B------:R1:W-:Y:S01]  /*7980*/  STS [R148+0xb000], R76 ;  /* 0x00b0004c94007388 */ /* 0x0003e20000000800 */
[----:B------:R-:W-:Y:S01]  /*7990*/  UIMAD UR9, UR5, UR10, URZ ;  /* 0x0000000a050972a4 */ /* 0x000fe2000f8e023f */
[----:B------:R-:W-:Y:S01]  /*79a0*/  BSSY B0, `(.L_x_74) ;  /* 0x0000030000007945 */ /* 0x000fe20003800000 */
[----:B------:R-:W-:Y:S01]  /*79b0*/  USHF.R.S32.HI UR20, URZ, 0x1f, UR60 ;  /* 0x0000001f3f147899 */ /* 0x000fe2000801143c */
[----:B------:R1:W-:Y:S01]  /*79c0*/  STS [R148+0xb200], R78 ;  /* 0x00b2004e94007388 */ /* 0x0003e20000000800 */
[----:B------:R-:W-:Y:S01]  /*79d0*/  UIMAD UR9, UR39, UR11, UR9 ;  /* 0x0000000b270972a4 */ /* 0x000fe2000f8e0209 */
[----:B------:R-:W-:Y:S01]  /*79e0*/  ULDC.64 UR14, c[0x0][0x468] ;  /* 0x00011a00000e7ab9 */ /* 0x000fe20000000a00 */
[----:B------:R-:W-:Y:S06]  /*79f0*/  BAR.SYNC.DEFER_BLOCKING 0x0 ;  /* 0x0000000000007b1d */ /* 0x000fec0000010000 */
[----:B------:R-:W3:Y:S01]  /*7a00*/  S2R R26, SR_TID.X ;  /* 0x00000000001a7919 */ /* 0x000ee20000002100 */
[----:B------:R-:W4:Y:S01]  /*7a10*/  S2R R27, SR_TID.X ;  /* 0x00000000001b7919 */ /* 0x000f220000002100 */
[----:B------:R1:W1:Y:S04]  /*7a20*/  LDS.128 R36, [R244+0xa000] ;  /* 0x00a00000f4247984 */ /* 0x0002680000000c00 */
[----:B------:R1:W1:Y:S04]  /*7a30*/  LDS.128 R32, [R244+0xc000] ;  /* 0x00c00000f4207984 */ /* 0x0002680000000c00 */
[----:B------:R1:W1:Y:S04]  /*7a40*/  LDS.128 R28, [R244+0xe000] ;  /* 0x00e00000f41c7984 */ /* 0x0002680000000c00 */
[----:B------:R1:W1:Y:S04]  /*7a50*/  LDS.128 R48, [R244+0x10000] ;  /* 0x01000000f4307984 */ /* 0x0002680000000c00 */
[----:B------:R1:W1:Y:S01]  /*7a60*/  LDS.128 R44, [R244+0x12000] ;  /* 0x01200000f42c7984 */ /* 0x0002620000000c00 */
[----:B---3--:R-:W-:-:S03]  /*7a70*/  SHF.R.S32.HI R26, RZ, 0x1f, R26 ;  /* 0x0000001fff1a7819 */ /* 0x008fc6000001141a */
[----:B------:R3:W1:Y:S01]  /*7a80*/  LDS.128 R40, [R244+0x14000] ;  /* 0x01400000f4287984 */ /* 0x0006620000000c00 */
[----:B----4-:R-:W-:-:S04]  /*7a90*/  LEA.HI R26, R26, R27, RZ, 0x2 ;  /* 0x0000001b1a1a7211 */ /* 0x010fc800078f10ff */
[----:B------:R-:W-:-:S04]  /*7aa0*/  SHF.R.S32.HI R26, RZ, 0x2, R26 ;  /* 0x00000002ff1a7819 */ /* 0x000fc8000001141a */
[C---:B------:R-:W-:Y:S01]  /*7ab0*/  ISETP.GE.AND P2, PT, R26.reuse, UR8, PT ;  /* 0x000000081a007c0c */ /* 0x040fe2000bf46270 */
[----:B------:R-:W-:Y:S01]  /*7ac0*/  VIADD R2, R26, 0x40 ;  /* 0x000000401a027836 */ /* 0x000fe20000000000 */
[----:B------:R-:W-:-:S04]  /*7ad0*/  SHF.R.S32.HI R25, RZ, 0x1f, R26 ;  /* 0x0000001fff197819 */ /* 0x000fc8000001141a */
[----:B------:R-:W-:Y:S02]  /*7ae0*/  ISETP.GE.AND P1, PT, R2, UR8, PT ;  /* 0x0000000802007c0c */ /* 0x000fe4000bf26270 */
[--C-:B--2---:R-:W-:Y:S01]  /*7af0*/  SHF.R.S32.HI R7, RZ, 0x1f, R4.reuse ;  /* 0x0000001fff077819 */ /* 0x104fe20000011404 */
[----:B------:R-:W-:-:S04]  /*7b00*/  IMAD.MOV.U32 R6, RZ, RZ, R4 ;  /* 0x000000ffff067224 */ /* 0x000fc800078e0004 */
[----:B------:R-:W-:-:S04]  /*7b10*/  IMAD.WIDE.U32 R4, R0, UR39, R6 ;  /* 0x0000002700047c25 */ /* 0x000fc8000f8e0006 */
[----:B------:R-:W-:Y:S01]  /*7b20*/  IMAD.U32 R0, RZ, RZ, UR9 ;  /* 0x00000009ff007e24 */ /* 0x000fe2000f8e00ff */
[----:B------:R-:W-:Y:S01]  /*7b30*/  IADD3 R4, P0, R4, UR18, RZ ;  /* 0x0000001204047c10 */ /* 0x000fe2000ff1e0ff */
[----:B------:R-:W-:-:S03]  /*7b40*/  UIMAD UR9, UR20, UR14, URZ ;  /* 0x0000000e140972a4 */ /* 0x000fc6000f8e023f */
[----:B------:R-:W-:Y:S01]  /*7b50*/  IADD3.X R5, R5, UR19, R0, P0, !PT ;  /* 0x0000001305057c10 */ /* 0x000fe200087fe400 */
[----:B------:R-:W-:Y:S01]  /*7b60*/  IMAD.U32 R0, RZ, RZ, UR14 ;  /* 0x0000000eff007e24 */ /* 0x000fe2000f8e00ff */
[----:B------:R-:W-:-:S03]  /*7b70*/  UIMAD UR15, UR60, UR15, UR9 ;  /* 0x0000000f3c0f72a4 */ /* 0x000fc6000f8e0209 */
[----:B------:R-:W-:-:S04]  /*7b80*/  IMAD.WIDE.U32 R8, R0, UR60, R4 ;  /* 0x0000003c00087c25 */ /* 0x000fc8000f8e0004 */
[----:B------:R-:W-:Y:S01]  /*7b90*/  VIADD R24, R9, UR15 ;  /* 0x0000000f09187c36 */ /* 0x000fe20008000000 */
[----:B-1-3--:R-:W-:Y:S06]  /*7ba0*/  @P2 BRA `(.L_x_75) ;  /* 0x00000000003c2947 */ /* 0x00afec0003800000 */
[----:B------:R-:W1:Y:S01]  /*7bb0*/  LDS.128 R16, [R244+0xb000] ;  /* 0x00b00000f4107984 */ /* 0x000e620000000c00 */
[----:B------:R-:W-:Y:S01]  /*7bc0*/  MOV R4, R8 ;  /* 0x0000000800047202 */ /* 0x000fe20000000f00 */
[----:B------:R-:W-:Y:S01]  /*7bd0*/  IMAD R0, R25, UR10, RZ ;  /* 0x0000000a19007c24 */ /* 0x000fe2000f8e02ff */
[----:B------:R-:W-:Y:S01]  /*7be0*/  MOV R5, R24 ;  /* 0x0000001800057202 */ /* 0x000fe20000000f00 */
[----:B------:R-:W2:Y:S01]  /*7bf0*/  LDS.128 R12, [R244+0x9000] ;  /* 0x00900000f40c7984 */ /* 0x000ea20000000c00 */
[----:B------:R-:W-:Y:S01]  /*7c00*/  ULDC.64 UR14, c[0x0][0x3f0] ;  /* 0x0000fc00000e7ab9 */ /* 0x000fe20000000a00 */
[C---:B------:R-:W-:Y:S02]  /*7c10*/  IMAD R0, R26.reuse, UR11, R0 ;  /* 0x0000000b1a007c24 */ /* 0x040fe4000f8e0200 */
[----:B------:R-:W3:Y:S01]  /*7c20*/  LDS.128 R20, [R244+0xd000] ;  /* 0x00d00000f4147984 */ /* 0x000ee20000000c00 */
[----:B------:R-:W-:-:S05]  /*7c30*/  IMAD.WIDE.U32 R10, R26, UR10, R4 ;  /* 0x0000000a1a0a7c25 */ /* 0x000fca000f8e0004 */
[----:B------:R-:W-:Y:S02]  /*7c40*/  IADD3 R0, R0, R11, RZ ;  /* 0x0000000b00007210 */ /* 0x000fe40007ffe0ff */
[----:B------:R-:W-:-:S04]  /*7c50*/  LEA R4, P0, R10, UR14, 0x1 ;  /* 0x0000000e0a047c11 */ /* 0x000fc8000f8008ff */
[----:B------:R-:W-:-:S05]  /*7c60*/  LEA.HI.X R5, R10, UR15, R0, 0x1, P0 ;  /* 0x0000000f0a057c11 */ /* 0x000fca00080f0c00 */
[----:B-1----:R1:W-:Y:S04]  /*7c70*/  STG.E.128 desc[UR6][R4.64+0x40], R16 ;  /* 0x0000401004007986 */ /* 0x0023e8000c101d06 */
[----:B--2---:R1:W-:Y:S04]  /*7c80*/  STG.E.128 desc[UR6][R4.64], R12 ;  /* 0x0000000c04007986 */ /* 0x0043e8000c101d06 */
[----:B---3--:R1:W-:Y:S02]  /*7c90*/  STG.E.128 desc[UR6][R4.64+0x80], R20 ;  /* 0x0000801404007986 */ /* 0x0083e4000c101d06 */
.L_x_75:
[----:B------:R-:W-:Y:S05]  /*7ca0*/  BSYNC B0 ;  /* 0x0000000000007941 */ /* 0x000fea0003800000 */
.L_x_74:
[----:B------:R-:W-:Y:S04]  /*7cb0*/  BSSY B0, `(.L_x_76) ;  /* 0x0000010000007945 */ /* 0x000fe80003800000 */
[----:B------:R-:W-:Y:S05]  /*7cc0*/  @P1 BRA `(.L_x_77) ;  /* 0x0000000000381947 */ /* 0x000fea0003800000 */
[----:B------:R-:W-:Y:S01]  /*7cd0*/  IADD3 R0, P0, R26, 0x40, RZ ;  /* 0x000000401a007810 */ /* 0x000fe20007f1e0ff */
[----:B-1----:R-:W-:Y:S01]  /*7ce0*/  IMAD.MOV.U32 R4, RZ, RZ, R8 ;  /* 0x000000ffff047224 */ /* 0x002fe200078e0008 */
[----:B------:R-:W-:Y:S01]  /*7cf0*/  MOV R5, R24 ;  /* 0x0000001800057202 */ /* 0x000fe20000000f00 */
[----:B------:R-:W-:Y:S02]  /*7d00*/  ULDC.64 UR8, c[0x0][0x3f0] ;  /* 0x0000fc0000087ab9 */ /* 0x000fe40000000a00 */
[----:B------:R-:W-:Y:S02]  /*7d10*/  IMAD.X R2, RZ, RZ, R25, P0 ;  /* 0x000000ffff027224 */ /* 0x000fe400000e0619 */
[----:B------:R-:W-:-:S04]  /*7d20*/  IMAD.WIDE.U32 R8, R0, UR10, R4 ;  /* 0x0000000a00087c25 */ /* 0x000fc8000f8e0004 */
[----:B------:R-:W-:Y:S01]  /*7d30*/  IMAD R2, R2, UR10, RZ ;  /* 0x0000000a02027c24 */ /* 0x000fe2000f8e02ff */
[----:B------:R-:W-:-:S03]  /*7d40*/  LEA R4, P0, R8, UR8, 0x1 ;  /* 0x0000000808047c11 */ /* 0x000fc6000f8008ff */
[----:B------:R-:W-:-:S05]  /*7d50*/  IMAD R0, R0, UR11, R2 ;  /* 0x0000000b00007c24 */ /* 0x000fca000f8e0202 */
[----:B------:R-:W-:-:S04]  /*7d60*/  IADD3 R0, R0, R9, RZ ;  /* 0x0000000900007210 */ /* 0x000fc80007ffe0ff */
[----:B------:R-:W-:-:S05]  /*7d70*/  LEA.HI.X R5, R8, UR9, R0, 0x1, P0 ;  /* 0x0000000908057c11 */ /* 0x000fca00080f0c00 */
[----:B------:R2:W-:Y:S04]  /*7d80*/  STG.E.128 desc[UR6][R4.64], R36 ;  /* 0x0000002404007986 */ /* 0x0005e8000c101d06 */
[----:B------:R2:W-:Y:S04]  /*7d90*/  STG.E.128 desc[UR6][R4.64+0x40], R32 ;  /* 0x0000402004007986 */ /* 0x0005e8000c101d06 */
[----:B------:R2:W-:Y:S02]  /*7da0*/  STG.E.128 desc[UR6][R4.64+0x80], R28 ;  /* 0x0000801c04007986 */ /* 0x0005e4000c101d06 */
.L_x_77:
[----:B------:R-:W-:Y:S05]  /*7db0*/  BSYNC B0 ;  /* 0x0000000000007941 */ /* 0x000fea0003800000 */
.L_x_76:
[----:B-1----:R1:W3:Y:S01]  /*7dc0*/  LDS.128 R20, [R244+0xf000] ;  /* 0x00f00000f4147984 */ /* 0x0022e20000000c00 */
[----:B------:R-:W-:Y:S01]  /*7dd0*/  UIMAD UR5, UR5, UR12, URZ ;  /* 0x0000000c050572a4 */ /* 0x000fe2000f8e023f */
[----:B------:R-:W-:Y:S01]  /*7de0*/  IMAD.U32 R0, RZ, RZ, UR12 ;  /* 0x0000000cff007e24 */ /* 0x000fe2000f8e00ff */
[----:B------:R-:W-:Y:S01]  /*7df0*/  USHF.R.S32.HI UR10, URZ, 0x1f, UR60 ;  /* 0x0000001f3f0a7899 */ /* 0x000fe2000801143c */
[----:B------:R1:W4:Y:S01]  /*7e00*/  LDS.128 R16, [R244+0x11000] ;  /* 0x01100000f4107984 */ /* 0x0003220000000c00 */
[----:B------:R-:W-:Y:S01]  /*7e10*/  UIMAD UR5, UR39, UR13, UR5 ;  /* 0x0000000d270572a4 */ /* 0x000fe2000f8e0205 */
[----:B------:R-:W-:Y:S01]  /*7e20*/  IMAD.WIDE.U32 R6, R0, UR39, R6 ;  /* 0x0000002700067c25 */ /* 0x000fe2000f8e0006 */
[----:B------:R-:W-:Y:S01]  /*7e30*/  ULDC.64 UR8, c[0x0][0x470] ;  /* 0x00011c0000087ab9 */ /* 0x000fe20000000a00 */
[----:B------:R1:W1:Y:S01]  /*7e40*/  LDS.128 R12, [R244+0x13000] ;  /* 0x01300000f40c7984 */ /* 0x0002620000000c00 */
[----:B------:R-:W-:Y:S02]  /*7e50*/  BSSY B0, `(.L_x_78) ;  /* 0x0000016000007945 */ /* 0x000fe40003800000 */
        /* <DEDUP_REMOVED lines=9> */
[----:B--2---:R-:W-:Y:S01]  /*7ef0*/  MOV R4, R6 ;  /* 0x0000000600047202 */ /* 0x004fe20000000f00 */
        /* <DEDUP_REMOVED lines=8> */
[----:B---3--:R2:W-:Y:S04]  /*7f80*/  STG.E.128 desc[UR6][R4.64], R20 ;  /* 0x0000001404007986 */ /* 0x0085e8000c101d06 */
[----:B----4-:R2:W-:Y:S04]  /*7f90*/  STG.E.128 desc[UR6][R4.64+0x40], R16 ;  /* 0x0000401004007986 */ /* 0x0105e8000c101d06 */
[----:B-1----:R2:W-:Y:S02]  /*7fa0*/  STG.E.128 desc[UR6][R4.64+0x80], R12 ;  /* 0x0000800c04007986 */ /* 0x0025e4000c101d06 */
.L_x_79:
[----:B------:R-:W-:Y:S05]  /*7fb0*/  BSYNC B0 ;  /* 0x0000000000007941 */ /* 0x000fea0003800000 */
.L_x_78:
        /* <DEDUP_REMOVED lines=11> */
[----:B------:R2:W-:Y:S04]  /*8070*/  STG.E.128 desc[UR6][R4.64], R48 ;  /* 0x0000003004007986 */ /* 0x0005e8000c101d06 */
[----:B------:R2:W-:Y:S04]  /*8080*/  STG.E.128 desc[UR6][R4.64+0x40], R44 ;  /* 0x0000402c04007986 */ /* 0x0005e8000c101d06 */
[----:B------:R2:W-:Y:S02]  /*8090*/  STG.E.128 desc[UR6][R4.64+0x80], R40 ;  /* 0x0000802804007986 */ /* 0x0005e4000c101d06 */
.L_x_68:
[----:B------:R-:W-:Y:S05]  /*80a0*/  BSYNC B1 ;  /* 0x0000000000017941 */ /* 0x000fea0003800000 */
.L_x_54:
        /* <DEDUP_REMOVED lines=8> */
.L_x_80:
[----:B------:R-:W-:Y:S05]  /*8130*/  EXIT ;  /* 0x000000000000794d */ /* 0x000fea0003800000 */
.L_x_82:
        /* <DEDUP_REMOVED lines=12> */
.L_x_670:


//--------------------- .text._ZN5flash44flash_bwd_dq_dk_dv_loop_seqk_parallel_kernelI23Flash_bwd_kernel_traitsILi96ELi64ELi128ELi8ELi2ELi4ELi4ELb1ELb0EN7cutlass10bfloat16_tE19Flash_kernel_traitsILi96ELi64ELi128ELi8ES3_EELb0ELb1ELb0ELb1ELb0ELb0ELb0EEEvNS_16Flash_bwd_paramsE --------------------------
	.section	.text._ZN5flash44flash_bwd_dq_dk_dv_loop_seqk_parallel_kernelI23Flash_bwd_kernel_traitsILi96ELi64ELi128ELi8ELi2ELi4ELi4ELb1ELb0EN7cutlass10bfloat16_tE19Flash_kernel_traitsILi96ELi64ELi128ELi8ES3_EELb0ELb1ELb0ELb1ELb0ELb0ELb0EEEvNS_16Flash_bwd_paramsE,"ax",@progbits
	.align	128
        .global         _ZN5flash44flash_bwd_dq_dk_dv_loop_seqk_parallel_kernelI23Flash_bwd_kernel_traitsILi96ELi64ELi128ELi8ELi2ELi4ELi4ELb1ELb0EN7cutlass10bfloat16_tE19Flash_kernel_traitsILi96ELi64ELi128ELi8ES3_EELb0ELb1ELb0ELb1ELb0ELb0ELb0EEEvNS_16Flash_bwd_paramsE
        .type           _ZN5flash44flash_bwd_dq_dk_dv_loop_seqk_parallel_kernelI23Flash_bwd_kernel_traitsILi96ELi64ELi128ELi8ELi2ELi4ELi4ELb1ELb0EN7cutlass10bfloat16_tE19Flash_kernel_traitsILi96ELi64ELi128ELi8ES3_EELb0ELb1ELb0ELb1ELb0ELb0ELb0EEEvNS_16Flash_bwd_paramsE,@function
        .size           _ZN5flash44flash_bwd_dq_dk_dv_loop_seqk_parallel_kernelI23Flash_bwd_kernel_traitsILi96ELi64ELi128ELi8ELi2ELi4ELi4ELb1ELb0EN7cutlass10bfloat16_tE19Flash_kernel_traitsILi96ELi64ELi128ELi8ES3_EELb0ELb1ELb0ELb1ELb0ELb0ELb0EEEvNS_16Flash_bwd_paramsE,(.L_x_671 - _ZN5flash44flash_bwd_dq_dk_dv_loop_seqk_parallel_kernelI23Flash_bwd_kernel_traitsILi96ELi64ELi128ELi8ELi2ELi4ELi4ELb1ELb0EN7cutlass10bfloat16_tE19Flash_kernel_traitsILi96ELi64ELi128ELi8ES3_EELb0ELb1ELb0ELb1ELb0ELb0ELb0EEEvNS_16Flash_bwd_paramsE)
        .other          _ZN5flash44flash_bwd_dq_dk_dv_loop_seqk_parallel_kernelI23Flash_bwd_kernel_traitsILi96ELi64ELi128ELi8ELi2ELi4ELi4ELb1ELb0EN7cutlass10bfloat16_tE19Flash_kernel_traitsILi96ELi64ELi128ELi8ES3_EELb0ELb1ELb0ELb1ELb0ELb0ELb0EEEvNS_16Flash_bwd_paramsE,@"STO_CUDA_ENTRY STV_DEFAULT"
_ZN5flash44flash_bwd_dq_dk_dv_loop_seqk_parallel_kernelI23Flash_bwd_kernel_traitsILi96ELi64ELi128ELi8ELi2ELi4ELi4ELb1ELb0EN7cutlass10bfloat16_tE19Flash_kernel_traitsILi96ELi64ELi128ELi8ES3_EELb0ELb1ELb0ELb1ELb0ELb0ELb0EEEvNS_16Flash_bwd_paramsE:
.text._ZN5flash44flash_bwd_dq_dk_dv_loop_seqk_parallel_kernelI23Flash_bwd_kernel_traitsILi96ELi64ELi128ELi8ELi2ELi4ELi4ELb1ELb0EN7cutlass10bfloat16_tE19Flash_kernel_traitsILi96ELi64ELi128ELi8ES3_EELb0ELb1ELb0ELb1ELb0ELb0ELb0EEEvNS_16Flash_bwd_paramsE:
        /* <DEDUP_REMOVED lines=13> */
[----:B------:R-:W1:Y:S01]  /*00d0*/  S2R R4, SR_TID.X ;  /* 0x0000000000047919 */ /* 0x000e620000002100 */
[----:B------:R-:W2:Y:S01]  /*00e0*/  S2UR UR4, SR_CgaCtaId ;  /* 0x00000000000479c3 */ /* 0x000ea20000008800 */
[----:B------:R-:W-:Y:S01]  /*00f0*/  UMOV UR5, 0x400 ;  /* 0x0000040000057882 */ /* 0x000fe20000000000 */
[----:B------:R-:W-:Y:S02]  /*0100*/  IMAD.MOV.U32 R230, RZ, RZ, 0x20 ;  /* 0x00000020ffe67424 */ /* 0x000fe400078e00ff */
[----:B------:R-:W-:Y:S02]  /*0110*/  IMAD.MOV.U32 R235, RZ, RZ, -0x10 ;  /* 0xfffffff0ffeb7424 */ /* 0x000fe400078e00ff */
[----:B------:R-:W-:Y:S02]  /*0120*/  IMAD.MOV.U32 R227, RZ, RZ, -0x40 ;  /* 0xffffffc0ffe37424 */ /* 0x000fe400078e00ff */
[----:B------:R-:W3:Y:S08]  /*0130*/  S2UR UR59, SR_CTAID.Z ;  /* 0x00000000003b79c3 */ /* 0x000ef00000002700 */
[----:B------:R-:W4:Y:S01]  /*0140*/  S2UR UR49, SR_CTAID.Y ;  /* 0x00000000003179c3 */ /* 0x000f220000002600 */
[----:B--2---:R-:W-:-:S06]  /*0150*/  ULEA UR4, UR4, UR5, 0x18 ;  /* 0x0000000504047291 */ /* 0x004fcc000f8ec03f */
[----:B------:R-:W-:Y:S01]  /*0160*/  IMAD.U32 R224, RZ, RZ, UR4 ;  /* 0x00000004ffe07e24 */ /* 0x000fe2000f8e00ff */
[----:B-1----:R-:W-:Y:S01]  /*0170*/  SHF.R.S32.HI R0, RZ, 0x1f, R4 ;  /* 0x0000001fff007819 */ /* 0x002fe20000011404 */
[----:B---3--:R-:W-:-:S03]  /*0180*/  USHF.R.S32.HI UR5, URZ, 0x1f, UR59 ;  /* 0x0000001f3f057899 */ /* 0x008fc6000801143b */
[CC--:B------:R-:W-:Y:S02]  /*0190*/  LEA.HI R18, R0.reuse, R4.reuse, RZ, 0x3 ;  /* 0x0000000400127211 */ /* 0x0c0fe400078f18ff */
[CC--:B------:R-:W-:Y:S02]  /*01a0*/  LEA.HI R5, R0.reuse, R4.reuse, RZ, 0x2 ;  /* 0x0000000400057211 */ /* 0x0c0fe400078f10ff */
[CC--:B------:R-:W-:Y:S01]  /*01b0*/  LEA.HI R2, R0.reuse, R4.reuse, RZ, 0x5 ;  /* 0x0000000400027211 */ /* 0x0c0fe200078f28ff */
[----:B----4-:R-:W-:Y:S01]  /*01c0*/  USHF.L.U32 UR6, UR49, 0x7, URZ ;  /* 0x0000000731067899 */ /* 0x010fe2000800063f */
[----:B------:R-:W-:Y:S02]  /*01d0*/  LEA.HI R7, R0, R4, RZ, 0x4 ;  /* 0x0000000400077211 */ /* 0x000fe400078f20ff */
[----:B------:R-:W-:Y:S02]  /*01e0*/  LOP3.LUT R9, R18, 0xfffffff8, RZ, 0xc0, !PT ;  /* 0xfffffff812097812 */ /* 0x000fe400078ec0ff */
[----:B------:R-:W-:-:S02]  /*01f0*/  LOP3.LUT R6, R2, 0xffffffe0, RZ, 0xc0, !PT ;  /* 0xffffffe002067812 */ /* 0x000fc400078ec0ff */
[----:B------:R-:W-:Y:S01]  /*0200*/  LOP3.LUT R12, R5, 0xfffffffc, RZ, 0xc0, !PT ;  /* 0xfffffffc050c7812 */ /* 0x000fe200078ec0ff */
[C---:B------:R-:W-:Y:S01]  /*0210*/  IMAD.IADD R13, R4.reuse, 0x1, -R9 ;  /* 0x00000001040d7824 */ /* 0x040fe200078e0a09 */
[----:B------:R-:W-:Y:S01]  /*0220*/  LOP3.LUT R11, R7, 0xfffffff0, RZ, 0xc0, !PT ;  /* 0xfffffff0070b7812 */ /* 0x000fe200078ec0ff */
[----:B------:R-:W-:Y:S01]  /*0230*/  IMAD.IADD R10, R4, 0x1, -R6 ;  /* 0x00000001040a7824 */ /* 0x000fe200078e0a06 */
[-C--:B------:R-:W-:Y:S01]  /*0240*/  LEA.HI R15, R0, R4.reuse, RZ, 0x6 ;  /* 0x00000004000f7211 */ /* 0x080fe200078f30ff */
[----:B------:R-:W-:Y:S01]  /*0250*/  IMAD.IADD R17, R4, 0x1, -R12 ;  /* 0x0000000104117824 */ /* 0x000fe200078e0a0c */
[----:B------:R-:W-:Y:S01]  /*0260*/  LEA.HI R20, R0, R4, RZ, 0x7 ;  /* 0x0000000400147211 */ /* 0x000fe200078f38ff */
[----:B------:R-:W-:Y:S01]  /*0270*/  IMAD.IADD R9, R4, 0x1, -R11 ;  /* 0x0000000104097824 */ /* 0x000fe200078e0a0b */
[----:B------:R-:W-:Y:S01]  /*0280*/  SHF.R.S32.HI R8, RZ, 0x2, R5 ;  /* 0x00000002ff087819 */ /* 0x000fe20000011405 */
[----:B------:R-:W-:Y:S01]  /*0290*/  IMAD.SHL.U32 R22, R17, 0x8, RZ ;  /* 0x0000000811167824 */ /* 0x000fe200078e00ff */
[----:B------:R-:W-:-:S02]  /*02a0*/  SHF.R.S32.HI R0, RZ, 0x5, R2 ;  /* 0x00000005ff007819 */ /* 0x000fc40000011402 */
[----:B------:R-:W-:Y:S02]  /*02b0*/  SHF.R.S32.HI R3, RZ, 0x1f, R2 ;  /* 0x0000001fff037819 */ /* 0x000fe40000011402 */
[----:B------:R-:W-:Y:S01]  /*02c0*/  LEA.HI R6, R5, R8, RZ, 0x1 ;  /* 0x0000000805067211 */ /* 0x000fe200078f08ff */
[----:B------:R-:W-:Y:S01]  /*02d0*/  STL [R1+0x8], R22 ;  /* 0x0000081601007387 */ /* 0x000fe20000100800 */
[-C--:B------:R-:W-:Y:S02]  /*02e0*/  LEA.HI R4, R2, R0.reuse, RZ, 0x1 ;  /* 0x0000000002047211 */ /* 0x080fe400078f08ff */
[----:B------:R-:W-:Y:S02]  /*02f0*/  LEA.HI R2, R3, R0, RZ, 0x2 ;  /* 0x0000000003027211 */ /* 0x000fe400078f10ff */
[----:B------:R-:W-:Y:S02]  /*0300*/  LOP3.LUT R3, R6, 0x7fffffe, RZ, 0xc0, !PT ;  /* 0x07fffffe06037812 */ /* 0x000fe400078ec0ff */
[----:B------:R-:W-:-:S02]  /*0310*/  SHF.R.S32.HI R11, RZ, 0x3, R18 ;  /* 0x00000003ff0b7819 */ /* 0x000fc40000011412 */
[----:B------:R-:W-:Y:S01]  /*0320*/  LOP3.LUT R2, R2, 0xfffffffc, RZ, 0xc0, !PT ;  /* 0xfffffffc02027812 */ /* 0x000fe200078ec0ff */
[----:B------:R-:W-:Y:S01]  /*0330*/  IMAD.IADD R3, R8, 0x1, -R3 ;  /* 0x0000000108037824 */ /* 0x000fe200078e0a03 */
[----:B------:R-:W-:Y:S01]  /*0340*/  LOP3.LUT R6, R4, 0xfffffffe, RZ, 0xc0, !PT ;  /* 0xfffffffe04067812 */ /* 0x000fe200078ec0ff */
[----:B------:R-:W-:Y:S02]  /*0350*/  IMAD.SHL.U32 R4, R11, 0x40, RZ ;  /* 0x000000400b047824 */ /* 0x000fe400078e00ff */
[C---:B------:R-:W-:Y:S01]  /*0360*/  IMAD.IADD R14, R0.reuse, 0x1, -R2 ;  /* 0x00000001000e7824 */ /* 0x040fe200078e0a02 */
[----:B------:R-:W-:Y:S01]  /*0370*/  SHF.R.S32.HI R2, RZ, 0x1f, R5 ;  /* 0x0000001fff027819 */ /* 0x000fe20000011405 */
[C---:B------:R-:W-:Y:S01]  /*0380*/  IMAD.IADD R231, R0.reuse, 0x1, -R6 ;  /* 0x0000000100e77824 */ /* 0x040fe200078e0a06 */
[----:B------:R-:W-:Y:S01]  /*0390*/  SHF.R.S32.HI R5, RZ, 0x4, R7 ;  /* 0x00000004ff057819 */ /* 0x000fe20000011407 */
[----:B------:R-:W-:Y:S01]  /*03a0*/  IMAD R11, R0, 0x8, R3 ;  /* 0x00000008000b7824 */ /* 0x000fe200078e0203 */
[----:B------:R-:W-:-:S02]  /*03b0*/  LOP3.LUT R0, R4, 0xc0, RZ, 0xc0, !PT ;  /* 0x000000c004007812 */ /* 0x000fc400078ec0ff */
[----:B------:R-:W-:Y:S02]  /*03c0*/  LEA.HI R2, R2, R8, RZ, 0x3 ;  /* 0x0000000802027211 */ /* 0x000fe400078f18ff */
[----:B------:R-:W-:Y:S02]  /*03d0*/  LEA.HI R3, R7, R5, RZ, 0x1 ;  /* 0x0000000507037211 */ /* 0x000fe400078f08ff */
[----:B------:R-:W-:Y:S02]  /*03e0*/  SHF.R.U32.HI R6, RZ, 0x3, R0 ;  /* 0x00000003ff067819 */ /* 0x000fe40000011600 */
[----:B------:R-:W-:Y:S02]  /*03f0*/  LOP3.LUT R4, R0, 0x18, R22, 0xf8, !PT ;  /* 0x0000001800047812 */ /* 0x000fe400078ef816 */
[----:B------:R-:W-:Y:S02]  /*0400*/  LOP3.LUT R0, R2, 0xfffffff8, RZ, 0xc0, !PT ;  /* 0xfffffff802007812 */ /* 0x000fe400078ec0ff */
[----:B------:R-:W-:-:S02]  /*0410*/  LOP3.LUT R2, R3, 0xfffffffe, RZ, 0xc0, !PT ;  /* 0xfffffffe03027812 */ /* 0x000fc400078ec0ff */
[----:B------:R-:W-:Y:S01]  /*0420*/  SHF.R.S32.HI R7, RZ, 0x1f, R10 ;  /* 0x0000001fff077819 */ /* 0x000fe2000001140a */
[----:B------:R-:W-:Y:S01]  /*0430*/  IMAD.IADD R0, R8, 0x1, -R0 ;  /* 0x0000000108007824 */ /* 0x000fe200078e0a00 */
[----:B------:R-:W-:Y:S01]  /*0440*/  LOP3.LUT R3, R4, R6, RZ, 0x3c, !PT ;  /* 0x0000000604037212 */ /* 0x000fe200078e3cff */
[----:B------:R-:W-:Y:S01]  /*0450*/  IMAD.IADD R12, R5, 0x1, -R2 ;  /* 0x00000001050c7824 */ /* 0x000fe200078e0a02 */
[----:B------:R-:W-:Y:S02]  /*0460*/  LEA.HI R2, R9, R9, RZ, 0x1 ;  /* 0x0000000909027211 */ /* 0x000fe400078f08ff */
[----:B------:R-:W-:Y:S01]  /*0470*/  LEA.HI R4, R13, R13, RZ, 0x1 ;  /* 0x0000000d0d047211 */ /* 0x000fe200078f08ff */
[----:B------:R-:W-:Y:S01]  /*0480*/  IMAD.U32 R234, R11, 0x20, R3 ;  /* 0x000000200bea7824 */ /* 0x000fe200078e0003 */
[----:B------:R-:W-:Y:S02]  /*0490*/  LEA.HI R21, R7, R10, RZ, 0x2 ;  /* 0x0000000a07157211 */ /* 0x000fe400078f10ff */
[----:B------:R-:W-:-:S02]  /*04a0*/  SHF.R.S32.HI R5, RZ, 0x1, R2 ;  /* 0x00000001ff057819 */ /* 0x000fc40000011402 */
[----:B------:R-:W-:Y:S02]  /*04b0*/  SHF.R.S32.HI R7, RZ, 0x1f, R2 ;  /* 0x0000001fff077819 */ /* 0x000fe40000011402 */
[----:B------:R-:W-:Y:S02]  /*04c0*/  LOP3.LUT R2, R2, 0x7fffffe, RZ, 0xc0, !PT ;  /* 0x07fffffe02027812 */ /* 0x000fe400078ec0ff */
[----:B------:R-:W-:Y:S02]  /*04d0*/  SHF.R.S32.HI R3, RZ, 0x6, R15 ;  /* 0x00000006ff037819 */ /* 0x000fe4000001140f */
[----:B------:R-:W-:Y:S01]  /*04e0*/  LOP3.LUT R6, R4, 0x3fffffe, RZ, 0xc0, !PT ;  /* 0x03fffffe04067812 */ /* 0x000fe200078ec0ff */
[----:B------:R-:W-:Y:S01]  /*04f0*/  IMAD.IADD R19, R9, 0x1, -R2 ;  /* 0x0000000109137824 */ /* 0x000fe200078e0a02 */
[----:B------:R-:W-:Y:S01]  /*0500*/  SHF.R.S32.HI R10, RZ, 0x1f, R9 ;  /* 0x0000001fff0a7819 */ /* 0x000fe20000011409 */
[----:B------:R-:W-:Y:S01]  /*0510*/  IMAD R2, R3, 0x4, R12 ;  /* 0x0000000403027824 */ /* 0x000fe200078e020c */
[----:B------:R-:W-:Y:S01]  /*0520*/  LEA.HI R8, R7, R5, RZ, 0x2 ;  /* 0x0000000507087211 */ /* 0x000fe200078f10ff */
[----:B------:R-:W-:Y:S01]  /*0530*/  IMAD.IADD R11, R13, 0x1, -R6 ;  /* 0x000000010d0b7824 */ /* 0x000fe200078e0a06 */
[----:B------:R-:W-:Y:S01]  /*0540*/  LEA.HI R10, R10, R9, RZ, 0x3 ;  /* 0x000000090a0a7211 */ /* 0x000fe200078f18ff */
[----:B------:R-:W-:Y:S01]  /*0550*/  IMAD.SHL.U32 R15, R3, 0x20, RZ ;  /* 0x00000020030f7824 */ /* 0x000fe200078e00ff */
[----:B------:R-:W-:Y:S01]  /*0560*/  LOP3.LUT R8, R8, 0xfffffffc, RZ, 0xc0, !PT ;  /* 0xfffffffc08087812 */ /* 0x000fe200078ec0ff */
[----:B------:R-:W-:Y:S01]  /*0570*/  IMAD R221, R2, 0x8, R11 ;  /* 0x0000000802dd7824 */ /* 0x000fe200078e020b */
[----:B------:R-:W-:Y:S01]  /*0580*/  SHF.R.S32.HI R2, RZ, 0x1, R4 ;  /* 0x00000001ff027819 */ /* 0x000fe20000011404 */
[----:B------:R-:W-:Y:S01]  /*0590*/  IMAD.SHL.U32 R3, R13, 0x40, RZ ;  /* 0x000000400d037824 */ /* 0x000fe200078e00ff */
[----:B------:R-:W-:Y:S01]  /*05a0*/  LEA.HI R13, R0, R0, RZ, 0x1 ;  /* 0x00000000000d7211 */ /* 0x000fe200078f08ff */
[----:B------:R-:W-:Y:S01]  /*05b0*/  IMAD.IADD R16, R5, 0x1, -R8 ;  /* 0x0000000105107824 */ /* 0x000fe200078e0a08 */
[----:B------:R-:W-:Y:S01]  /*05c0*/  LOP3.LUT R7, R10, 0xfffffff8, RZ, 0xc0, !PT ;  /* 0xfffffff80a077812 */ /* 0x000fe200078ec0ff */
[C---:B------:R-:W-:Y:S01]  /*05d0*/  IMAD.SHL.U32 R4, R2.reuse, 0x40, RZ ;  /* 0x0000004002047824 */ /* 0x040fe200078e00ff */
[----:B------:R-:W-:Y:S01]  /*05e0*/  LOP3.LUT P4, RZ, R2, 0x2, RZ, 0xc0, !PT ;  /* 0x0000000202ff7812 */ /* 0x000fe2000788c0ff */
[----:B------:R-:W-:Y:S01]  /*05f0*/  IMAD.SHL.U32 R5, R14, 0x10, RZ ;  /* 0x000000100e057824 */ /* 0x000fe200078e00ff */
[----:B------:R-:W-:Y:S01]  /*0600*/  LOP3.LUT R6, R0, 0x1, RZ, 0xc0, !PT ;  /* 0x0000000100067812 */ /* 0x000fe200078ec0ff */
[----:B------:R-:W-:Y:S01]  /*0610*/  IMAD.IADD R9, R9, 0x1, -R7 ;  /* 0x0000000109097824 */ /* 0x000fe200078e0a07 */
[----:B------:R-:W-:Y:S01]  /*0620*/  LOP3.LUT R2, R13, 0x3fffffe, RZ, 0xc0, !PT ;  /* 0x03fffffe0d027812 */ /* 0x000fe200078ec0ff */
[----:B------:R-:W-:Y:S01]  /*0630*/  IMAD.SHL.U32 R7, R17, 0x2, RZ ;  /* 0x0000000211077824 */ /* 0x000fe200078e00ff */
[----:B------:R-:W-:-:S02]  /*0640*/  ISETP.NE.U32.AND P3, PT, R6, 0x1, PT ;  /* 0x000000010600780c */ /* 0x000fc40003f65070 */
[----:B------:R-:W-:Y:S01]  /*0650*/  LOP3.LUT R6, R3, 0x1c0, RZ, 0xc0, !PT ;  /* 0x000001c003067812 */ /* 0x000fe200078ec0ff */
[C---:B------:R-:W-:Y:S01]  /*0660*/  IMAD.IADD R17, R0.reuse, 0x1, -R2 ;  /* 0x0000000100117824 */ /* 0x040fe200078e0a02 */
[C---:B------:R-:W-:Y:S01]  /*0670*/  LOP3.LUT P2, RZ, R0.reuse, 0x2, RZ, 0xc0, !PT ;  /* 0x0000000200ff7812 */ /* 0x040fe2000784c0ff */
[----:B------:R-:W-:Y:S01]  /*0680*/  IMAD.SHL.U32 R0, R0, 0x40, RZ ;  /* 0x0000004000007824 */ /* 0x000fe200078e00ff */
[----:B------:R-:W-:Y:S01]  /*0690*/  SHF.R.S32.HI R3, RZ, 0x3, R10 ;  /* 0x00000003ff037819 */ /* 0x000fe2000001140a */
[----:B------:R-:W-:Y:S01]  /*06a0*/  IMAD R10, R14, 0x200, R7 ;  /* 0x000002000e0a7824 */ /* 0x000fe200078e0207 */
[----:B------:R-:W-:Y:S02]  /*06b0*/  LOP3.LUT R2, R4, 0xc0, RZ, 0xc0, !PT ;  /* 0x000000c004027812 */ /* 0x000fe400078ec0ff */
[----:B------:R-:W-:Y:S01]  /*06c0*/  LOP3.LUT R4, R6, 0x30, R5, 0xf8, !PT ;  /* 0x0000003006047812 */ /* 0x000fe200078ef805 */
[----:B------:R-:W-:Y:S01]  /*06d0*/  IMAD R10, R17, 0x20, R10 ;  /* 0x00000020110a7824 */ /* 0x000fe200078e020a */
[----:B------:R-:W-:Y:S01]  /*06e0*/  SHF.R.S32.HI R11, RZ, 0x7, R20 ;  /* 0x00000007ff0b7819 */ /* 0x000fe20000011414 */
[----:B------:R-:W-:Y:S01]  /*06f0*/  IMAD R20, R3, 0x8, R19 ;  /* 0x0000000803147824 */ /* 0x000fe200078e0213 */
[----:B------:R-:W-:Y:S01]  /*0700*/  LOP3.LUT R0, R0, 0x1c0, RZ, 0xc0, !PT ;  /* 0x000001c000007812 */ /* 0x000fe200078ec0ff */
[----:B------:R-:W-:Y:S01]  /*0710*/  IMAD R19, R14, 0x2, R3 ;  /* 0x000000020e137824 */ /* 0x000fe200078e0203 */
[----:B------:R-:W-:-:S02]  /*0720*/  LOP3.LUT R8, R4, 0x8, R18, 0xf8, !PT ;  /* 0x0000000804087812 */ /* 0x000fc400078ef812 */
[----:B------:R-:W-:Y:S02]  /*0730*/  LOP3.LUT R5, R2, 0x8, R18, 0xf8, !PT ;  /* 0x0000000802057812 */ /* 0x000fe400078ef812 */
[----:B------:R-:W-:Y:S02]  /*0740*/  SHF.R.U32.HI R4, RZ, 0x3, R2 ;  /* 0x00000003ff047819 */ /* 0x000fe40000011602 */
[----:B------:R-:W-:Y:S02]  /*0750*/  LOP3.LUT R3, R0, 0x20, R15, 0xf8, !PT ;  /* 0x0000002000037812 */ /* 0x000fe400078ef80f */
[----:B------:R-:W-:Y:S01]  /*0760*/  SHF.R.U32.HI R2, RZ, 0x3, R0 ;  /* 0x00000003ff027819 */ /* 0x000fe20000011600 */
[----:B------:R-:W-:Y:S01]  /*0770*/  IMAD R0, R11, 0x1000, R7 ;  /* 0x000010000b007824 */ /* 0x000fe200078e0207 */
[----:B------:R-:W-:Y:S02]  /*0780*/  LOP3.LUT R4, R5, R4, RZ, 0x3c, !PT ;  /* 0x0000000405047212 */ /* 0x000fe400078e3cff */
[----:B------:R-:W-:Y:S01]  /*0790*/  LOP3.LUT R2, R3, R2, RZ, 0x3c, !PT ;  /* 0x0000000203027212 */ /* 0x000fe200078e3cff */
[----:B------:R-:W-:Y:S01]  /*07a0*/  IMAD R0, R231, 0x400, R0 ;  /* 0x00000400e7007824 */ /* 0x000fe200078e0200 */
[----:B------:R-:W-:Y:S01]  /*07b0*/  SHF.R.U32.HI R6, RZ, 0x3, R6 ;  /* 0x00000003ff067819 */ /* 0x000fe20000011606 */
[----:B------:R-:W-:Y:S01]  /*07c0*/  IMAD.U32 R221, R221, 0x20, R4 ;  /* 0x00000020dddd7824 */ /* 0x000fe200078e0004 */
[----:B------:R-:W-:Y:S01]  /*07d0*/  LOP3.LUT P6, RZ, R9, 0x4, RZ, 0xc0, !PT ;  /* 0x0000000409ff7812 */ /* 0x000fe200078cc0ff */
[----:B------:R-:W-:Y:S01]  /*07e0*/  IMAD.IADD R238, R2, 0x1, R0 ;  /* 0x0000000102ee7824 */ /* 0x000fe200078e0200 */
[----:B------:R-:W-:Y:S01]  /*07f0*/  LOP3.LUT R3, R8, R6, RZ, 0x3c, !PT ;  /* 0x0000000608037212 */ /* 0x000fe200078e3cff */
[----:B------:R-:W-:Y:S01]  /*0800*/  IMAD.SHL.U32 R0, R11, 0x8, RZ ;  /* 0x000000080b007824 */ /* 0x000fe200078e00ff */
[C---:B------:R-:W-:Y:S01]  /*0810*/  LOP3.LUT P5, RZ, R9.reuse, 0x2, RZ, 0xc0, !PT ;  /* 0x0000000209ff7812 */ /* 0x040fe200078ac0ff */
[----:B------:R-:W-:Y:S01]  /*0820*/  IMAD.SHL.U32 R4, R9, 0x40, RZ ;  /* 0x0000004009047824 */ /* 0x000fe200078e00ff */
[----:B------:R-:W-:Y:S01]  /*0830*/  LEA R238, R238, UR4, 0x1 ;  /* 0x00000004eeee7c11 */ /* 0x000fe2000f8e08ff */
[----:B------:R-:W-:Y:S01]  /*0840*/  IMAD.SHL.U32 R2, R16, 0x40, RZ ;  /* 0x0000004010027824 */ /* 0x000fe200078e00ff */
        /* <DEDUP_REMOVED lines=9> */
[----:B------:R-:W-:Y:S01]  /*08e0*/  VIADD R236, R238, 0x20 ;  /* 0x00000020eeec7836 */ /* 0x000fe20000000000 */
[----:B------:R-:W-:Y:S01]  /*08f0*/  LOP3.LUT R6, R6, 0x8, RZ, 0xc0, !PT ;  /* 0x0000000806067812 */ /* 0x000fe200078ec0ff */
[----:B------:R-:W-:Y:S01]  /*0900*/  @P2 VIADD R236, R238, 0xffffffe0 ;  /* 0xffffffe0eeec2836 */ /* 0x000fe20000000000 */
[----:B------:R-:W-:-:S02]  /*0910*/  LOP3.LUT R0, R0, 0xc0, RZ, 0xc0, !PT ;  /* 0x000000c000007812 */ /* 0x000fc400078ec0ff */
[----:B------:R-:W-:Y:S02]  /*0920*/  SHF.R.U32.HI R225, RZ, 0x3, R4 ;  /* 0x00000003ffe17819 */ /* 0x000fe40000011604 */
[----:B------:R-:W-:Y:S02]  /*0930*/  SHF.R.U32.HI R5, RZ, 0x3, R2 ;  /* 0x00000003ff057819 */ /* 0x000fe40000011602 */
[----:B------:R-:W-:Y:S02]  /*0940*/  SHF.R.U32.HI R8, RZ, 0x3, R0 ;  /* 0x00000003ff087819 */ /* 0x000fe40000011600 */
[----:B------:R-:W-:Y:S02]  /*0950*/  LOP3.LUT R9, R7, 0x10, R9, 0xf8, !PT ;  /* 0x0000001007097812 */ /* 0x000fe400078ef809 */
[--C-:B------:R-:W-:Y:S02]  /*0960*/  LOP3.LUT R225, R225, R4, R6.reuse, 0x1e, !PT ;  /* 0x00000004e1e17212 */ /* 0x100fe400078e1e06 */
[----:B------:R-:W-:-:S02]  /*0970*/  LOP3.LUT R6, R5, R2, R6, 0x1e, !PT ;  /* 0x0000000205067212 */ /* 0x000fc400078e1e06 */
[----:B------:R-:W-:Y:S01]  /*0980*/  SHF.R.S32.HI R4, RZ, 0x2, R21 ;  /* 0x00000002ff047819 */ /* 0x000fe20000011415 */
[----:B------:R-:W-:Y:S01]  /*0990*/  IMAD.U32 R225, R19, 0x200, R225 ;  /* 0x0000020013e17824 */ /* 0x000fe200078e00e1 */
[----:B------:R-:W-:Y:S01]  /*09a0*/  LOP3.LUT R8, R8, R0, R7, 0x1e, !PT ;  /* 0x0000000008087212 */ /* 0x000fe200078e1e07 */
[----:B------:R-:W-:Y:S01]  /*09b0*/  IMAD.SHL.U32 R0, R20, 0x20, RZ ;  /* 0x0000002014007824 */ /* 0x000fe200078e00ff */
[----:B------:R-:W-:Y:S01]  /*09c0*/  LOP3.LUT R2, R5, R9, R2, 0x1e, !PT ;  /* 0x0000000905027212 */ /* 0x000fe200078e1e02 */
[C---:B------:R-:W-:Y:S01]  /*09d0*/  IMAD R4, R231.reuse, 0x10, R4 ;  /* 0x00000010e7047824 */ /* 0x040fe200078e0204 */
[----:B------:R-:W-:Y:S01]  /*09e0*/  LOP3.LUT P0, RZ, R16, 0x2, RZ, 0xc0, !PT ;  /* 0x0000000210ff7812 */ /* 0x000fe2000780c0ff */
[----:B------:R-:W-:Y:S01]  /*09f0*/  IMAD R231, R231, 0x200, R0 ;  /* 0x00000200e7e77824 */ /* 0x000fe200078e0200 */
[----:B------:R-:W-:Y:S01]  /*0a00*/  SEL R226, R230, 0xffffffe0, !P5 ;  /* 0xffffffe0e6e27807 */ /* 0x000fe20006800000 */
[----:B------:R-:W-:Y:S01]  /*0a10*/  IMAD.IADD R229, R0, 0x1, R2 ;  /* 0x0000000100e57824 */ /* 0x000fe200078e0202 */
[----:B------:R-:W-:Y:S01]  /*0a20*/  SEL R222, R230, 0xffffffe0, !P4 ;  /* 0xffffffe0e6de7807 */ /* 0x000fe20006000000 */
[----:B------:R-:W-:Y:S01]  /*0a30*/  IMAD.U32 R0, RZ, RZ, UR5 ;  /* 0x00000005ff007e24 */ /* 0x000fe2000f8e00ff */
[----:B------:R-:W-:Y:S01]  /*0a40*/  USHF.R.S32.HI UR5, URZ, 0x1f, UR49 ;  /* 0x0000001f3f057899 */ /* 0x000fe20008011431 */
[----:B------:R-:W-:Y:S01]  /*0a50*/  IMAD.U32 R2, RZ, RZ, UR6 ;  /* 0x00000006ff027e24 */ /* 0x000fe2000f8e00ff */
[----:B------:R-:W-:Y:S01]  /*0a60*/  USHF.R.S32.HI UR6, URZ, 0x1f, UR59 ;  /* 0x0000001f3f067899 */ /* 0x000fe2000801143b */
[----:B------:R-:W-:Y:S01]  /*0a70*/  VIADD R2, R22, 0x20 ;  /* 0x0000002016027836 */ /* 0x000fe20000000000 */
[----:B------:R-:W-:Y:S01]  /*0a80*/  SEL R235, R235, 0x10, !P3 ;  /* 0x00000010ebeb7807 */ /* 0x000fe20005800000 */
[----:B------:R-:W-:Y:S01]  /*0a90*/  IMAD.IADD R8, R8, 0x1, R10 ;  /* 0x0000000108087824 */ /* 0x000fe200078e020a */
[----:B------:R-:W-:Y:S01]  /*0aa0*/  SEL R227, R227, 0x40, P6 ;  /* 0x00000040e3e37807 */ /* 0x000fe20003000000 */
[----:B------:R-:W-:Y:S01]  /*0ab0*/  IMAD.U32 R0, RZ, RZ, UR5 ;  /* 0x00000005ff007e24 */ /* 0x000fe2000f8e00ff */
[----:B------:R1:W-:Y:S01]  /*0ac0*/  STL [R1+0x20], R2 ;  /* 0x0000200201007387 */ /* 0x0003e20000100800 */
[----:B------:R-:W-:Y:S01]  /*0ad0*/  IMAD.U32 R0, RZ, RZ, UR6 ;  /* 0x00000006ff007e24 */ /* 0x000fe2000f8e00ff */
[----:B------:R-:W-:Y:S01]  /*0ae0*/  UIADD3 UR6, UR4, 0x9000, URZ ;  /* 0x0000900004067890 */ /* 0x000fe2000fffe03f */
[----:B------:R-:W-:Y:S01]  /*0af0*/  VIADD R0, R4, 0xffffffc0 ;  /* 0xffffffc004007836 */ /* 0x000fe20000000000 */
[----:B------:R-:W-:Y:S01]  /*0b00*/  UIADD3 UR5, UR4, 0xf000, URZ ;  /* 0x0000f00004057890 */ /* 0x000fe2000fffe03f */
[----:B------:R-:W-:Y:S01]  /*0b10*/  VIADD R4, R22, 0x40 ;  /* 0x0000004016047836 */ /* 0x000fe20000000000 */
[----:B------:R-:W-:Y:S01]  /*0b20*/  LEA R221, R221, UR4, 0x1 ;  /* 0x00000004dddd7c11 */ /* 0x000fe2000f8e08ff */
[----:B------:R-:W-:Y:S01]  /*0b30*/  IMAD.IADD R231, R231, 0x1, R6 ;  /* 0x00000001e7e77824 */ /* 0x000fe200078e0206 */
[----:B------:R-:W-:Y:S01]  /*0b40*/  SEL R230, R230, 0xffffffe0, !P0 ;  /* 0xffffffe0e6e67807 */ /* 0x000fe20004000000 */
[----:B------:R-:W-:Y:S01]  /*0b50*/  IMAD.IADD R237, R238, 0x1, R235 ;  /* 0x00000001eeed7824 */ /* 0x000fe200078e02eb */
[----:B------:R2:W-:Y:S01]  /*0b60*/  STL [R1+0x24], R4 ;  /* 0x0000240401007387 */ /* 0x0005e20000100800 */
[----:B------:R-:W-:Y:S01]  /*0b70*/  IMAD.SHL.U32 R223, R231, 0x2, RZ ;  /* 0x00000002e7df7824 */ /* 0x000fe200078e00ff */
[----:B------:R-:W-:Y:S01]  /*0b80*/  LEA R225, R225, UR5, 0x1 ;  /* 0x00000005e1e17c11 */ /* 0x000fe2000f8e08ff */
[----:B------:R-:W-:Y:S01]  /*0b90*/  IMAD.IADD R222, R222, 0x1, R221 ;  /* 0x00000001dede7824 */ /* 0x000fe200078e02dd */
[----:B------:R-:W-:Y:S01]  /*0ba0*/  LEA R234, R234, UR4, 0x1 ;  /* 0x00000004eaea7c11 */ /* 0x000fe2000f8e08ff */
[----:B------:R-:W-:Y:S01]  /*0bb0*/  IMAD.IADD R235, R235, 0x1, R236 ;  /* 0x00000001ebeb7824 */ /* 0x000fe200078e02ec */
[----:B------:R-:W-:Y:S01]  /*0bc0*/  IADD3 R224, R223, 0x6000, R224 ;  /* 0x00006000dfe07810 */ /* 0x000fe20007ffe0e0 */
[----:B------:R-:W-:-:S02]  /*0bd0*/  IMAD.IADD R226, R225, 0x1, R226 ;  /* 0x00000001e1e27824 */ /* 0x000fc400078e02e2 */
[--C-:B------:R-:W-:Y:S02]  /*0be0*/  IMAD.IADD R228, R225, 0x1, R227.reuse ;  /* 0x00000001e1e47824 */ /* 0x100fe400078e02e3 */
[----:B------:R-:W-:Y:S02]  /*0bf0*/  IMAD.IADD R227, R226, 0x1, R227 ;  /* 0x00000001e2e37824 */ /* 0x000fe400078e02e3 */
[----:B------:R-:W-:Y:S01]  /*0c00*/  IMAD.IADD R224, R224, 0x1, R230 ;  /* 0x00000001e0e07824 */ /* 0x000fe200078e02e6 */
[----:B-1----:R-:W-:-:S04]  /*0c10*/  SHF.R.S32.HI R2, RZ, 0x1f, R0 ;  /* 0x0000001fff027819 */ /* 0x002fc80000011400 */
[C---:B------:R-:W-:Y:S01]  /*0c20*/  SHF.L.U64.HI R2, R0.reuse, 0x2, R2 ;  /* 0x0000000200027819 */ /* 0x040fe20000010202 */
[----:B------:R-:W-:-:S04]  /*0c30*/  IMAD.SHL.U32 R0, R0, 0x4, RZ ;  /* 0x0000000400007824 */ /* 0x000fc800078e00ff */
[----:B------:R1:W-:Y:S01]  /*0c40*/  STL [R1+0x44], R2 ;  /* 0x0000440201007387 */ /* 0x0003e20000100800 */
[----:B--2---:R-:W-:Y:S01]  /*0c50*/  LEA R4, R8, UR6, 0x1 ;  /* 0x0000000608047c11 */ /* 0x004fe2000f8e08ff */
[----:B------:R-:W-:Y:S02]  /*0c60*/  ULDC.64 UR6, c[0x0][0x208] ;  /* 0x0000820000067ab9 */ /* 0x000fe40000000a00 */
[----:B------:R2:W-:Y:S04]  /*0c70*/  STL [R1+0x40], R0 ;  /* 0x0000400001007387 */ /* 0x0005e80000100800 */
[----:B------:R3:W-:Y:S01]  /*0c80*/  STL [R1+0x2c], R4 ;  /* 0x00002c0401007387 */ /* 0x0007e20000100800 */
[----:B-1----:R-:W-:Y:S01]  /*0c90*/  LEA R2, R3, UR4, 0x1 ;  /* 0x0000000403027c11 */ /* 0x002fe2000f8e08ff */
[----:B--2---:R-:W-:-:S02]  /*0ca0*/  VIADD R0, R4, 0x20 ;  /* 0x0000002004007836 */ /* 0x004fc40000000000 */
[----:B------:R-:W-:-:S05]  /*0cb0*/  @P1 VIADD R0, R4, 0xffffffe0 ;  /* 0xffffffe004001836 */ /* 0x000fca0000000000 */
[----:B------:R3:W-:Y:S02]  /*0cc0*/  STL [R1+0x30], R0 ;  /* 0x0000300001007387 */ /* 0x0007e40000100800 */
.L_x_124:
        /* <DEDUP_REMOVED lines=9> */
[----:B------:R-:W-:Y:S01]  /*0d60*/  ULDC.64 UR12, c[0x0][0x2f0] ;  /* 0x0000bc00000c7ab9 */ /* 0x000fe20000000a00 */
[----:B------:R-:W-:Y:S01]  /*0d70*/  PLOP3.LUT P1, PT, PT, PT, UP4, 0x80, 0x0 ;  /* 0x000000000000781c */ /* 0x000fe20003f2f048 */
[----:B-1----:R-:W-:Y:S01]  /*0d80*/  IMAD.U32 R19, RZ, RZ, UR5 ;  /* 0x00000005ff137e24 */ /* 0x002fe2000f8e00ff */
[----:B------:R-:W-:Y:S02]  /*0d90*/  USHF.L.U64.HI UR5, UR49, 0x2, UR5 ;  /* 0x0000000231057899 */ /* 0x000fe40008010205 */
[----:B------:R-:W-:Y:S02]  /*0da0*/  @UP3 UIADD3 UR8, UP0, UR16, UR8, URZ ;  /* 0x0000000810083290 */ /* 0x000fe4000ff1e03f */
[----:B------:R-:W-:Y:S02]  /*0db0*/  @UP4 UIADD3 UR10, UP1, UR16, UR10, URZ ;  /* 0x0000000a100a4290 */ /* 0x000fe4000ff3e03f */
[----:B------:R-:W-:-:S02]  /*0dc0*/  UIADD3 UR15, UP2, UR16, UR12, URZ ;  /* 0x0000000c100f7290 */ /* 0x000fc4000ff5e03f */
[----:B------:R-:W-:Y:S01]  /*0dd0*/  @UP3 UIADD3.X UR9, UR5, UR9, URZ, UP0, !UPT ;  /* 0x0000000905093290 */ /* 0x000fe200087fe43f */
[----:B--23--:R-:W-:Y:S01]  /*0de0*/  IMAD.U32 R4, RZ, RZ, UR8 ;  /* 0x00000008ff047e24 */ /* 0x00cfe2000f8e00ff */
[----:B------:R-:W-:Y:S01]  /*0df0*/  UISETP.NE.U32.AND UP0, UPT, UR12, URZ, UPT ;  /* 0x0000003f0c00728c */ /* 0x000fe2000bf05070 */
[----:B------:R-:W-:Y:S01]  /*0e00*/  IMAD.U32 R6, RZ, RZ, UR10 ;  /* 0x0000000aff067e24 */ /* 0x000fe2000f8e00ff */
[----:B------:R-:W-:Y:S02]  /*0e10*/  @UP4 UIADD3.X UR11, UR5, UR11, URZ, UP1, !UPT ;  /* 0x0000000b050b4290 */ /* 0x000fe40008ffe43f */
        /* <DEDUP_REMOVED lines=26> */
[----:B------:R-:W-:Y:S01]  /*0fc0*/  UMOV UR11, 0xffffffff ;  /* 0xffffffff000b7882 */ /* 0x000fe20000000000 */
[----:B------:R-:W-:Y:S02]  /*0fd0*/  UMOV UR40, 0xffffffff ;  /* 0xffffffff00287882 */ /* 0x000fe40000000000 */
        /* <DEDUP_REMOVED lines=19> */
.L_x_83:
        /* <DEDUP_REMOVED lines=65> */
[----:B------:R-:W-:Y:S02]  /*1520*/  UISETP.NE.AND UP1, UPT, UR40, -0x1, UPT ;  /* 0xffffffff2800788c */ /* 0x000fe4000bf25270 */
[----:B------:R-:W-:Y:S02]  /*1530*/  USEL UR18, UR18, URZ, UP2 ;  /* 0x0000003f12127287 */ /* 0x000fe40009000000 */
[----:B------:R-:W-:Y:S01]  /*1540*/  UIADD3 UR51, UR17, UR5, URZ ;  /* 0x0000000511337290 */ /* 0x000fe2000fffe03f */
[----:B------:R-:W-:Y:S01]  /*1550*/  IMAD.HI.U32 R0, R0, R3, RZ ;  /* 0x0000000300007227 */ /* 0x000fe200078e00ff */
[----:B------:R-:W-:Y:S02]  /*1560*/  UIADD3 UR5, UP2, UR16, UR29, URZ ;  /* 0x0000001d10057290 */ /* 0x000fe4000ff5e03f */
[----:B------:R-:W-:-:S02]  /*1570*/  USHF.R.S32.HI UR32, URZ, 0x1f, UR16 ;  /* 0x0000001f3f207899 */ /* 0x000fc40008011410 */
[----:B------:R-:W-:Y:S01]  /*1580*/  IADD3 R4, -R0, RZ, RZ ;  /* 0x000000ff00047210 */ /* 0x000fe20007ffe1ff */
[----:B------:R-:W-:Y:S01]  /*1590*/  ULDC UR38, c[0x0][0x2c4] ;  /* 0x0000b10000267ab9 */ /* 0x000fe20000000800 */
[----:B------:R-:W-:Y:S02]  /*15a0*/  UIMAD UR15, UR9, UR11, URZ ;  /* 0x0000000b090f72a4 */ /* 0x000fe4000f8e023f */
[----:B------:R-:W-:Y:S01]  /*15b0*/  UIMAD UR9, UR9, UR5, URZ ;  /* 0x00000005090972a4 */ /* 0x000fe2000f8e023f */
[C---:B------:R-:W-:Y:S01]  /*15c0*/  IMAD R3, R6.reuse, R4, R3 ;  /* 0x0000000406037224 */ /* 0x040fe200078e0203 */
[----:B------:R-:W-:Y:S02]  /*15d0*/  UIMAD.WIDE.U32 UR34, UR8, UR5, URZ ;  /* 0x00000005082272a5 */ /* 0x000fe4000f8e003f */
[----:B------:R-:W-:Y:S02]  /*15e0*/  UIADD3.X UR12, UR32, UR18, URZ, UP2, !UPT ;  /* 0x00000012200c7290 */ /* 0x000fe400097fe43f */
[----:B------:R-:W-:Y:S01]  /*15f0*/  ISETP.GT.U32.AND P1, PT, R6, R3, PT ;  /* 0x000000030600720c */ /* 0x000fe20003f24070 */
[----:B------:R-:W-:Y:S01]  /*1600*/  @UP3 UIMAD UR5, UR49, UR38, URZ ;  /* 0x00000026310532a4 */ /* 0x000fe2000f8e023f */
[----:B------:R-:W-:Y:S01]  /*1610*/  ULDC.U8 UR21, c[0x0][0x480] ;  /* 0x0001200000157ab9 */ /* 0x000fe20000000000 */
[----:B------:R-:W-:-:S02]  /*1620*/  @UP1 UIADD3 UR24, UR39, UR40, URZ ;  /* 0x0000002827181290 */ /* 0x000fc4000fffe03f */
[----:B------:R-:W-:Y:S02]  /*1630*/  @UP1 UIADD3 UR26, UR39, UR40, URZ ;  /* 0x00000028271a1290 */ /* 0x000fe4000fffe03f */
[----:B------:R-:W-:Y:S02]  /*1640*/  UIMAD UR17, UR8, UR12, UR9 ;  /* 0x0000000c081172a4 */ /* 0x000fe4000f8e0209 */
[----:B------:R-:W-:Y:S02]  /*1650*/  UIMAD UR53, UR59, UR22, URZ ;  /* 0x000000163b3572a4 */ /* 0x000fe4000f8e023f */
[----:B------:R-:W-:Y:S02]  /*1660*/  UISETP.NE.AND UP4, UPT, UR21, URZ, UPT ;  /* 0x0000003f1500728c */ /* 0x000fe4000bf85270 */
[----:B------:R-:W-:Y:S01]  /*1670*/  @!P1 IMAD.IADD R3, R3, 0x1, -R6 ;  /* 0x0000000103039824 */ /* 0x000fe200078e0a06 */
[----:B------:R-:W-:Y:S01]  /*1680*/  @UP3 USEL UR8, UR5, UR11, !UP0 ;  /* 0x0000000b05083287 */ /* 0x000fe2000c000000 */
[----:B------:R-:W-:Y:S01]  /*1690*/  @!P1 VIADD R0, R0, 0x1 ;  /* 0x0000000100009836 */ /* 0x000fe20000000000 */
[----:B------:R-:W-:Y:S01]  /*16a0*/  PLOP3.LUT P1, PT, PT, PT, UP1, 0x80, 0x0 ;  /* 0x000000000000781c */ /* 0x000fe20003f2f018 */
[----:B------:R-:W-:Y:S01]  /*16b0*/  @UP1 ULDC.64 UR22, c[0x0][0x248] ;  /* 0x0000920000161ab9 */ /* 0x000fe20000000a00 */
[----:B------:R-:W-:Y:S01]  /*16c0*/  ISETP.GE.U32.AND P0, PT, R3, R6, PT ;  /* 0x000000060300720c */ /* 0x000fe20003f06070 */
[----:B------:R-:W-:Y:S01]  /*16d0*/  @UP1 ULDC.64 UR20, c[0x0][0x250] ;  /* 0x0000940000141ab9 */ /* 0x000fe20000000a00 */
[----:B------:R-:W-:Y:S01]  /*16e0*/  LOP3.LUT R3, R7, UR59, RZ, 0x3c, !PT ;  /* 0x0000003b07037c12 */ /* 0x000fe2000f8e3cff */
[----:B------:R-:W-:Y:S01]  /*16f0*/  @UP0 UIADD3 UR51, UR13, UR15, URZ ;  /* 0x0000000f0d330290 */ /* 0x000fe2000fffe03f */
[----:B------:R-:W-:-:S02]  /*1700*/  @UP3 ULDC UR5, c[0x0][0x2e4] ;  /* 0x0000b90000053ab9 */ /* 0x000fc40000000800 */
[----:B------:R-:W-:Y:S01]  /*1710*/  ISETP.GE.AND P2, PT, R3, RZ, PT ;  /* 0x000000ff0300720c */ /* 0x000fe20003f46270 */
[----:B------:R-:W-:Y:S02]  /*1720*/  @UP1 UIMAD.WIDE.U32 UR14, UR24, UR22, URZ ;  /* 0x00000016180e12a5 */ /* 0x000fe4000f8e003f */
[----:B------:R-:W-:Y:S02]  /*1730*/  @UP1 UIMAD.WIDE.U32 UR12, UR26, UR20, URZ ;  /* 0x000000141a0c12a5 */ /* 0x000fe4000f8e003f */
[----:B------:R-:W-:Y:S02]  /*1740*/  @UP3 UIMAD UR18, UR59, UR5, UR8 ;  /* 0x000000053b1232a4 */ /* 0x000fe4000f8e0208 */
[----:B------:R-:W-:Y:S01]  /*1750*/  @P0 IADD3 R0, R0, 0x1, RZ ;  /* 0x0000000100000810 */ /* 0x000fe20007ffe0ff */
[----:B------:R-:W-:Y:S01]  /*1760*/  @!UP3 UIMAD UR5, UR49, UR41, UR59 ;  /* 0x000000293105b2a4 */ /* 0x000fe2000f8e023b */
[----:B------:R-:W-:Y:S01]  /*1770*/  PLOP3.LUT P0, PT, PT, PT, UP3, 0x80, 0x0 ;  /* 0x000000000000781c */ /* 0x000fe20003f0f038 */
[----:B------:R-:W-:-:S02]  /*1780*/  @UP1 UIMAD UR24, UR24, UR23, URZ ;  /* 0x00000017181812a4 */ /* 0x000fc4000f8e023f */
[----:B------:R-:W-:Y:S01]  /*1790*/  @UP1 UIMAD UR9, UR26, UR21, URZ ;  /* 0x000000151a0912a4 */ /* 0x000fe2000f8e023f */
[----:B------:R-:W-:Y:S01]  /*17a0*/  IMAD.MOV.U32 R13, RZ, RZ, R0 ;  /* 0x000000ffff0d7224 */ /* 0x000fe200078e0000 */
[----:B------:R-:W-:Y:S02]  /*17b0*/  USEL UR57, UR28, URZ, UP4 ;  /* 0x0000003f1c397287 */ /* 0x000fe4000a000000 */
[----:B------:R-:W-:Y:S02]  /*17c0*/  @!UP3 UIMAD UR18, UR5, UR38, URZ ;  /* 0x000000260512b2a4 */ /* 0x000fe4000f8e023f */
[----:B------:R-:W-:Y:S01]  /*17d0*/  USHF.R.S32.HI UR30, URZ, 0x1f, UR36 ;  /* 0x0000001f3f1e7899 */ /* 0x000fe20008011424 */
[----:B------:R-:W-:Y:S01]  /*17e0*/  @!P2 IADD3 R13, -R13, RZ, RZ ;  /* 0x000000ff0d0da210 */ /* 0x000fe20007ffe1ff */
[----:B------:R-:W-:Y:S01]  /*17f0*/  @!UP0 UIADD3 UR52, UR43, UR31, URZ ;  /* 0x0000001f2b348290 */ /* 0x000fe2000fffe03f */
[----:B------:R-:W-:Y:S01]  /*1800*/  @!P3 LOP3.LUT R13, RZ, R7, RZ, 0x33, !PT ;  /* 0x00000007ff0db212 */ /* 0x000fe200078e33ff */
[----:B------:R-:W-:-:S02]  /*1810*/  USHF.R.S32.HI UR58, URZ, 0x1f, UR53 ;  /* 0x0000001f3f3a7899 */ /* 0x000fc40008011435 */
[----:B------:R-:W-:Y:S02]  /*1820*/  USHF.R.S32.HI UR41, URZ, 0x6, UR19 ;  /* 0x000000063f297899 */ /* 0x000fe40008011413 */
[----:B------:R-:W-:Y:S02]  /*1830*/  @UP1 UIADD3 UR48, UR13, UR9, URZ ;  /* 0x000000090d301290 */ /* 0x000fe4000fffe03f */
[----:B------:R-:W-:Y:S02]  /*1840*/  USEL UR56, UR33, URZ, UP4 ;  /* 0x0000003f21387287 */ /* 0x000fe4000a000000 */
        /* <DEDUP_REMOVED lines=18> */
.L_x_85:
        /* <DEDUP_REMOVED lines=14> */
.L_x_86:
        /* <DEDUP_REMOVED lines=12> */
.L_x_87:
[----:B------:R-:W-:Y:S01]  /*1b10*/  ULDC UR5, c[0x0][0x270] ;  /* 0x00009c0000057ab9 */ /* 0x000fe20000000800 */
[----:B------:R-:W-:Y:S01]  /*1b20*/  ULDC UR8, c[0x0][0x2d4] ;  /* 0x0000b50000087ab9 */ /* 0x000fe20000000800 */
[----:B------:R-:W-:-:S04]  /*1b30*/  UIMAD UR5, UR49, UR5, UR59 ;  /* 0x00000005310572a4 */ /* 0x000fc8000f8e023b */
[----:B------:R-:W-:-:S12]  /*1b40*/  UIMAD UR5, UR5, UR8, URZ ;  /* 0x00000008050572a4 */ /* 0x000fd8000f8e023f */
.L_x_88:
[----:B------:R-:W2:Y:S01]  /*1b50*/  LDL.64 R4, [R1+0x8] ;  /* 0x0000080001047983 */ /* 0x000ea20000100a00 */
[----:B------:R-:W-:Y:S01]  /*1b60*/  ULDC UR9, c[0x0][0x270] ;  /* 0x00009c0000097ab9 */ /* 0x000fe20000000800 */
[----:B------:R-:W-:Y:S02]  /*1b70*/  ULDC UR8, c[0x0][0x2dc] ;  /* 0x0000b70000087ab9 */ /* 0x000fe40000000800 */
[----:B------:R1:W2:Y:S01]  /*1b80*/  LDL.64 R24, [R1+0x8] ;  /* 0x0000080001187983 */ /* 0x0002a20000100a00 */
[----:B------:R-:W-:Y:S01]  /*1b90*/  UIADD3 UR5, UR16, UR5, URZ ;  /* 0x0000000510057290 */ /* 0x000fe2000fffe03f */
[----:B------:R-:W-:Y:S01]  /*1ba0*/  BSSY B1, `(.L_x_84) ;  /* 0x00007cd000017945 */ /* 0x000fe20003800000 */
[----:B------:R-:W-:Y:S01]  /*1bb0*/  UIADD3 UR11, -UR10, UR37, UR36 ;  /* 0x000000250a0b7290 */ /* 0x000fe2000fffe124 */
[----:B------:R-:W3:Y:S01]  /*1bc0*/  S2R R21, SR_TID.X ;  /* 0x0000000000157919 */ /* 0x000ee20000002100 */
[----:B------:R-:W-:Y:S01]  /*1bd0*/  ULDC.64 UR24, c[0x0][0x478] ;  /* 0x00011e0000187ab9 */ /* 0x000fe20000000a00 */
[----:B------:R-:W-:Y:S01]  /*1be0*/  UIMAD UR31, UR8, UR9, URZ ;  /* 0x00000009081f72a4 */ /* 0x000fe2000f8e023f */
[----:B------:R-:W-:Y:S01]  /*1bf0*/  ULDC UR13, c[0x0][0x398] ;  /* 0x0000e600000d7ab9 */ /* 0x000fe20000000800 */
[----:B------:R-:W-:Y:S01]  /*1c00*/  UIMAD.WIDE UR24, UR5, 0x4, UR24 ;  /* 0x00000004051878a5 */ /* 0x000fe2000f8e0218 */
[----:B------:R-:W-:Y:S01]  /*1c10*/  ULDC.64 UR8, c[0x0][0x420] ;  /* 0x0001080000087ab9 */ /* 0x000fe20000000a00 */
[----:B------:R-:W-:Y:S01]  /*1c20*/  UIADD3 UR5, UR11, -UR13, URZ ;  /* 0x8000000d0b057290 */ /* 0x000fe2000fffe03f */
[----:B------:R-:W-:Y:S01]  /*1c30*/  IMAD.U32 R7, RZ, RZ, UR8 ;  /* 0x00000008ff077e24 */ /* 0x000fe2000f8e00ff */
[----:B------:R-:W-:-:S02]  /*1c40*/  UIMAD UR11, UR32, UR8, URZ ;  /* 0x00000008200b72a4 */ /* 0x000fc4000f8e023f */
[----:B------:R-:W-:Y:S02]  /*1c50*/  USHF.R.S32.HI UR14, URZ, 0x1f, UR59 ;  /* 0x0000001f3f0e7899 */ /* 0x000fe4000801143b */
[----:B------:R-:W-:Y:S02]  /*1c60*/  UIMAD UR11, UR16, UR9, UR11 ;  /* 0x00000009100b72a4 */ /* 0x000fe4000f8e020b */
[----:B------:R-:W-:Y:S02]  /*1c70*/  UIADD3 UR17, UR16, UR18, URZ ;  /* 0x0000001210117290 */ /* 0x000fe4000fffe03f */
[----:B------:R-:W-:Y:S02]  /*1c80*/  USHF.R.S32.HI UR18, URZ, 0x1f, UR5 ;  /* 0x0000001f3f127899 */ /* 0x000fe40008011405 */
[----:B------:R-:W-:Y:S02]  /*1c90*/  USHF.L.U32 UR19, UR31, 0x6, URZ ;  /* 0x000000061f137899 */ /* 0x000fe4000800063f */
[----:B------:R-:W-:-:S02]  /*1ca0*/  ULEA.HI UR18, UR18, UR5, URZ, 0x6 ;  /* 0x0000000512127291 */ /* 0x000fc4000f8f303f */
[----:B------:R-:W-:Y:S02]  /*1cb0*/  UIADD3 UR15, UP2, UP0, UR34, UR19, UR53 ;  /* 0x00000013220f7290 */ /* 0x000fe4000f85e035 */
[----:B------:R-:W-:Y:S01]  /*1cc0*/  USHF.R.S32.HI UR18, URZ, 0x6, UR18 ;  /* 0x000000063f127899 */ /* 0x000fe20008011412 */
[----:B------:R-:W-:Y:S01]  /*1cd0*/  ULDC.64 UR26, c[0x0][0x258] ;  /* 0x00009600001a7ab9 */ /* 0x000fe20000000a00 */
[----:B------:R-:W-:Y:S01]  /*1ce0*/  ULDC.64 UR44, c[0x0][0x2b0] ;  /* 0x0000ac00002c7ab9 */ /* 0x000fe20000000a00 */
[----:B------:R-:W-:Y:S01]  /*1cf0*/  ULDC.64 UR42, c[0x0][0x210] ;  /* 0x00008400002a7ab9 */ /* 0x000fe20000000a00 */
[----:B------:R-:W-:Y:S01]  /*1d00*/  ULDC.64 UR34, c[0x0][0x3e0] ;  /* 0x0000f80000227ab9 */ /* 0x000fe20000000a00 */
[----:B---3--:R-:W-:-:S04]  /*1d10*/  SHF.R.S32.HI R22, RZ, 0x1f, R21 ;  /* 0x0000001fff167819 */ /* 0x008fc80000011415 */
[CC--:B------:R-:W-:Y:S02]  /*1d20*/  LEA.HI R10, R22.reuse, R21.reuse, RZ, 0x2 ;  /* 0x00000015160a7211 */ /* 0x0c0fe400078f10ff */
[----:B------:R-:W-:Y:S02]  /*1d30*/  LEA.HI R18, R22, R21, RZ, 0x5 ;  /* 0x0000001516127211 */ /* 0x000fe400078f28ff */
[----:B------:R-:W-:Y:S02]  /*1d40*/  SHF.R.S32.HI R0, RZ, 0x2, R10 ;  /* 0x00000002ff007819 */ /* 0x000fe4000001140a */
[----:B------:R-:W-:Y:S02]  /*1d50*/  SHF.R.S32.HI R17, RZ, 0x5, R18 ;  /* 0x00000005ff117819 */ /* 0x000fe40000011412 */
[----:B------:R-:W-:-:S05]  /*1d60*/  SHF.R.S32.HI R20, RZ, 0x1f, R0 ;  /* 0x0000001fff147819 */ /* 0x000fca0000011400 */
[----:B------:R-:W-:-:S04]  /*1d70*/  IMAD R9, R20, UR8, RZ ;  /* 0x0000000814097c24 */ /* 0x000fc8000f8e02ff */
[----:B------:R-:W-:Y:S02]  /*1d80*/  IMAD R9, R0, UR9, R9 ;  /* 0x0000000900097c24 */ /* 0x000fe4000f8e0209 */
[----:B--2---:R-:W-:-:S05]  /*1d90*/  IMAD.MOV.U32 R24, RZ, RZ, R4 ;  /* 0x000000ffff187224 */ /* 0x004fca00078e0004 */
[----:B------:R-:W-:Y:S02]  /*1da0*/  SHF.R.S32.HI R25, RZ, 0x1f, R24 ;  /* 0x0000001fff197819 */ /* 0x000fe40000011418 */
[----:B------:R-:W-:Y:S01]  /*1db0*/  IADD3 R4, P0, R24, UR12, RZ ;  /* 0x0000000c18047c10 */ /* 0x000fe2000ff1e0ff */
[----:B------:R-:W-:Y:S02]  /*1dc0*/  ULDC.64 UR12, c[0x0][0x428] ;  /* 0x00010a00000c7ab9 */ /* 0x000fe40000000a00 */
[----:B------:R1:W-:Y:S01]  /*1dd0*/  STL [R1+0xc], R25 ;  /* 0x00000c1901007387 */ /* 0x0003e20000100800 */
[----:B------:R-:W-:Y:S02]  /*1de0*/  IADD3.X R5, R25, UR52, RZ, P0, !PT ;  /* 0x0000003419057c10 */ /* 0x000fe400087fe4ff */
[----:B------:R-:W-:Y:S01]  /*1df0*/  IADD3 R6, P0, R0, UR16, RZ ;  /* 0x0000001000067c10 */ /* 0x000fe2000ff1e0ff */
[----:B------:R-:W-:-:S03]  /*1e00*/  IMAD.WIDE.U32 R4, R7, UR16, R4 ;  /* 0x0000001007047c25 */ /* 0x000fc6000f8e0004 */
[----:B------:R-:W-:Y:S01]  /*1e10*/  IADD3.X R3, R20, UR32, RZ, P0, !PT ;  /* 0x0000002014037c10 */ /* 0x000fe200087fe4ff */
[----:B------:R-:W-:Y:S01]  /*1e20*/  UIMAD.WIDE UR16, UR17, 0x4, UR44 ;  /* 0x00000004111078a5 */ /* 0x000fe2000f8e022c */
[----:B------:R-:W-:Y:S01]  /*1e30*/  VIADD R5, R5, UR11 ;  /* 0x0000000b05057c36 */ /* 0x000fe20008000000 */
[----:B------:R-:W-:Y:S02]  /*1e40*/  UIMAD UR11, UR14, UR12, URZ ;  /* 0x0000000c0e0b72a4 */ /* 0x000fe4000f8e023f */
[----:B------:R-:W-:Y:S01]  /*1e50*/  IMAD R3, R3, UR46, RZ ;  /* 0x0000002e03037c24 */ /* 0x000fe2000f8e02ff */
[----:B------:R-:W-:Y:S02]  /*1e60*/  UIMAD UR14, UR14, UR26, URZ ;  /* 0x0000001a0e0e72a4 */ /* 0x000fe4000f8e023f */
[----:B------:R-:W-:Y:S01]  /*1e70*/  UIMAD UR13, UR59, UR13, UR11 ;  /* 0x0000000d3b0d72a4 */ /* 0x000fe2000f8e020b */
[C---:B------:R-:W-:Y:S01]  /*1e80*/  IMAD R8, R6.reuse, UR47, R3 ;  /* 0x0000002f06087c24 */ /* 0x040fe2000f8e0203 */
[----:B------:R-:W-:Y:S01]  /*1e90*/  USHF.R.S32.HI UR11, URZ, 0x1f, UR19 ;  /* 0x0000001f3f0b7899 */ /* 0x000fe20008011413 */
[----:B------:R-:W-:Y:S01]  /*1ea0*/  IMAD.U32 R3, RZ, RZ, UR12 ;  /* 0x0000000cff037e24 */ /* 0x000fe2000f8e00ff */
[----:B------:R-:W-:Y:S01]  /*1eb0*/  UIMAD UR14, UR59, UR27, UR14 ;  /* 0x0000001b3b0e72a4 */ /* 0x000fe2000f8e020e */
[----:B------:R-:W-:Y:S01]  /*1ec0*/  IMAD.WIDE.U32 R6, R6, UR46, R24 ;  /* 0x0000002e06067c25 */ /* 0x000fe2000f8e0018 */
[----:B------:R-:W-:-:S02]  /*1ed0*/  UIADD3.X UR11, UR55, UR11, UR58, UP2, UP0 ;  /* 0x0000000b370b7290 */ /* 0x000fc400097e043a */
[----:B------:R-:W-:Y:S01]  /*1ee0*/  UISETP.LT.AND UP0, UPT, URZ, UR18, UPT ;  /* 0x000000123f00728c */ /* 0x000fe2000bf01270 */
[----:B------:R-:W-:Y:S01]  /*1ef0*/  IMAD.WIDE.U32 R4, R3, UR59, R4 ;  /* 0x0000003b03047c25 */ /* 0x000fe2000f8e0004 */
[----:B------:R-:W-:Y:S01]  /*1f00*/  LOP3.LUT R3, R18, 0xffffffe0, RZ, 0xc0, !PT ;  /* 0xffffffe012037812 */ /* 0x000fe200078ec0ff */
[----:B------:R-:W-:Y:S01]  /*1f10*/  UIADD3 UR5, UP3, UP2, UR57, UR15, UR60 ;  /* 0x0000000f39057290 */ /* 0x000fe2000fa7e03c */
[----:B------:R-:W-:Y:S01]  /*1f20*/  IADD3 R6, P0, R6, UR61, RZ ;  /* 0x0000003d06067c10 */ /* 0x000fe2000ff1e0ff */
[----:B------:R-:W-:Y:S01]  /*1f30*/  USEL UR18, URZ, UR18, !UP0 ;  /* 0x000000123f127287 */ /* 0x000fe2000c000000 */
[----:B------:R-:W-:Y:S01]  /*1f40*/  VIADD R5, R5, UR13 ;  /* 0x0000000d05057c36 */ /* 0x000fe20008000000 */
[----:B------:R-:W-:Y:S01]  /*1f50*/  UIADD3.X UR11, UR56, UR11, UR51, UP3, UP2 ;  /* 0x0000000b380b7290 */ /* 0x000fe20009fe4433 */
[----:B------:R-:W-:Y:S01]  /*1f60*/  IMAD.IADD R15, R21, 0x1, -R3 ;  /* 0x00000001150f7824 */ /* 0x000fe200078e0a03 */
[----:B------:R-:W-:Y:S01]  /*1f70*/  IADD3.X R7, R7, UR54, R8, P0, !PT ;  /* 0x0000003607077c10 */ /* 0x000fe200087fe408 */
[----:B------:R-:W-:Y:S01]  /*1f80*/  IMAD.U32 R3, RZ, RZ, UR26 ;  /* 0x0000001aff037e24 */ /* 0x000fe2000f8e00ff */
[----:B------:R-:W-:Y:S01]  /*1f90*/  UISETP.GT.AND UP0, UPT, UR41, UR18, UPT ;  /* 0x000000122900728c */ /* 0x000fe2000bf04270 */
[----:B------:R-:W-:Y:S01]  /*1fa0*/  IMAD R8, R17, UR31, R15 ;  /* 0x0000001f11087c24 */ /* 0x000fe2000f8e020f */
[----:B------:R-:W-:Y:S01]  /*1fb0*/  ULDC.64 UR32, c[0x0][0x400] ;  /* 0x0001000000207ab9 */ /* 0x000fe20000000a00 */
[----:B------:R-:W-:Y:S01]  /*1fc0*/  IMAD.WIDE.U32 R6, R3, UR59, R6 ;  /* 0x0000003b03067c25 */ /* 0x000fe2000f8e0006 */
[----:B------:R-:W-:Y:S01]  /*1fd0*/  UMOV UR15, UR24 ;  /* 0x00000018000f7c82 */ /* 0x000fe20008000000 */
[----:B------:R-:W-:Y:S01]  /*1fe0*/  UMOV UR13, UR16 ;  /* 0x00000010000d7c82 */ /* 0x000fe20008000000 */
[----:B------:R-:W-:Y:S01]  /*1ff0*/  IADD3 R3, P0, R8, UR5, RZ ;  /* 0x0000000508037c10 */ /* 0x000fe2000ff1e0ff */
[----:B------:R-:W-:Y:S01]  /*2000*/  IMAD.WIDE.U32 R4, R0, UR8, R4 ;  /* 0x0000000800047c25 */ /* 0x000fe2000f8e0004 */
[----:B------:R-:W-:Y:S01]  /*2010*/  LEA R241, P4, R6, UR42, 0x1 ;  /* 0x0000002a06f17c11 */ /* 0x000fe2000f8808ff */
[----:B------:R-:W-:Y:S01]  /*2020*/  UIADD3 UR8, UR41, -0x1, URZ ;  /* 0xffffffff29087890 */ /* 0x000fe2000fffe03f */
[----:B------:R-:W-:Y:S01]  /*2030*/  LEA.HI.X.SX32 R8, R8, UR11, 0x1, P0 ;  /* 0x0000000b08087c11 */ /* 0x000fe200080f0eff */
[----:B------:R-:W-:Y:S01]  /*2040*/  IMAD.IADD R5, R5, 0x1, R9 ;  /* 0x0000000105057824 */ /* 0x000fe200078e0209 */
[----:B------:R-:W-:Y:S01]  /*2050*/  PLOP3.LUT P0, PT, PT, PT, UP0, 0x80, 0x0 ;  /* 0x000000000000781c */ /* 0x000fe20003f0f008 */
[----:B------:R-:W-:Y:S01]  /*2060*/  VIADD R7, R7, UR14 ;  /* 0x0000000e07077c36 */ /* 0x000fe20008000000 */
[C---:B------:R-:W-:Y:S01]  /*2070*/  LEA R244, P2, R3.reuse, UR32, 0x2 ;  /* 0x0000002003f47c11 */ /* 0x040fe2000f8410ff */
[----:B------:R-:W-:Y:S01]  /*2080*/  UMOV UR14, UR25 ;  /* 0x00000019000e7c82 */ /* 0x000fe20008000000 */
[----:B------:R-:W-:Y:S01]  /*2090*/  LEA R242, P3, R4, UR34, 0x1 ;  /* 0x0000002204f27c11 */ /* 0x000fe2000f8608ff */
[----:B------:R-:W-:Y:S01]  /*20a0*/  UMOV UR12, UR17 ;  /* 0x00000011000c7c82 */ /* 0x000fe20008000000 */
[----:B------:R-:W-:-:S02]  /*20b0*/  LEA.HI.X R243, R3, UR33, R8, 0x2, P2 ;  /* 0x0000002103f37c11 */ /* 0x000fc400090f1408 */
[----:B------:R-:W-:Y:S02]  /*20c0*/  LEA.HI.X R240, R4, UR35, R5, 0x1, P3 ;  /* 0x0000002304f07c11 */ /* 0x000fe400098f0c05 */
[----:B------:R-:W-:-:S03]  /*20d0*/  LEA.HI.X R239, R6, UR43, R7, 0x1, P4 ;  /* 0x0000002b06ef7c11 */ /* 0x000fc6000a0f0c07 */
[----:B-1----:R-:W-:Y:S05]  /*20e0*/  @P0 BRA `(.L_x_89) ;  /* 0x0000000800600947 */ /* 0x002fea0003800000 */
        /* <DEDUP_REMOVED lines=20> */
.L_x_90:
        /* <DEDUP_REMOVED lines=20> */
.L_x_91:
        /* <DEDUP_REMOVED lines=27> */
[----:B------:R-:W-:Y:S01]  /*2520*/  IMAD R3, R0, UR13, R3 ;  /* 0x0000000d00037c24 */ /* 0x000fe2000f8e0203 */
        /* <DEDUP_REMOVED lines=10> */
.L_x_93:
[----:B------:R-:W-:Y:S05]  /*25d0*/  BSYNC B0 ;  /* 0x0000000000007941 */ /* 0x000fea0003800000 */
.L_x_92:
        /* <DEDUP_REMOVED lines=19> */
.L_x_95:
[----:B------:R-:W-:Y:S05]  /*2710*/  BSYNC B0 ;  /* 0x0000000000007941 */ /* 0x000fea0003800000 */
.L_x_94:
        /* <DEDUP_REMOVED lines=32> */
.L_x_97:
[----:B------:R-:W-:Y:S05]  /*2920*/  BSYNC B0 ;  /* 0x0000000000007941 */ /* 0x000fea0003800000 */
.L_x_96:
        /* <DEDUP_REMOVED lines=20> */
.L_x_89:
[----:B------:R-:W-:Y:S01]  /*2a70*/  UIMAD UR5, UR30, UR20, URZ ;  /* 0x000000141e0572a4 */ /* 0x000fe2000f8e023f */
[----:B------:R-:W-:Y:S01]  /*2a80*/  IMAD.U32 R4, RZ, RZ, UR20 ;  /* 0x00000014ff047e24 */ /* 0x000fe2000f8e00ff */
[----:B------:R-:W-:Y:S01]  /*2a90*/  UIMAD UR9, UR50, -0x80, UR10 ;  /* 0xffffff80320978a4 */ /* 0x000fe2000f8e020a */
[----:B------:R-:W-:Y:S01]  /*2aa0*/  VIADD R6, R0, 0x40 ;  /* 0x0000004000067836 */ /* 0x000fe20000000000 */
[----:B------:R-:W-:Y:S01]  /*2ab0*/  UIMAD UR5, UR36, UR21, UR5 ;  /* 0x00000015240572a4 */ /* 0x000fe2000f8e0205 */
[----:B------:R-:W-:Y:S01]  /*2ac0*/  IMAD.WIDE.U32 R4, R4, UR36, R24 ;  /* 0x0000002404047c25 */ /* 0x000fe2000f8e0018 */
[----:B------:R-:W-:Y:S01]  /*2ad0*/  LEA.HI R3, R22, R21, RZ, 0x3 ;  /* 0x0000001516037211 */ /* 0x000fe200078f18ff */
[----:B------:R-:W-:Y:S01]  /*2ae0*/  ULEA.HI UR11, UR8, UR8, URZ, 0x1 ;  /* 0x00000008080b7291 */ /* 0x000fe2000f8f083f */
[----:B------:R-:W-:Y:S01]  /*2af0*/  ISETP.GE.AND P4, PT, R6, UR9, PT ;  /* 0x0000000906007c0c */ /* 0x000fe2000bf86270 */
[----:B------:R-:W-:Y:S01]  /*2b00*/  ULDC.64 UR16, c[0x0][0x268] ;  /* 0x00009a0000107ab9 */ /* 0x000fe20000000a00 */
[----:B------:R-:W-:Y:S01]  /*2b10*/  IMAD.U32 R7, RZ, RZ, UR5 ;  /* 0x00000005ff077e24 */ /* 0x000fe2000f8e00ff */
[----:B------:R-:W-:Y:S01]  /*2b20*/  IADD3 R6, P0, R4, UR38, RZ ;  /* 0x0000002604067c10 */ /* 0x000fe2000ff1e0ff */
[----:B------:R-:W-:Y:S01]  /*2b30*/  ULOP3.LUT UR11, UR11, 0xfffffffe, URZ, 0xc0, !UPT ;  /* 0xfffffffe0b0b7892 */ /* 0x000fe2000f8ec03f */
[----:B------:R-:W-:Y:S01]  /*2b40*/  ISETP.GE.AND P1, PT, R0, UR9, PT ;  /* 0x0000000900007c0c */ /* 0x000fe2000bf26270 */
[----:B------:R-:W-:Y:S01]  /*2b50*/  UIMAD UR5, UR8, -0x40, UR37 ;  /* 0xffffffc0080578a4 */ /* 0x000fe2000f8e0225 */
[----:B------:R-:W-:Y:S01]  /*2b60*/  IADD3.X R7, R5, UR48, R7, P0, !PT ;  /* 0x0000003005077c10 */ /* 0x000fe200087fe407 */
[----:B------:R-:W-:Y:S01]  /*2b70*/  UIADD3 UR11, UR8, -UR11, URZ ;  /* 0x8000000b080b7290 */ /* 0x000fe2000fffe03f */
[----:B------:R-:W-:Y:S01]  /*2b80*/  PLOP3.LUT P0, PT, PT, PT, UP4, 0x80, 0x0 ;  /* 0x000000000000781c */ /* 0x000fe20003f0f048 */
[----:B------:R-:W-:Y:S01]  /*2b90*/  BSSY B0, `(.L_x_99) ;  /* 0x0000040000007945 */ /* 0x000fe20003800000 */
[----:B------:R-:W-:Y:S01]  /*2ba0*/  SHF.R.S32.HI R3, RZ, 0x3, R3 ;  /* 0x00000003ff037819 */ /* 0x000fe20000011403 */
[----:B------:R-:W-:Y:S01]  /*2bb0*/  IMAD.WIDE.U32 R6, R13, UR16, R6 ;  /* 0x000000100d067c25 */ /* 0x000fe2000f8e0006 */
[----:B------:R-:W-:Y:S01]  /*2bc0*/  LEA.HI R8, R10, R0, RZ, 0x1 ;  /* 0x000000000a087211 */ /* 0x000fe200078f08ff */
[----:B------:R-:W-:-:S08]  /*2bd0*/  UISETP.NE.AND UP0, UPT, UR11, 0x1, UPT ;  /* 0x000000010b00788c */ /* 0x000fd0000bf05270 */
[----:B------:R-:W-:Y:S01]  /*2be0*/  @P0 BAR.SYNC.DEFER_BLOCKING 0x0 ;  /* 0x0000000000000b1d */ /* 0x000fe20000010000 */
[----:B------:R-:W-:Y:S01]  /*2bf0*/  IMAD.SHL.U32 R3, R3, 0x40, RZ ;  /* 0x0000004003037824 */ /* 0x000fe200078e00ff */
[----:B------:R-:W-:Y:S02]  /*2c00*/  LOP3.LUT R8, R8, 0x7fffffe, RZ, 0xc0, !PT ;  /* 0x07fffffe08087812 */ /* 0x000fe400078ec0ff */
[----:B------:R-:W-:Y:S02]  /*2c10*/  ISETP.GE.AND P6, PT, R0, UR5, PT ;  /* 0x0000000500007c0c */ /* 0x000fe4000bfc6270 */
[----:B------:R-:W-:-:S04]  /*2c20*/  LOP3.LUT R3, R3, 0xc0, RZ, 0xc0, !PT ;  /* 0x000000c003037812 */ /* 0x000fc800078ec0ff */
[----:B------:R-:W-:Y:S02]  /*2c30*/  LOP3.LUT R9, R3, 0x18, R24, 0xf8, !PT ;  /* 0x0000001803097812 */ /* 0x000fe400078ef818 */
[----:B------:R-:W-:Y:S01]  /*2c40*/  SHF.R.U32.HI R4, RZ, 0x3, R3 ;  /* 0x00000003ff047819 */ /* 0x000fe20000011603 */
[----:B------:R-:W-:-:S03]  /*2c50*/  IMAD.IADD R3, R0, 0x1, -R8 ;  /* 0x0000000100037824 */ /* 0x000fc600078e0a08 */
[----:B------:R-:W-:Y:S01]  /*2c60*/  LOP3.LUT R5, R9, R4, RZ, 0x3c, !PT ;  /* 0x0000000409057212 */ /* 0x000fe200078e3cff */
[----:B------:R-:W-:Y:S02]  /*2c70*/  IMAD R4, R16, UR16, RZ ;  /* 0x0000001010047c24 */ /* 0x000fe4000f8e02ff */
[----:B------:R-:W-:Y:S02]  /*2c80*/  IMAD R3, R17, 0x8, R3 ;  /* 0x0000000811037824 */ /* 0x000fe400078e0203 */
[----:B------:R-:W-:Y:S02]  /*2c90*/  IMAD R4, R13, UR17, R4 ;  /* 0x000000110d047c24 */ /* 0x000fe4000f8e0204 */
[----:B------:R-:W-:Y:S01]  /*2ca0*/  IMAD.U32 R14, R3, 0x20, R5 ;  /* 0x00000020030e7824 */ /* 0x000fe200078e0005 */
[----:B------:R1:W-:Y:S01]  /*2cb0*/  @P1 STS [R234+0xf000], RZ ;  /* 0x00f000ffea001388 */ /* 0x0003e20000000800 */
[----:B------:R-:W-:-:S03]  /*2cc0*/  IMAD.IADD R12, R7, 0x1, R4 ;  /* 0x00000001070c7824 */ /* 0x000fc600078e0204 */
        /* <DEDUP_REMOVED lines=14> */
[----:B------:R-:W-:Y:S01]  /*2db0*/  IMAD.IADD R3, R5, 0x1, R3 ;  /* 0x0000000105037824 */ /* 0x000fe200078e0203 */
[----:B------:R4:W-:Y:S04]  /*2dc0*/  @P5 STS [R234+0xf000], RZ ;  /* 0x00f000ffea005388 */ /* 0x0009e80000000800 */
[----:B------:R4:W-:Y:S04]  /*2dd0*/  @P5 STS [R234+0xf004], RZ ;  /* 0x00f004ffea005388 */ /* 0x0009e80000000800 */
[----:B------:R4:W-:Y:S01]  /*2de0*/  @P5 STS.64 [R234+0xf008], RZ ;  /* 0x00f008ffea005388 */ /* 0x0009e20000000a00 */
[----:B--2---:R-:W-:-:S02]  /*2df0*/  ISETP.GE.AND P3, PT, R11, UR11, PT ;  /* 0x0000000b0b007c0c */ /* 0x004fc4000bf66270 */
[----:B------:R-:W2:Y:S01]  /*2e00*/  @!P5 LDC.64 R10, c[0x0][0x220] ;  /* 0x00008800ff0adb82 */ /* 0x000ea20000000a00 */
[----:B---3--:R-:W-:-:S10]  /*2e10*/  ISETP.GE.AND P2, PT, R23, UR11, PT ;  /* 0x0000000b17007c0c */ /* 0x008fd4000bf46270 */
[----:B------:R-:W3:Y:S01]  /*2e20*/  @!P3 LDC.64 R8, c[0x0][0x220] ;  /* 0x00008800ff08bb82 */ /* 0x000ee20000000a00 */
[----:B--2---:R-:W-:-:S04]  /*2e30*/  @!P5 LEA R10, P0, R4, R10, 0x1 ;  /* 0x0000000a040ad211 */ /* 0x004fc800078008ff */
[----:B------:R-:W-:-:S05]  /*2e40*/  @!P5 LEA.HI.X R11, R4, R11, R3, 0x1, P0 ;  /* 0x0000000b040bd211 */ /* 0x000fca00000f0c03 */
[----:B------:R-:W-:Y:S01]  /*2e50*/  @!PT LDS RZ, [RZ] ;  /* 0x00000000fffff984 */ /* 0x000fe20000000800 */
[----:B------:R-:W-:Y:S01]  /*2e60*/  @!PT LDS RZ, [RZ] ;  /* 0x00000000fffff984 */ /* 0x000fe20000000800 */
[----:B------:R-:W-:Y:S01]  /*2e70*/  @!PT LDS RZ, [RZ] ;  /* 0x00000000fffff984 */ /* 0x000fe20000000800 */
[----:B------:R4:W-:Y:S01]  /*2e80*/  @!P5 LDGSTS.E.BYPASS.LTC128B.128 [R234+0xf000], desc[UR6][R10.64] ;  /* 0x0f0000000aeadfae */ /* 0x0009e2000b901d46 */
[----:B---3--:R-:W-:-:S03]  /*2e90*/  @!P3 LEA R8, P0, R4, R8, 0x1 ;  /* 0x000000080408b211 */ /* 0x008fc600078008ff */
[----:B------:R4:W-:Y:S01]  /*2ea0*/  @P3 STS.128 [R234+0x11000], RZ ;  /* 0x011000ffea003388 */ /* 0x0009e20000000c00 */
        /* <DEDUP_REMOVED lines=8> */
[----:B----4-:R-:W-:-:S04]  /*2f30*/  LEA R8, P0, R4, UR16, 0x1 ;  /* 0x0000001004087c11 */ /* 0x010fc8000f8008ff */
[----:B------:R-:W-:-:S05]  /*2f40*/  LEA.HI.X R9, R4, UR17, R3, 0x1, P0 ;  /* 0x0000001104097c11 */ /* 0x000fca00080f0c03 */
[----:B------:R-:W-:Y:S01]  /*2f50*/  @!PT LDS RZ, [RZ] ;  /* 0x00000000fffff984 */ /* 0x000fe20000000800 */
[----:B------:R-:W-:Y:S01]  /*2f60*/  @!PT LDS RZ, [RZ] ;  /* 0x00000000fffff984 */ /* 0x000fe20000000800 */
[----:B------:R-:W-:Y:S01]  /*2f70*/  @!PT LDS RZ, [RZ] ;  /* 0x00000000fffff984 */ /* 0x000fe20000000800 */
[----:B------:R2:W-:Y:S04]  /*2f80*/  LDGSTS.E.BYPASS.LTC128B.128 [R234+0x13000], desc[UR6][R8.64+0x80] ;  /* 0x1300008008ea7fae */ /* 0x0005e8000b901d46 */
.L_x_100:
[----:B------:R-:W-:Y:S05]  /*2f90*/  BSYNC B0 ;  /* 0x0000000000007941 */ /* 0x000fea0003800000 */
.L_x_99:
[----:B------:R3:W-:Y:S01]  /*2fa0*/  @P4 STS.128 [R234+0x10000], RZ ;  /* 0x010000ffea004388 */ /* 0x0007e20000000c00 */
[----:B------:R-:W-:Y:S03]  /*2fb0*/  BSSY B0, `(.L_x_101) ;  /* 0x000002b000007945 */ /* 0x000fe60003800000 */
[----:B------:R3:W-:Y:S04]  /*2fc0*/  @P4 STS.128 [R234+0x12000], RZ ;  /* 0x012000ffea004388 */ /* 0x0007e80000000c00 */
[----:B------:R3:W-:Y:S01]  /*2fd0*/  @P4 STS.128 [R234+0x14000], RZ ;  /* 0x014000ffea004388 */ /* 0x0007e20000000c00 */
[----:B------:R-:W-:Y:S05]  /*2fe0*/  @P4 BRA `(.L_x_102) ;  /* 0x00000000009c4947 */ /* 0x000fea0003800000 */
[----:B------:R-:W5:Y:S01]  /*2ff0*/  LDL R3, [R1+0x20] ;  /* 0x0000200001037983 */ /* 0x000f620000100800 */
[----:B------:R-:W-:-:S03]  /*3000*/  ULDC UR9, c[0x0][0x2d0] ;  /* 0x0000b40000097ab9 */ /* 0x000fc60000000800 */
[----:B------:R-:W3:Y:S01]  /*3010*/  LDL R23, [R1+0x24] ;  /* 0x0000240001177983 */ /* 0x000ee20000100800 */
[----:B------:R-:W-:Y:S01]  /*3020*/  ISETP.GE.AND P5, PT, R24, UR9, PT ;  /* 0x0000000918007c0c */ /* 0x000fe2000bfa6270 */
[----:B------:R-:W-:-:S12]  /*3030*/  IMAD.MOV.U32 R5, RZ, RZ, R12 ;  /* 0x000000ffff057224 */ /* 0x000fd800078e000c */
[----:B--2-4-:R-:W2:Y:S01]  /*3040*/  @!P5 LDC.64 R8, c[0x0][0x220] ;  /* 0x00008800ff08db82 */ /* 0x014ea20000000a00 */
[----:B------:R4:W-:Y:S01]  /*3050*/  @P5 STS.128 [R234+0x10000], RZ ;  /* 0x010000ffea005388 */ /* 0x0009e20000000c00 */
[----:B-----5:R-:W-:Y:S02]  /*3060*/  ISETP.GE.AND P3, PT, R3, UR9, PT ;  /* 0x0000000903007c0c */ /* 0x020fe4000bf66270 */
[----:B------:R-:W-:-:S05]  /*3070*/  IADD3 R3, P0, R0, 0x40, RZ ;  /* 0x0000004000037810 */ /* 0x000fca0007f1e0ff */
[----:B------:R-:W-:Y:S01]  /*3080*/  IMAD.X R4, RZ, RZ, R20, P0 ;  /* 0x000000ffff047224 */ /* 0x000fe200000e0614 */
[----:B---3--:R-:W-:-:S03]  /*3090*/  ISETP.GE.AND P0, PT, R23, UR9, PT ;  /* 0x0000000917007c0c */ /* 0x008fc6000bf06270 */
[----:B------:R-:W-:Y:S02]  /*30a0*/  IMAD R7, R4, UR20, RZ ;  /* 0x0000001404077c24 */ /* 0x000fe4000f8e02ff */
[----:B------:R-:W3:Y:S01]  /*30b0*/  @!P3 LDC.64 R10, c[0x0][0x220] ;  /* 0x00008800ff0abb82 */ /* 0x000ee20000000a00 */
[----:B------:R-:W-:-:S04]  /*30c0*/  IMAD.MOV.U32 R4, RZ, RZ, R6 ;  /* 0x000000ffff047224 */ /* 0x000fc800078e0006 */
[----:B------:R-:W-:-:S04]  /*30d0*/  IMAD.WIDE.U32 R4, R3, UR20, R4 ;  /* 0x0000001403047c25 */ /* 0x000fc8000f8e0004 */
[----:B------:R-:W-:Y:S01]  /*30e0*/  IMAD R3, R3, UR21, R7 ;  /* 0x0000001503037c24 */ /* 0x000fe2000f8e0207 */
[----:B--2---:R-:W-:-:S03]  /*30f0*/  @!P5 LEA R8, P2, R4, R8, 0x1 ;  /* 0x000000080408d211 */ /* 0x004fc600078408ff */
[----:B------:R-:W-:-:S05]  /*3100*/  IMAD.IADD R3, R5, 0x1, R3 ;  /* 0x0000000105037824 */ /* 0x000fca00078e0203 */
        /* <DEDUP_REMOVED lines=21> */
.L_x_102:
[----:B------:R-:W-:Y:S05]  /*3260*/  BSYNC B0 ;  /* 0x0000000000007941 */ /* 0x000fea0003800000 */
.L_x_101:
        /* <DEDUP_REMOVED lines=11> */
[----:B------:R-:W5:Y:S01]  /*3320*/  LDL R5, [R1+0x20] ;  /* 0x0000200001057983 */ /* 0x000f620000100800 */
[----:B------:R-:W-:-:S03]  /*3330*/  ULDC UR9, c[0x0][0x2d0] ;  /* 0x0000b40000097ab9 */ /* 0x000fc60000000800 */
[----:B------:R-:W3:Y:S01]  /*3340*/  LDL R4, [R1+0x24] ;  /* 0x0000240001047983 */ /* 0x000ee20000100800 */
[----:B------:R-:W-:-:S13]  /*3350*/  ISETP.GE.AND P5, PT, R24, UR9, PT ;  /* 0x0000000918007c0c */ /* 0x000fda000bfa6270 */
[----:B--2-4-:R-:W-:Y:S01]  /*3360*/  @!P5 IMAD.MOV.U32 R6, RZ, RZ, R242 ;  /* 0x000000ffff06d224 */ /* 0x014fe200078e00f2 */
[----:B------:R2:W-:Y:S01]  /*3370*/  @P5 STS [R234+0x6000], RZ ;  /* 0x006000ffea005388 */ /* 0x0005e20000000800 */
[----:B------:R-:W-:-:S03]  /*3380*/  @!P5 IMAD.MOV.U32 R7, RZ, RZ, R240 ;  /* 0x000000ffff07d224 */ /* 0x000fc600078e00f0 */
[----:B------:R2:W-:Y:S04]  /*3390*/  @P5 STS [R234+0x6004], RZ ;  /* 0x006004ffea005388 */ /* 0x0005e80000000800 */
[----:B------:R2:W-:Y:S04]  /*33a0*/  @P5 STS.64 [R234+0x6008], RZ ;  /* 0x006008ffea005388 */ /* 0x0005e80000000a00 */
[----:B------:R-:W-:Y:S01]  /*33b0*/  @!PT LDS RZ, [RZ] ;  /* 0x00000000fffff984 */ /* 0x000fe20000000800 */
[----:B------:R-:W-:Y:S01]  /*33c0*/  @!PT LDS RZ, [RZ] ;  /* 0x00000000fffff984 */ /* 0x000fe20000000800 */
[----:B------:R-:W-:Y:S01]  /*33d0*/  @!PT LDS RZ, [RZ] ;  /* 0x00000000fffff984 */ /* 0x000fe20000000800 */
[----:B------:R2:W-:Y:S01]  /*33e0*/  @!P5 LDGSTS.E.BYPASS.LTC128B.128 [R234+0x6000], desc[UR6][R6.64] ;  /* 0x0600000006eadfae */ /* 0x0005e2000b901d46 */
[----:B-----5:R-:W-:Y:S02]  /*33f0*/  ISETP.GE.AND P3, PT, R5, UR9, PT ;  /* 0x0000000905007c0c */ /* 0x020fe4000bf66270 */
[----:B---3--:R-:W-:-:S11]  /*3400*/  ISETP.GE.AND P2, PT, R4, UR9, PT ;  /* 0x0000000904007c0c */ /* 0x008fd6000bf46270 */
        /* <DEDUP_REMOVED lines=9> */
[----:B--2---:R-:W-:Y:S02]  /*34a0*/  MOV R4, R242 ;  /* 0x000000f200047202 */ /* 0x004fe40000000f00 */
[----:B------:R-:W-:-:S05]  /*34b0*/  MOV R5, R240 ;  /* 0x000000f000057202 */ /* 0x000fca0000000f00 */
[----:B------:R-:W-:Y:S01]  /*34c0*/  @!PT LDS RZ, [RZ] ;  /* 0x00000000fffff984 */ /* 0x000fe20000000800 */
[----:B------:R-:W-:Y:S01]  /*34d0*/  @!PT LDS RZ, [RZ] ;  /* 0x00000000fffff984 */ /* 0x000fe20000000800 */
[----:B------:R-:W-:Y:S01]  /*34e0*/  @!PT LDS RZ, [RZ] ;  /* 0x00000000fffff984 */ /* 0x000fe20000000800 */
[----:B------:R2:W-:Y:S02]  /*34f0*/  LDGSTS.E.BYPASS.LTC128B.128 [R234+0x8000], desc[UR6][R4.64+0x80] ;  /* 0x0800008004ea7fae */ /* 0x0005e4000b901d46 */
.L_x_104:
[----:B------:R-:W-:Y:S05]  /*3500*/  BSYNC B0 ;  /* 0x0000000000007941 */ /* 0x000fea0003800000 */
.L_x_103:
        /* <DEDUP_REMOVED lines=16> */
.L_x_106:
[----:B--2---:R-:W2:Y:S01]  /*3610*/  LDL R4, [R1+0x20] ;  /* 0x0000200001047983 */ /* 0x004ea20000100800 */
[----:B------:R-:W-:-:S03]  /*3620*/  ULDC UR9, c[0x0][0x2d0] ;  /* 0x0000b40000097ab9 */ /* 0x000fc60000000800 */
[----:B------:R-:W5:Y:S01]  /*3630*/  LDL R3, [R1+0x24] ;  /* 0x0000240001037983 */ /* 0x000f620000100800 */
[----:B------:R-:W-:-:S13]  /*3640*/  ISETP.GE.AND P5, PT, R24, UR9, PT ;  /* 0x0000000918007c0c */ /* 0x000fda000bfa6270 */
[----:B----4-:R-:W-:Y:S01]  /*3650*/  @!P5 IMAD.MOV.U32 R6, RZ, RZ, R241 ;  /* 0x000000ffff06d224 */ /* 0x010fe200078e00f1 */
        /* <DEDUP_REMOVED lines=9> */
[----:B--2---:R-:W-:-:S02]  /*36f0*/  ISETP.GE.AND P3, PT, R4, UR9, PT ;  /* 0x0000000904007c0c */ /* 0x004fc4000bf66270 */
[----:B-----5:R-:W-:-:S11]  /*3700*/  ISETP.GE.AND P2, PT, R3, UR9, PT ;  /* 0x0000000903007c0c */ /* 0x020fd6000bf46270 */
        /* <DEDUP_REMOVED lines=15> */
[----:B----4-:R-:W-:Y:S02]  /*3800*/  MOV R4, R241 ;  /* 0x000000f100047202 */ /* 0x010fe40000000f00 */
[----:B------:R-:W-:-:S05]  /*3810*/  MOV R5, R239 ;  /* 0x000000ef00057202 */ /* 0x000fca0000000f00 */
[----:B------:R-:W-:Y:S01]  /*3820*/  @!PT LDS RZ, [RZ] ;  /* 0x00000000fffff984 */ /* 0x000fe20000000800 */
[----:B------:R-:W-:Y:S01]  /*3830*/  @!PT LDS RZ, [RZ] ;  /* 0x00000000fffff984 */ /* 0x000fe20000000800 */
[----:B------:R-:W-:Y:S01]  /*3840*/  @!PT LDS RZ, [RZ] ;  /* 0x00000000fffff984 */ /* 0x000fe20000000800 */
[----:B------:R2:W-:Y:S02]  /*3850*/  LDGSTS.E.BYPASS.LTC128B.128 [R232+0x2000], desc[UR6][R4.64+0x80] ;  /* 0x0200008004e87fae */ /* 0x0005e4000b901d46 */
.L_x_107:
[----:B------:R-:W-:Y:S05]  /*3860*/  BSYNC B0 ;  /* 0x0000000000007941 */ /* 0x000fea0003800000 */
.L_x_105:
[----:B--2-4-:R-:W-:Y:S01]  /*3870*/  LEA.HI R6, R18, R17, RZ, 0x1 ;  /* 0x0000001112067211 */ /* 0x014fe200078f08ff */
[----:B------:R-:W-:Y:S01]  /*3880*/  UIMAD UR9, UR30, UR22, URZ ;  /* 0x000000161e0972a4 */ /* 0x000fe2000f8e023f */
[----:B------:R-:W-:Y:S01]  /*3890*/  SHF.R.S32.HI R3, RZ, 0x1f, R15 ;  /* 0x0000001fff037819 */ /* 0x000fe2000001140f */
[----:B------:R-:W-:Y:S01]  /*38a0*/  IMAD.U32 R4, RZ, RZ, UR22 ;  /* 0x00000016ff047e24 */ /* 0x000fe2000f8e00ff */
[----:B------:R-:W-:Y:S01]  /*38b0*/  LOP3.LUT R6, R6, 0xfffffffe, RZ, 0xc0, !PT ;  /* 0xfffffffe06067812 */ /* 0x000fe200078ec0ff */
[----:B------:R-:W-:Y:S01]  /*38c0*/  UIMAD UR9, UR36, UR23, UR9 ;  /* 0x00000017240972a4 */ /* 0x000fe2000f8e0209 */
[----:B------:R-:W-:Y:S01]  /*38d0*/  LEA.HI R3, R3, R15, RZ, 0x2 ;  /* 0x0000000f03037211 */ /* 0x000fe200078f10ff */
[----:B------:R-:W-:Y:S01]  /*38e0*/  IMAD.WIDE.U32 R4, R4, UR36, R24 ;  /* 0x0000002404047c25 */ /* 0x000fe2000f8e0018 */
[----:B------:R2:W-:Y:S01]  /*38f0*/  @P1 STS [R234+0x9000], RZ ;  /* 0x009000ffea001388 */ /* 0x0005e20000000800 */
[----:B------:R-:W-:Y:S01]  /*3900*/  ULDC.64 UR16, c[0x0][0x260] ;  /* 0x0000980000107ab9 */ /* 0x000fe20000000a00 */
[----:B------:R-:W-:Y:S01]  /*3910*/  SHF.R.S32.HI R3, RZ, 0x2, R3 ;  /* 0x00000002ff037819 */ /* 0x000fe20000011403 */
[----:B------:R-:W-:Y:S01]  /*3920*/  IMAD.IADD R7, R17, 0x1, -R6 ;  /* 0x0000000111077824 */ /* 0x000fe200078e0a06 */
[----:B------:R2:W-:Y:S01]  /*3930*/  @P1 STS [R234+0x9004], RZ ;  /* 0x009004ffea001388 */ /* 0x0005e20000000800 */
[----:B------:R-:W-:Y:S01]  /*3940*/  IMAD.U32 R8, RZ, RZ, UR9 ;  /* 0x00000009ff087e24 */ /* 0x000fe2000f8e00ff */
[----:B------:R-:W-:Y:S01]  /*3950*/  IADD3 R6, P2, R4, UR28, RZ ;  /* 0x0000001c04067c10 */ /* 0x000fe2000ff5e0ff */
[----:B------:R-:W-:Y:S01]  /*3960*/  IMAD R3, R7, 0x10, R3 ;  /* 0x0000001007037824 */ /* 0x000fe200078e0203 */
[----:B------:R2:W-:Y:S01]  /*3970*/  @P1 STS.64 [R234+0x9008], RZ ;  /* 0x009008ffea001388 */ /* 0x0005e20000000a00 */
[----:B------:R-:W-:Y:S01]  /*3980*/  IMAD R4, R16, UR16, RZ ;  /* 0x0000001010047c24 */ /* 0x000fe2000f8e02ff */
[----:B------:R-:W-:Y:S01]  /*3990*/  IADD3.X R7, R5, UR29, R8, P2, !PT ;  /* 0x0000001d05077c10 */ /* 0x000fe200097fe408 */
[----:B------:R-:W-:Y:S01]  /*39a0*/  VIADD R5, R3, 0x8 ;  /* 0x0000000803057836 */ /* 0x000fe20000000000 */
[----:B------:R2:W-:Y:S01]  /*39b0*/  @P1 STS.128 [R234+0xb000], RZ ;  /* 0x00b000ffea001388 */ /* 0x0005e20000000c00 */
[----:B------:R-:W-:Y:S01]  /*39c0*/  IMAD R14, R13, UR17, R4 ;  /* 0x000000110d0e7c24 */ /* 0x000fe2000f8e0204 */
[----:B------:R-:W-:Y:S01]  /*39d0*/  BSSY B0, `(.L_x_108) ;  /* 0x0000034000007945 */ /* 0x000fe20003800000 */
[----:B------:R-:W-:Y:S01]  /*39e0*/  VIADD R4, R3, 0x20 ;  /* 0x0000002003047836 */ /* 0x000fe20000000000 */
[----:B------:R2:W-:Y:S01]  /*39f0*/  @P1 STS.128 [R234+0xd000], RZ ;  /* 0x00d000ffea001388 */ /* 0x0005e20000000c00 */
[----:B------:R-:W-:Y:S01]  /*3a00*/  ISETP.GE.AND P2, PT, R5, UR5, PT ;  /* 0x0000000505007c0c */ /* 0x000fe2000bf46270 */
[----:B------:R-:W-:-:S02]  /*3a10*/  VIADD R9, R3, 0x28 ;  /* 0x0000002803097836 */ /* 0x000fc40000000000 */
[----:B------:R-:W-:Y:S01]  /*3a20*/  IMAD.WIDE.U32 R6, R13, UR16, R6 ;  /* 0x000000100d067c25 */ /* 0x000fe2000f8e0006 */
[----:B------:R-:W-:Y:S02]  /*3a30*/  P2R R16, PR, RZ, 0x4 ;  /* 0x00000004ff107803 */ /* 0x000fe40000000000 */
[----:B------:R-:W-:Y:S01]  /*3a40*/  ISETP.GE.AND P2, PT, R3, UR5, PT ;  /* 0x0000000503007c0c */ /* 0x000fe2000bf46270 */
[----:B------:R-:W-:Y:S01]  /*3a50*/  IMAD.IADD R14, R7, 0x1, R14 ;  /* 0x00000001070e7824 */ /* 0x000fe200078e020e */
[----:B------:R-:W-:Y:S02]  /*3a60*/  ISETP.GE.AND P6, PT, R4, UR5, PT ;  /* 0x0000000504007c0c */ /* 0x000fe4000bfc6270 */
[----:B------:R-:W-:Y:S02]  /*3a70*/  ISETP.GE.AND P5, PT, R9, UR5, PT ;  /* 0x0000000509007c0c */ /* 0x000fe4000bfa6270 */
[----:B------:R-:W-:Y:S01]  /*3a80*/  P2R R15, PR, RZ, 0x4 ;  /* 0x00000004ff0f7803 */ /* 0x000fe20000000000 */
[----:B------:R-:W-:Y:S10]  /*3a90*/  @P1 BRA `(.L_x_109) ;  /* 0x00000000009c1947 */ /* 0x000ff40003800000 */
[----:B------:R-:W4:Y:S01]  /*3aa0*/  LDL R10, [R1+0x20] ;  /* 0x00002000010a7983 */ /* 0x000f220000100800 */
[----:B------:R-:W-:-:S03]  /*3ab0*/  ULDC UR5, c[0x0][0x2d0] ;  /* 0x0000b40000057ab9 */ /* 0x000fc60000000800 */
[----:B------:R-:W5:Y:S01]  /*3ac0*/  LDL R23, [R1+0x24] ;  /* 0x0000240001177983 */ /* 0x000f620000100800 */
        /* <DEDUP_REMOVED lines=17> */
[----:B----4-:R-:W-:-:S13]  /*3be0*/  ISETP.GE.AND P2, PT, R10, UR5, PT ;  /* 0x000000050a007c0c */ /* 0x010fda000bf46270 */
[----:B------:R-:W4:Y:S01]  /*3bf0*/  @!P2 LDC.64 R10, c[0x0][0x218] ;  /* 0x00008600ff0aab82 */ /* 0x000f220000000a00 */
[----:B------:R1:W-:Y:S01]  /*3c00*/  @P2 STS.128 [R234+0xb000], RZ ;  /* 0x00b000ffea002388 */ /* 0x0003e20000000c00 */
[----:B----4-:R-:W-:-:S04]  /*3c10*/  @!P2 LEA R10, P1, R4, R10, 0x1 ;  /* 0x0000000a040aa211 */ /* 0x010fc800078208ff */
[----:B------:R-:W-:Y:S02]  /*3c20*/  @!P2 LEA.HI.X R11, R4, R11, R8, 0x1, P1 ;  /* 0x0000000b040ba211 */ /* 0x000fe400008f0c08 */
[----:B-----5:R-:W-:-:S03]  /*3c30*/  ISETP.GE.AND P1, PT, R23, UR5, PT ;  /* 0x0000000517007c0c */ /* 0x020fc6000bf26270 */
        /* <DEDUP_REMOVED lines=13> */
.L_x_109:
[----:B------:R-:W-:Y:S05]  /*3d10*/  BSYNC B0 ;  /* 0x0000000000007941 */ /* 0x000fea0003800000 */
.L_x_108:
[----:B------:R1:W-:Y:S01]  /*3d20*/  @P4 STS.128 [R234+0xa000], RZ ;  /* 0x00a000ffea004388 */ /* 0x0003e20000000c00 */
[----:B------:R-:W-:Y:S03]  /*3d30*/  BSSY B0, `(.L_x_110) ;  /* 0x000002a000007945 */ /* 0x000fe60003800000 */
[----:B------:R1:W-:Y:S04]  /*3d40*/  @P4 STS.128 [R234+0xc000], RZ ;  /* 0x00c000ffea004388 */ /* 0x0003e80000000c00 */
[----:B------:R1:W-:Y:S01]  /*3d50*/  @P4 STS.128 [R234+0xe000], RZ ;  /* 0x00e000ffea004388 */ /* 0x0003e20000000c00 */
[----:B------:R-:W-:Y:S05]  /*3d60*/  @P4 BRA `(.L_x_111) ;  /* 0x0000000000984947 */ /* 0x000fea0003800000 */
[----:B-1----:R-:W5:Y:S01]  /*3d70*/  LDL R12, [R1+0x20] ;  /* 0x00002000010c7983 */ /* 0x002f620000100800 */
[----:B------:R-:W-:-:S03]  /*3d80*/  ULDC UR5, c[0x0][0x2d0] ;  /* 0x0000b40000057ab9 */ /* 0x000fc60000000800 */
[----:B------:R-:W2:Y:S01]  /*3d90*/  LDL R8, [R1+0x24] ;  /* 0x0000240001087983 */ /* 0x000ea20000100800 */
[----:B------:R-:W-:Y:S01]  /*3da0*/  ISETP.GE.AND P1, PT, R24, UR5, PT ;  /* 0x0000000518007c0c */ /* 0x000fe2000bf26270 */
[----:B------:R-:W-:Y:S01]  /*3db0*/  IMAD.MOV.U32 R7, RZ, RZ, R14 ;  /* 0x000000ffff077224 */ /* 0x000fe200078e000e */
[----:B------:R-:W-:-:S05]  /*3dc0*/  IADD3 R0, P2, R0, 0x40, RZ ;  /* 0x0000004000007810 */ /* 0x000fca0007f5e0ff */
[----:B------:R-:W-:Y:S02]  /*3dd0*/  IMAD.X R4, RZ, RZ, R20, P2 ;  /* 0x000000ffff047224 */ /* 0x000fe400010e0614 */
[----:B------:R-:W-:-:S04]  /*3de0*/  IMAD.WIDE.U32 R6, R0, UR22, R6 ;  /* 0x0000001600067c25 */ /* 0x000fc8000f8e0006 */
[----:B----4-:R-:W1:Y:S01]  /*3df0*/  @!P1 LDC.64 R10, c[0x0][0x218] ;  /* 0x00008600ff0a9b82 */ /* 0x010e620000000a00 */
        /* <DEDUP_REMOVED lines=15> */
[----:B--2---:R-:W-:-:S03]  /*3ef0*/  ISETP.GE.AND P1, PT, R8, UR5, PT ;  /* 0x0000000508007c0c */ /* 0x004fc6000bf26270 */
[----:B------:R-:W-:Y:S01]  /*3f00*/  @!PT LDS RZ, [RZ] ;  /* 0x00000000fffff984 */ /* 0x000fe20000000800 */
[----:B------:R-:W-:Y:S01]  /*3f10*/  @!PT LDS RZ, [RZ] ;  /* 0x00000000fffff984 */ /* 0x000fe20000000800 */
[----:B------:R-:W-:Y:S01]  /*3f20*/  @!PT LDS RZ, [RZ] ;  /* 0x00000000fffff984 */ /* 0x000fe20000000800 */
[----:B------:R4:W-:Y:S10]  /*3f30*/  @!P2 LDGSTS.E.BYPASS.LTC128B.128 [R234+0xc000], desc[UR6][R4.64+0x40] ;  /* 0x0c00004004eaafae */ /* 0x0009f4000b901d46 */
        /* <DEDUP_REMOVED lines=9> */
.L_x_111:
[----:B------:R-:W-:Y:S05]  /*3fd0*/  BSYNC B0 ;  /* 0x0000000000007941 */ /* 0x000fea0003800000 */
.L_x_110:
[----:B------:R-:W0:Y:S01]  /*3fe0*/  LDGDEPBAR ;  /* 0x00000000000079af */ /* 0x000e220000000000 */
[----:B------:R-:W-:Y:S01]  /*3ff0*/  ULDC.64 UR20, c[0x0][0x3c8] ;  /* 0x0000f20000147ab9 */ /* 0x000fe20000000a00 */
[----:B------:R-:W-:Y:S01]  /*4000*/  SHF.R.S32.HI R0, RZ, 0x1f, R3 ;  /* 0x0000001fff007819 */ /* 0x000fe20000011403 */
[----:B-1--4-:R-:W-:Y:S01]  /*4010*/  IMAD.SHL.U32 R4, R3, 0x4, RZ ;  /* 0x0000000403047824 */ /* 0x012fe200078e00ff */
[----:B------:R-:W-:Y:S01]  /*4020*/  UISETP.NE.U32.AND UP1, UPT, UR20, URZ, UPT ;  /* 0x0000003f1400728c */ /* 0x000fe2000bf25070 */
[----:B------:R-:W-:Y:S01]  /*4030*/  ISETP.NE.AND P4, PT, R15, RZ, PT ;  /* 0x000000ff0f00720c */ /* 0x000fe20003f85270 */
[----:B------:R-:W-:Y:S01]  /*4040*/  IMAD.MOV.U32 R10, RZ, RZ, 0x7f800000 ;  /* 0x7f800000ff0a7424 */ /* 0x000fe200078e00ff */
[----:B------:R-:W-:Y:S01]  /*4050*/  ISETP.NE.AND P3, PT, R16, RZ, PT ;  /* 0x000000ff1000720c */ /* 0x000fe20003f65270 */
[----:B------:R-:W-:Y:S01]  /*4060*/  UISETP.NE.AND.EX UP1, UPT, UR21, URZ, UPT, UP1 ;  /* 0x0000003f1500728c */ /* 0x000fe2000bf25310 */
[----:B------:R-:W-:Y:S01]  /*4070*/  SHF.L.U64.HI R8, R3, 0x2, R0 ;  /* 0x0000000203087819 */ /* 0x000fe20000010200 */
[----:B------:R1:W-:Y:S01]  /*4080*/  STL [R1+0x38], R4 ;  /* 0x0000380401007387 */ /* 0x0003e20000100800 */
[----:B------:R-:W-:Y:S01]  /*4090*/  SHF.R.S32.HI R0, RZ, 0x1f, R9 ;  /* 0x0000001fff007819 */ /* 0x000fe20000011409 */
[----:B------:R-:W-:Y:S01]  /*40a0*/  USHF.R.S32.HI UR9, URZ, 0x1f, UR59 ;  /* 0x0000001f3f097899 */ /* 0x000fe2000801143b */
[----:B------:R-:W-:Y:S01]  /*40b0*/  @!P5 LEA R6, P1, R9, UR13, 0x2 ;  /* 0x0000000d0906dc11 */ /* 0x000fe2000f8210ff */
[----:B------:R4:W-:Y:S01]  /*40c0*/  STL [R1+0x34], R8 ;  /* 0x0000340801007387 */ /* 0x0009e20000100800 */
[----:B------:R-:W-:-:S02]  /*40d0*/  USHF.R.S32.HI UR5, URZ, 0x1f, UR49 ;  /* 0x0000001f3f057899 */ /* 0x000fc40008011431 */
[----:B------:R-:W-:Y:S01]  /*40e0*/  @!P5 LEA.HI.X R7, R9, UR12, R0, 0x2, P1 ;  /* 0x0000000c0907dc11 */ /* 0x000fe200088f1400 */
[----:B------:R-:W-:Y:S01]  /*40f0*/  IMAD.MOV.U32 R0, RZ, RZ, 0x7f800000 ;  /* 0x7f800000ff007424 */ /* 0x000fe200078e00ff */
[----:B------:R-:W-:Y:S01]  /*4100*/  @UP1 ULDC.64 UR22, c[0x0][0x3d0] ;  /* 0x0000f40000161ab9 */ /* 0x000fe20000000a00 */
[----:B------:R-:W-:Y:S01]  /*4110*/  IMAD.MOV.U32 R9, RZ, RZ, 0x7f800000 ;  /* 0x7f800000ff097424 */ /* 0x000fe200078e00ff */
[----:B------:R-:W-:Y:S01]  /*4120*/  @UP1 UIMAD UR5, UR5, UR22, URZ ;  /* 0x00000016050512a4 */ /* 0x000fe2000f8e023f */
[----:B------:R-:W-:Y:S01]  /*4130*/  PLOP3.LUT P1, PT, PT, PT, UP1, 0x80, 0x0 ;  /* 0x000000000000781c */ /* 0x000fe20003f2f018 */
[----:B------:R-:W-:Y:S01]  /*4140*/  @UP1 UMOV UR16, UR59 ;  /* 0x0000003b00101c82 */ /* 0x000fe20008000000 */
[----:B------:R-:W5:Y:S01]  /*4150*/  @!P5 LDG.E R0, desc[UR6][R6.64] ;  /* 0x000000060600d981 */ /* 0x000f62000c1e1900 */
[----:B------:R-:W-:-:S04]  /*4160*/  DEPBAR.LE SB0, 0x1 ;  /* 0x000080400000791a */ /* 0x000fc80000000000 */
[----:B------:R-:W-:Y:S01]  /*4170*/  @UP1 UMOV UR17, UR9 ;  /* 0x0000000900111c82 */ /* 0x000fe20008000000 */
[----:B------:R-:W-:Y:S02]  /*4180*/  @UP1 UIMAD UR5, UR49, UR23, UR5 ;  /* 0x00000017310512a4 */ /* 0x000fe4000f8e0205 */
[----:B------:R-:W-:Y:S01]  /*4190*/  @UP1 UIMAD.WIDE.U32 UR16, UR49, UR22, UR16 ;  /* 0x00000016311012a5 */ /* 0x000fe2000f8e0010 */
[----:B------:R-:W-:Y:S01]  /*41a0*/  IMAD.SHL.U32 R233, R21, 0x2, RZ ;  /* 0x0000000215e97824 */ /* 0x000fe200078e00ff */
[----:B------:R-:W-:Y:S02]  /*41b0*/  CS2R R126, SRZ ;  /* 0x00000000007e7805 */ /* 0x000fe4000001ff00 */
[----:B-1----:R-:W-:Y:S01]  /*41c0*/  IADD3 R4, P2, R4, UR13, RZ ;  /* 0x0000000d04047c10 */ /* 0x002fe2000ff5e0ff */
[----:B------:R-:W-:Y:S02]  /*41d0*/  @UP1 ULEA UR20, UP0, UR16, UR20, 0x2 ;  /* 0x0000001410141291 */ /* 0x000fe4000f80103f */
[----:B------:R-:W-:Y:S01]  /*41e0*/  @UP1 UIADD3 UR5, UR17, UR5, URZ ;  /* 0x0000000511051290 */ /* 0x000fe2000fffe03f */
[----:B------:R-:W-:Y:S01]  /*41f0*/  IADD3.X R5, R8, UR12, RZ, P2, !PT ;  /* 0x0000000c08057c10 */ /* 0x000fe200097fe4ff */
[----:B----4-:R-:W-:Y:S01]  /*4200*/  IMAD.MOV.U32 R8, RZ, RZ, 0x7f800000 ;  /* 0x7f800000ff087424 */ /* 0x010fe200078e00ff */
[----:B------:R-:W-:Y:S01]  /*4210*/  CS2R R124, SRZ ;  /* 0x00000000007c7805 */ /* 0x000fe2000001ff00 */
[----:B------:R-:W-:-:S02]  /*4220*/  @UP1 ULEA.HI.X UR21, UR16, UR21, UR5, 0x2, UP0 ;  /* 0x0000001510151291 */ /* 0x000fc400080f1405 */
[----:B------:R-:W4:Y:S01]  /*4230*/  @!P4 LDG.E R10, desc[UR6][R4.64] ;  /* 0x00000006040ac981 */ /* 0x000f22000c1e1900 */
[----:B------:R-:W-:Y:S01]  /*4240*/  @UP1 ULDC UR5, c[0x0][0x2e8] ;  /* 0x0000ba0000051ab9 */ /* 0x000fe20000000800 */
[----:B------:R-:W-:Y:S01]  /*4250*/  IMAD.MOV.U32 R245, RZ, RZ, R232 ;  /* 0x000000fffff57224 */ /* 0x000fe200078e00e8 */
[----:B------:R-:W-:Y:S01]  /*4260*/  CS2R R130, SRZ ;  /* 0x0000000000827805 */ /* 0x000fe2000001ff00 */
[----:B------:R-:W2:Y:S01]  /*4270*/  @!P3 LDG.E R9, desc[UR6][R4.64+0x20] ;  /* 0x000020060409b981 */ /* 0x000ea2000c1e1900 */
[----:B------:R-:W-:Y:S02]  /*4280*/  CS2R R128, SRZ ;  /* 0x0000000000807805 */ /* 0x000fe4000001ff00 */
[----:B------:R-:W-:Y:S02]  /*4290*/  CS2R R122, SRZ ;  /* 0x00000000007a7805 */ /* 0x000fe4000001ff00 */
[----:B------:R-:W-:Y:S01]  /*42a0*/  CS2R R120, SRZ ;  /* 0x0000000000787805 */ /* 0x000fe2000001ff00 */
[----:B------:R1:W3:Y:S01]  /*42b0*/  @!P6 LDG.E R8, desc[UR6][R4.64+0x80] ;  /* 0x000080060408e981 */ /* 0x0002e2000c1e1900 */
[----:B------:R-:W-:-:S02]  /*42c0*/  CS2R R118, SRZ ;  /* 0x0000000000767805 */ /* 0x000fc4000001ff00 */
[----:B------:R-:W-:Y:S02]  /*42d0*/  CS2R R116, SRZ ;  /* 0x0000000000747805 */ /* 0x000fe4000001ff00 */
[----:B------:R-:W-:Y:S01]  /*42e0*/  CS2R R110, SRZ ;  /* 0x00000000006e7805 */ /* 0x000fe2000001ff00 */
[----:B------:R-:W-:Y:S01]  /*42f0*/  BAR.SYNC.DEFER_BLOCKING 0x0 ;  /* 0x0000000000007b1d */ /* 0x000fe20000010000 */
        /* <DEDUP_REMOVED lines=19> */
[----:B------:R-:W-:Y:S01]  /*4430*/  CS2R R74, SRZ ;  /* 0x00000000004a7805 */ /* 0x000fe2000001ff00 */
[----:B-1----:R-:W-:Y:S01]  /*4440*/  IMAD.U32 R5, RZ, RZ, UR21 ;  /* 0x00000015ff057e24 */ /* 0x002fe2000f8e00ff */
[----:B------:R-:W-:Y:S01]  /*4450*/  CS2R R72, SRZ ;  /* 0x0000000000487805 */ /* 0x000fe2000001ff00 */
[----:B------:R-:W-:Y:S01]  /*4460*/  IMAD.U32 R4, RZ, RZ, UR20 ;  /* 0x00000014ff047e24 */ /* 0x000fe2000f8e00ff */
[----:B------:R-:W1:Y:S01]  /*4470*/  LDSM.16.M88.4 R172, [R221+0xf000] ;  /* 0x00f00000ddac783b */ /* 0x000e620000000200 */
[----:B------:R-:W-:-:S02]  /*4480*/  CS2R R70, SRZ ;  /* 0x0000000000467805 */ /* 0x000fc4000001ff00 */
[----:B------:R-:W-:Y:S02]  /*4490*/  CS2R R68, SRZ ;  /* 0x0000000000447805 */ /* 0x000fe4000001ff00 */
[----:B------:R-:W-:Y:S01]  /*44a0*/  CS2R R62, SRZ ;  /* 0x00000000003e7805 */ /* 0x000fe2000001ff00 */
[----:B------:R1:W4:Y:S01]  /*44b0*/  @P1 LDG.E R5, desc[UR6][R4.64] ;  /* 0x0000000604051981 */ /* 0x000322000c1e1900 */
[----:B------:R-:W-:Y:S01]  /*44c0*/  IMAD.U32 R6, RZ, RZ, UR37 ;  /* 0x00000025ff067e24 */ /* 0x000fe2000f8e00ff */
[----:B------:R-:W-:Y:S01]  /*44d0*/  CS2R R60, SRZ ;  /* 0x00000000003c7805 */ /* 0x000fe2000001ff00 */
[----:B------:R-:W-:Y:S01]  /*44e0*/  VIADD R3, R3, 0x1 ;  /* 0x0000000103037836 */ /* 0x000fe20000000000 */
[----:B------:R-:W2:Y:S01]  /*44f0*/  LDSM.16.M88.4 R176, [R221+0xf400] ;  /* 0x00f40000ddb0783b */ /* 0x000ea20000000200 */
[----:B------:R-:W-:Y:S02]  /*4500*/  CS2R R66, SRZ ;  /* 0x0000000000427805 */ /* 0x000fe4000001ff00 */
[----:B------:R-:W-:-:S02]  /*4510*/  CS2R R64, SRZ ;  /* 0x0000000000407805 */ /* 0x000fc4000001ff00 */
[----:B------:R-:W-:Y:S02]  /*4520*/  CS2R R58, SRZ ;  /* 0x00000000003a7805 */ /* 0x000fe4000001ff00 */
[----:B------:R-:W-:Y:S01]  /*4530*/  IADD3 R3, R3, UR10, -R6 ;  /* 0x0000000a03037c10 */ /* 0x000fe2000fffe806 */
[----:B------:R-:W2:Y:S01]  /*4540*/  LDSM.16.M88.4 R180, [R222+0xf000] ;  /* 0x00f00000deb4783b */ /* 0x000ea20000000200 */
[----:B------:R-:W-:Y:S02]  /*4550*/  CS2R R56, SRZ ;  /* 0x0000000000387805 */ /* 0x000fe4000001ff00 */
[----:B------:R-:W-:Y:S02]  /*4560*/  CS2R R54, SRZ ;  /* 0x0000000000367805 */ /* 0x000fe4000001ff00 */
[----:B------:R-:W-:Y:S01]  /*4570*/  CS2R R52, SRZ ;  /* 0x0000000000347805 */ /* 0x000fe2000001ff00 */
[----:B------:R-:W2:Y:S01]  /*4580*/  LDSM.16.M88.4 R184, [R222+0xf400] ;  /* 0x00f40000deb8783b */ /* 0x000ea20000000200 */
[----:B------:R-:W-:-:S02]  /*4590*/  CS2R R46, SRZ ;  /* 0x00000000002e7805 */ /* 0x000fc4000001ff00 */
[----:B------:R-:W-:Y:S02]  /*45a0*/  CS2R R44, SRZ ;  /* 0x00000000002c7805 */ /* 0x000fe4000001ff00 */
[----:B------:R-:W-:Y:S01]  /*45b0*/  CS2R R50, SRZ ;  /* 0x0000000000327805 */ /* 0x000fe2000001ff00 */
[----:B------:R-:W2:Y:S01]  /*45c0*/  LDSM.16.M88.4 R188, [R221+0x11000] ;  /* 0x01100000ddbc783b */ /* 0x000ea20000000200 */
[----:B------:R-:W-:Y:S02]  /*45d0*/  CS2R R48, SRZ ;  /* 0x0000000000307805 */ /* 0x000fe4000001ff00 */
[----:B------:R-:W-:Y:S02]  /*45e0*/  CS2R R42, SRZ ;  /* 0x00000000002a7805 */ /* 0x000fe4000001ff00 */
[----:B------:R-:W-:Y:S01]  /*45f0*/  CS2R R40, SRZ ;  /* 0x0000000000287805 */ /* 0x000fe2000001ff00 */
[----:B------:R-:W2:Y:S01]  /*4600*/  LDSM.16.M88.4 R192, [R221+0x11400] ;  /* 0x01140000ddc0783b */ /* 0x000ea20000000200 */
[----:B------:R-:W-:-:S02]  /*4610*/  CS2R R38, SRZ ;  /* 0x0000000000267805 */ /* 0x000fc4000001ff00 */
[----:B------:R-:W-:Y:S01]  /*4620*/  CS2R R36, SRZ ;  /* 0x0000000000247805 */ /* 0x000fe2000001ff00 */
[----:B------:R-:W-:Y:S01]  /*4630*/  UIMAD UR35, UR31, 0x18, URZ ;  /* 0x000000181f2378a4 */ /* 0x000fe2000f8e023f */
[----:B-1----:R-:W4:Y:S01]  /*4640*/  @P1 MUFU.RCP R4, UR5 ;  /* 0x0000000500041d08 */ /* 0x002f220008001000 */
[----:B------:R-:W1:Y:S01]  /*4650*/  LDSM.16.M88.4 R196, [R222+0x11000] ;  /* 0x01100000dec4783b */ /* 0x000e620000000200 */
[----:B------:R-:W-:Y:S02]  /*4660*/  USHF.L.U32 UR34, UR31, 0x5, URZ ;  /* 0x000000051f227899 */ /* 0x000fe4000800063f */
[----:B------:R-:W-:Y:S01]  /*4670*/  UIMAD UR33, UR31, 0x28, URZ ;  /* 0x000000281f2178a4 */ /* 0x000fe2000f8e023f */
[----:B------:R-:W1:Y:S01]  /*4680*/  LDSM.16.M88.4 R200, [R222+0x11400] ;  /* 0x01140000dec8783b */ /* 0x000e620000000200 */
[----:B------:R-:W-:Y:S01]  /*4690*/  UIMAD UR32, UR31, 0x30, URZ ;  /* 0x000000301f2078a4 */ /* 0x000fe2000f8e023f */
[----:B------:R-:W-:Y:S02]  /*46a0*/  ULDC UR38, c[0x0][0x2d0] ;  /* 0x0000b40000267ab9 */ /* 0x000fe40000000800 */
[----:B------:R-:W1:Y:S01]  /*46b0*/  LDSM.16.M88.4 R204, [R221+0x13000] ;  /* 0x01300000ddcc783b */ /* 0x000e620000000200 */
[----:B------:R-:W-:-:S03]  /*46c0*/  ULDC UR11, c[0x0][0x2ec] ;  /* 0x0000bb00000b7ab9 */ /* 0x000fc60000000800 */
[----:B------:R-:W1:Y:S04]  /*46d0*/  LDSM.16.M88.4 R208, [R221+0x13400] ;  /* 0x01340000ddd0783b */ /* 0x000e680000000200 */
[----:B------:R-:W1:Y:S04]  /*46e0*/  LDSM.16.M88.4 R212, [R222+0x13000] ;  /* 0x01300000ded4783b */ /* 0x000e680000000200 */
[----:B------:R-:W1:Y:S01]  /*46f0*/  LDSM.16.M88.4 R216, [R222+0x13400] ;  /* 0x01340000ded8783b */ /* 0x000e620000000200 */
[----:B------:R-:W-:Y:S02]  /*4700*/  USHF.L.U32 UR17, UR31, 0x4, URZ ;  /* 0x000000041f117899 */ /* 0x000fe4000800063f */
[----:B------:R-:W-:-:S02]  /*4710*/  USHF.L.U32 UR16, UR31, 0x3, URZ ;  /* 0x000000031f107899 */ /* 0x000fc4000800063f */
[----:B------:R-:W-:Y:S02]  /*4720*/  UIADD3 UR28, UR17, 0x20, URZ ;  /* 0x00000020111c7890 */ /* 0x000fe4000fffe03f */
[----:B------:R-:W-:Y:S02]  /*4730*/  UIADD3 UR23, UR17, 0x40, URZ ;  /* 0x0000004011177890 */ /* 0x000fe4000fffe03f */
[----:B------:R-:W-:Y:S02]  /*4740*/  UIADD3 UR27, UR16, UR28, URZ ;  /* 0x0000001c101b7290 */ /* 0x000fe4000fffe03f */
[----:B------:R-:W-:Y:S02]  /*4750*/  UIADD3 UR22, UR16, UR23, URZ ;  /* 0x0000001710167290 */ /* 0x000fe4000fffe03f */
[----:B------:R-:W-:Y:S02]  /*4760*/  UIADD3 UR26, UR16, UR27, URZ ;  /* 0x0000001b101a7290 */ /* 0x000fe4000fffe03f */
[----:B------:R-:W-:-:S02]  /*4770*/  UIADD3 UR21, UR16, UR22, URZ ;  /* 0x0000001610157290 */ /* 0x000fc4000fffe03f */
[----:B------:R-:W-:Y:S02]  /*4780*/  UIADD3 UR25, UR16, UR26, URZ ;  /* 0x0000001a10197290 */ /* 0x000fe4000fffe03f */
[----:B------:R-:W-:Y:S02]  /*4790*/  UIADD3 UR20, UR16, UR21, URZ ;  /* 0x0000001510147290 */ /* 0x000fe4000fffe03f */
[----:B------:R-:W-:Y:S02]  /*47a0*/  UIADD3 UR37, UR37, 0x80, UR36 ;  /* 0x0000008025257890 */ /* 0x000fe4000fffe024 */
[----:B------:R-:W-:Y:S01]  /*47b0*/  UIADD3 UR24, UR16, UR25, URZ ;  /* 0x0000001910187290 */ /* 0x000fe2000fffe03f */
[----:B------:R-:W-:Y:S01]  /*47c0*/  UMOV UR5, URZ ;  /* 0x0000003f00057c82 */ /* 0x000fe20008000000 */
[----:B------:R-:W-:Y:S02]  /*47d0*/  UIMAD UR31, UR31, 0x38, URZ ;  /* 0x000000381f1f78a4 */ /* 0x000fe4000f8e023f */
[----:B------:R-:W-:-:S02]  /*47e0*/  UIADD3 UR36, UR36, 0x80, URZ ;  /* 0x0000008024247890 */ /* 0x000fc4000fffe03f */
[----:B------:R-:W-:Y:S02]  /*47f0*/  UIADD3 UR37, UR37, -UR10, URZ ;  /* 0x8000000a25257290 */ /* 0x000fe4000fffe03f */
[----:B------:R-:W-:Y:S01]  /*4800*/  UIADD3 UR30, UR16, UR24, URZ ;  /* 0x00000018101e7290 */ /* 0x000fe2000fffe03f */
[----:B-----5:R5:W-:Y:S02]  /*4810*/  STL [R1+0x14], R0 ;  /* 0x0000140001007387 */ /* 0x020be40000100800 */
[----:B-----5:R-:W-:-:S04]  /*4820*/  LEA.HI R0, R22, R21, RZ, 0x6 ;  /* 0x0000001516007211 */ /* 0x020fc800078f30ff */
[----:B------:R-:W-:-:S05]  /*4830*/  SHF.R.S32.HI R0, RZ, 0x6, R0 ;  /* 0x00000006ff007819 */ /* 0x000fca0000011400 */
[----:B------:R-:W-:-:S05]  /*4840*/  IMAD.SHL.U32 R0, R0, 0x20, RZ ;  /* 0x0000002000007824 */ /* 0x000fca00078e00ff */
[----:B------:R-:W-:Y:S01]  /*4850*/  LOP3.LUT R233, R0, 0x6, R233, 0xf8, !PT ;  /* 0x0000000600e97812 */ /* 0x000fe200078ef8e9 */
[----:B------:R-:W-:Y:S01]  /*4860*/  IMAD.U32 R0, RZ, RZ, UR50 ;  /* 0x00000032ff007e24 */ /* 0x000fe2000f8e00ff */
[----:B------:R5:W-:Y:S03]  /*4870*/  STL [R1+0x3c], R3 ;  /* 0x00003c0301007387 */ /* 0x000be60000100800 */
[----:B------:R-:W-:Y:S02]  /*4880*/  IMAD R233, R0, 0x80, R233 ;  /* 0x0000008000e97824 */ /* 0x000fe400078e02e9 */
[----:B------:R-:W-:-:S05]  /*4890*/  VIADD R0, R229, 0x1800 ;  /* 0x00001800e5007836 */ /* 0x000fca0000000000 */
[----:B------:R-:W-:Y:S01]  /*48a0*/  SEL R0, R0, R229, !P0 ;  /* 0x000000e500007207 */ /* 0x000fe20004000000 */
[----:B----4-:R-:W-:Y:S01]  /*48b0*/  @P1 FMUL.FTZ R4, R5, R4 ;  /* 0x0000000405041220 */ /* 0x010fe20000410000 */
[----:B-----5:R-:W-:-:S04]  /*48c0*/  VIADD R3, R231, 0x1800 ;  /* 0x00001800e7037836 */ /* 0x020fc80000000000 */
[----:B------:R-:W-:Y:S01]  /*48d0*/  @P1 R2UR UR9, R4 ;  /* 0x00000000040912ca */ /* 0x000fe200000e0000 */
[----:B------:R-:W-:Y:S01]  /*48e0*/  IMAD R4, RZ, RZ, -UR19 ;  /* 0x80000013ff047e24 */ /* 0x000fe2000f8e02ff */
[----:B------:R-:W-:Y:S02]  /*48f0*/  SEL R220, R3, R231, !P0 ;  /* 0x000000e703dc7207 */ /* 0x000fe40004000000 */
[----:B------:R-:W-:Y:S01]  /*4900*/  LEA R3, R0, UR4, 0x1 ;  /* 0x0000000400037c11 */ /* 0x000fe2000f8e08ff */
[C---:B------:R-:W-:Y:S01]  /*4910*/  VIADD R0, R233.reuse, 0x19 ;  /* 0x00000019e9007836 */ /* 0x040fe20000000000 */
[----:B------:R4:W-:Y:S04]  /*4920*/  STL [R1+0x28], R4 ;  /* 0x0000280401007387 */ /* 0x0009e80000100800 */
[----:B------:R-:W-:Y:S01]  /*4930*/  I2FP.F32.S32 R0, R0 ;  /* 0x0000000000007245 */ /* 0x000fe20000201400 */
[----:B------:R4:W-:Y:S04]  /*4940*/  STL [R1+0x18], R10 ;  /* 0x0000180a01007387 */ /* 0x0009e80000100800 */
[----:B--2---:R4:W-:Y:S04]  /*4950*/  STL [R1+0x1c], R9 ;  /* 0x00001c0901007387 */ /* 0x0049e80000100800 */
[----:B---3--:R4:W-:Y:S04]  /*4960*/  STL [R1+0x10], R8 ;  /* 0x0000100801007387 */ /* 0x0089e80000100800 */
[----:B------:R4:W-:Y:S01]  /*4970*/  STL [R1], R0 ;  /* 0x0000000001007387 */ /* 0x0009e20000100800 */
[----:B------:R-:W-:-:S02]  /*4980*/  VIADD R252, R233, 0x18 ;  /* 0x00000018e9fc7836 */ /* 0x000fc40000000000 */
[C---:B------:R-:W-:Y:S02]  /*4990*/  VIADD R251, R233.reuse, 0x11 ;  /* 0x00000011e9fb7836 */ /* 0x040fe40000000000 */
[C---:B------:R-:W-:Y:S02]  /*49a0*/  VIADD R250, R233.reuse, 0x10 ;  /* 0x00000010e9fa7836 */ /* 0x040fe40000000000 */
[C---:B------:R-:W-:Y:S02]  /*49b0*/  VIADD R249, R233.reuse, 0x9 ;  /* 0x00000009e9f97836 */ /* 0x040fe40000000000 */
[C---:B------:R-:W-:Y:S02]  /*49c0*/  VIADD R248, R233.reuse, 0x8 ;  /* 0x00000008e9f87836 */ /* 0x040fe40000000000 */
[----:B------:R-:W-:Y:S01]  /*49d0*/  VIADD R247, R233, 0x1 ;  /* 0x00000001e9f77836 */ /* 0x000fe20000000000 */
[----:B------:R-:W-:Y:S01]  /*49e0*/  UIADD3 UR19, UR16, UR20, URZ ;  /* 0x0000001410137290 */ /* 0x000fe2000fffe03f */
[----:B------:R-:W-:-:S02]  /*49f0*/  LEA R220, R220, UR4, 0x1 ;  /* 0x00000004dcdc7c11 */ /* 0x000fc4000f8e08ff */
[----:B------:R-:W-:Y:S02]  /*4a00*/  I2FP.F32.S32 R246, R233 ;  /* 0x000000e900f67245 */ /* 0x000fe40000201400 */
[----:B------:R-:W-:Y:S02]  /*4a10*/  I2FP.F32.S32 R252, R252 ;  /* 0x000000fc00fc7245 */ /* 0x000fe40000201400 */
[----:B------:R-:W-:Y:S02]  /*4a20*/  I2FP.F32.S32 R251, R251 ;  /* 0x000000fb00fb7245 */ /* 0x000fe40000201400 */
[----:B------:R-:W-:Y:S02]  /*4a30*/  I2FP.F32.S32 R250, R250 ;  /* 0x000000fa00fa7245 */ /* 0x000fe40000201400 */
[----:B------:R-:W-:Y:S02]  /*4a40*/  I2FP.F32.S32 R249, R249 ;  /* 0x000000f900f97245 */ /* 0x000fe40000201400 */
[----:B------:R-:W-:-:S02]  /*4a50*/  I2FP.F32.S32 R248, R248 ;  /* 0x000000f800f87245 */ /* 0x000fc40000201400 */
[----:B------:R-:W-:Y:S01]  /*4a60*/  I2FP.F32.S32 R247, R247 ;  /* 0x000000f700f77245 */ /* 0x000fe20000201400 */
[----:B------:R-:W-:Y:S01]  /*4a70*/  UIADD3 UR29, UR16, UR19, URZ ;  /* 0x00000013101d7290 */ /* 0x000fe2000fffe03f */
[----:B-1--4-:R-:W-:-:S11]  /*4a80*/  @UP1 UMOV UR5, UR9 ;  /* 0x0000000900051c82 */ /* 0x012fd60008000000 */
.L_x_114:
[----:B------:R-:W0:Y:S01]  /*4a90*/  LDGDEPBAR ;  /* 0x00000000000079af */ /* 0x000e220000000000 */
[----:B------:R-:W-:Y:S01]  /*4aa0*/  IMAD.IADD R0, R230, 0x1, R220 ;  /* 0x00000001e6007824 */ /* 0x000fe200078e02dc */
[----:B------:R-:W-:Y:S06]  /*4ab0*/  USHF.L.U32 UR9, UR8, 0x6, URZ ;  /* 0x0000000608097899 */ /* 0x000fec000800063f */
[----:B------:R1:W-:Y:S01]  /*4ac0*/  STL [R1+0x5c], R38 ;  /* 0x00005c2601007387 */ /* 0x0003e20000100800 */
[----:B------:R-:W-:Y:S02]  /*4ad0*/  UISETP.GT.AND UP3, UPT, UR8, UR18, UPT ;  /* 0x000000120800728c */ /* 0x000fe4000bf64270 */
[----:B------:R-:W-:Y:S04]  /*4ae0*/  UISETP.GE.AND UP0, UPT, UR9, UR37, UPT ;  /* 0x000000250900728c */ /* 0x000fe8000bf06270 */
[----:B------:R-:W-:Y:S06]  /*4af0*/  UISETP.LT.AND UP0, UPT, UR36, UR10, UP0 ;  /* 0x0000000a2400728c */ /* 0x000fec0008701270 */
[----:B------:R-:W-:Y:S01]  /*4b00*/  PLOP3.LUT P0, PT, PT, PT, UP0, 0x80, 0x0 ;  /* 0x000000000000781c */ /* 0x000fe20003f0f008 */
[----:B------:R-:W-:Y:S04]  /*4b10*/  DEPBAR.LE SB0, 0x0 ;  /* 0x000080000000791a */ /* 0x000fe80000000000 */
[----:B------:R-:W-:Y:S06]  /*4b20*/  BAR.SYNC.DEFER_BLOCKING 0x0 ;  /* 0x0000000000007b1d */ /* 0x000fec0000010000 */
[----:B------:R-:W-:Y:S08]  /*4b30*/  LDSM.16.M88.4 R32, [R220] ;  /* 0x00000000dc20783b */ /* 0x000ff00000000200 */
[----:B------:R-:W2:Y:S08]  /*4b40*/  LDSM.16.M88.4 R16, [R221+0x9000] ;  /* 0x00900000dd10783b */ /* 0x000eb00000000200 */
[----:B------:R-:W3:Y:S08]  /*4b50*/  LDSM.16.M88.4 R28, [R220+0x800] ;  /* 0x00080000dc1c783b */ /* 0x000ef00000000200 */
[----:B------:R-:W4:Y:S08]  /*4b60*/  LDSM.16.M88.4 R132, [R221+0x9400] ;  /* 0x00940000dd84783b */ /* 0x000f300000000200 */
[----:B-1----:R-:W4:Y:S04]  /*4b70*/  LDL R38, [R1+0x18] ;  /* 0x0000180001267983 */ /* 0x002f280000100800 */
[----:B------:R-:W-:Y:S08]  /*4b80*/  LDSM.16.M88.4 R136, [R0] ;  /* 0x000000000088783b */ /* 0x000ff00000000200 */
[----:B------:R-:W1:Y:S01]  /*4b90*/  LDSM.16.M88.4 R140, [R222+0x9000] ;  /* 0x00900000de8c783b */ /* 0x000e620000000200 */
[-C--:B--2---:R-:W-:Y:S07]  /*4ba0*/  HMMA.16816.F32.BF16 R4, R32, R16.reuse, RZ ;  /* 0x000000102004723c */ /* 0x084fee00000418ff */
[----:B------:R-:W2:Y:S01]  /*4bb0*/  LDSM.16.M88.4 R144, [R0+0x800] ;  /* 0x000800000090783b */ /* 0x000ea20000000200 */
[C---:B---3--:R-:W-:Y:S07]  /*4bc0*/  HMMA.16816.F32.BF16 R8, R28.reuse, R16, RZ ;  /* 0x000000101c08723c */ /* 0x048fee00000418ff */
[----:B------:R3:W-:Y:S01]  /*4bd0*/  STL [R1+0x58], R37 ;  /* 0x0000582501007387 */ /* 0x0007e20000100800 */
[-C--:B------:R-:W-:Y:S03]  /*4be0*/  HMMA.16816.F32.BF16 R12, R28, R18.reuse, RZ ;  /* 0x000000121c0c723c */ /* 0x080fe600000418ff */
[----:B------:R-:W2:Y:S03]  /*4bf0*/  LDSM.16.M88.4 R148, [R222+0x9400] ;  /* 0x00940000de94783b */ /* 0x000ea60000000200 */
[C---:B------:R-:W-:Y:S05]  /*4c00*/  HMMA.16816.F32.BF16 R16, R32.reuse, R18, RZ ;  /* 0x000000122010723c */ /* 0x040fea00000418ff */
[----:B------:R-:W-:Y:S01]  /*4c10*/  LDSM.16.M88.4 R152, [R220+0x1000] ;  /* 0x00100000dc98783b */ /* 0x000fe20000000200 */
[-C--:B----4-:R-:W-:Y:S06]  /*4c20*/  HMMA.16816.F32.BF16 R20, R32, R132.reuse, RZ ;  /* 0x000000842014723c */ /* 0x090fec00000418ff */
[C---:B------:R-:W-:Y:S01]  /*4c30*/  HMMA.16816.F32.BF16 R24, R28.reuse, R132, RZ ;  /* 0x000000841c18723c */ /* 0x040fe200000418ff */
[----:B------:R-:W4:Y:S05]  /*4c40*/  LDSM.16.M88.4 R156, [R221+0xb000] ;  /* 0x00b00000dd9c783b */ /* 0x000f2a0000000200 */
[-C--:B------:R-:W-:Y:S03]  /*4c50*/  HMMA.16816.F32.BF16 R28, R28, R134.reuse, RZ ;  /* 0x000000861c1c723c */ /* 0x080fe600000418ff */
[----:B---3--:R-:W3:Y:S03]  /*4c60*/  LDL R37, [R1+0x1c] ;  /* 0x00001c0001257983 */ /* 0x008ee60000100800 */
[----:B------:R-:W-:Y:S01]  /*4c70*/  HMMA.16816.F32.BF16 R32, R32, R134, RZ ;  /* 0x000000862020723c */ /* 0x000fe200000418ff */
[----:B------:R2:W-:Y:S04]  /*4c80*/  STL [R1+0x54], R36 ;  /* 0x0000542401007387 */ /* 0x0005e80000100800 */
[----:B------:R-:W4:Y:S01]  /*4c90*/  LDSM.16.M88.4 R160, [R220+0x1800] ;  /* 0x00180000dca0783b */ /* 0x000f220000000200 */
[-C--:B-1----:R-:W-:Y:S06]  /*4ca0*/  HMMA.16816.F32.BF16 R4, R136, R140.reuse, R4 ;  /* 0x0000008c8804723c */ /* 0x082fec0000041804 */
[C---:B--2---:R-:W-:Y:S01]  /*4cb0*/  HMMA.16816.F32.BF16 R8, R144.reuse, R140, R8 ;  /* 0x0000008c9008723c */ /* 0x044fe20000041808 */
[----:B------:R-:W1:Y:S05]  /*4cc0*/  LDSM.16.M88.4 R164, [R221+0xb400] ;  /* 0x00b40000dda4783b */ /* 0x000e6a0000000200 */
[-C--:B------:R-:W-:Y:S03]  /*4cd0*/  HMMA.16816.F32.BF16 R12, R144, R142.reuse, R12 ;  /* 0x0000008e900c723c */ /* 0x080fe6000004180c */
[----:B------:R-:W-:Y:S03]  /*4ce0*/  LDSM.16.M88.4 R132, [R0+0x1000] ;  /* 0x001000000084783b */ /* 0x000fe60000000200 */
[C---:B------:R-:W-:Y:S05]  /*4cf0*/  HMMA.16816.F32.BF16 R16, R136.reuse, R142, R16 ;  /* 0x0000008e8810723c */ /* 0x040fea0000041810 */
[----:B------:R-:W2:Y:S01]  /*4d00*/  LDL R36, [R1+0x10] ;  /* 0x0000100001247983 */ /* 0x000ea20000100800 */
[-C--:B------:R-:W-:Y:S03]  /*4d10*/  HMMA.16816.F32.BF16 R20, R136, R148.reuse, R20 ;  /* 0x000000948814723c */ /* 0x080fe60000041814 */
[----:B------:R1:W-:Y:S03]  /*4d20*/  STL [R1+0x50], R3 ;  /* 0x0000500301007387 */ /* 0x0003e60000100800 */
[C---:B------:R-:W-:Y:S01]  /*4d30*/  HMMA.16816.F32.BF16 R24, R144.reuse, R148, R24 ;  /* 0x000000949018723c */ /* 0x040fe20000041818 */
[----:B------:R-:W1:Y:S05]  /*4d40*/  LDSM.16.M88.4 R140, [R222+0xb000] ;  /* 0x00b00000de8c783b */ /* 0x000e6a0000000200 */
[-C--:B------:R-:W-:Y:S03]  /*4d50*/  HMMA.16816.F32.BF16 R28, R144, R150.reuse, R28 ;  /* 0x00000096901c723c */ /* 0x080fe6000004181c */
[----:B------:R-:W1:Y:S03]  /*4d60*/  LDSM.16.M88.4 R168, [R0+0x1800] ;  /* 0x0018000000a8783b */ /* 0x000e660000000200 */
[----:B------:R-:W-:Y:S05]  /*4d70*/  HMMA.16816.F32.BF16 R32, R136, R150, R32 ;  /* 0x000000968820723c */ /* 0x000fea0000041820 */
[----:B------:R-:W1:Y:S01]  /*4d80*/  LDSM.16.M88.4 R144, [R222+0xb400] ;  /* 0x00b40000de90783b */ /* 0x000e620000000200 */
[-C--:B----4-:R-:W-:Y:S06]  /*4d90*/  HMMA.16816.F32.BF16 R4, R152, R156.reuse, R4 ;  /* 0x0000009c9804723c */ /* 0x090fec0000041804 */
[C---:B------:R-:W-:Y:S01]  /*4da0*/  HMMA.16816.F32.BF16 R8, R160.reuse, R156, R8 ;  /* 0x0000009ca008723c */ /* 0x040fe20000041808 */
[----:B-1----:R-:W4:Y:S04]  /*4db0*/  LDL R3, [R1+0x3c] ;  /* 0x00003c0001037983 */ /* 0x002f280000100800 */
[----:B------:R-:W-:Y:S01]  /*4dc0*/  LDSM.16.M88.4 R136, [R220+0x2000] ;  /* 0x00200000dc88783b */ /* 0x000fe20000000200 */
[-C--:B------:R-:W-:Y:S06]  /*4dd0*/  HMMA.16816.F32.BF16 R12, R160, R158.reuse, R12 ;  /* 0x0000009ea00c723c */ /* 0x080fec000004180c */
[C---:B------:R-:W-:Y:S01]  /*4de0*/  HMMA.16816.F32.BF16 R16, R152.reuse, R158, R16 ;  /* 0x0000009e9810723c */ /* 0x040fe20000041810 */
[----:B------:R1:W-:Y:S04]  /*4df0*/  STL [R1+0x4c], R2 ;  /* 0x00004c0201007387 */ /* 0x0003e80000100800 */
[----:B------:R-:W1:Y:S01]  /*4e00*/  LDSM.16.M88.4 R148, [R221+0xd000] ;  /* 0x00d00000dd94783b */ /* 0x000e620000000200 */
[-C--:B------:R-:W-:Y:S06]  /*4e10*/  HMMA.16816.F32.BF16 R20, R152, R164.reuse, R20 ;  /* 0x000000a49814723c */ /* 0x080fec0000041814 */
[C---:B------:R-:W-:Y:S01]  /*4e20*/  HMMA.16816.F32.BF16 R24, R160.reuse, R164, R24 ;  /* 0x000000a4a018723c */ /* 0x040fe20000041818 */
[----:B------:R-:W1:Y:S05]  /*4e30*/  LDSM.16.M88.4 R156, [R220+0x2800] ;  /* 0x00280000dc9c783b */ /* 0x000e6a0000000200 */
[-C--:B------:R-:W-:Y:S03]  /*4e40*/  HMMA.16816.F32.BF16 R28, R160, R166.reuse, R28 ;  /* 0x000000a6a01c723c */ /* 0x080fe6000004181c */
[----:B------:R-:W-:Y:S03]  /*4e50*/  LDSM.16.M88.4 R160, [R222+0xd000] ;  /* 0x00d00000dea0783b */ /* 0x000fe60000000200 */
[----:B------:R-:W-:Y:S05]  /*4e60*/  HMMA.16816.F32.BF16 R32, R152, R166, R32 ;  /* 0x000000a69820723c */ /* 0x000fea0000041820 */
[----:B-1----:R-:W4:Y:S01]  /*4e70*/  LDL R2, [R1+0x14] ;  /* 0x0000140001027983 */ /* 0x002f220000100800 */
[-C--:B------:R-:W-:Y:S03]  /*4e80*/  HMMA.16816.F32.BF16 R4, R132, R140.reuse, R4 ;  /* 0x0000008c8404723c */ /* 0x080fe60000041804 */
[----:B------:R-:W1:Y:S03]  /*4e90*/  LDSM.16.M88.4 R152, [R221+0xd400] ;  /* 0x00d40000dd98783b */ /* 0x000e660000000200 */
        /* <DEDUP_REMOVED lines=8> */
[----:B------:R-:W1:Y:S05]  /*4f20*/  LDSM.16.M88.4 R132, [R0+0x2800] ;  /* 0x002800000084783b */ /* 0x000e6a0000000200 */
[-C--:B------:R-:W-:Y:S05]  /*4f30*/  HMMA.16816.F32.BF16 R4, R136, R148.reuse, R4 ;  /* 0x000000948804723c */ /* 0x080fea0000041804 */
[----:B------:R-:W-:Y:S01]  /*4f40*/  @!P0 IADD3 R146, R233, 0x1, RZ ;  /* 0x00000001e9928810 */ /* 0x000fe20007ffe0ff */
[C---:B------:R-:W-:Y:S06]  /*4f50*/  HMMA.16816.F32.BF16 R8, R156.reuse, R148, R8 ;  /* 0x000000949c08723c */ /* 0x040fec0000041808 */
[-C--:B------:R-:W-:Y:S06]  /*4f60*/  HMMA.16816.F32.BF16 R12, R156, R150.reuse, R12 ;  /* 0x000000969c0c723c */ /* 0x080fec000004180c */
[C---:B------:R-:W-:Y:S06]  /*4f70*/  HMMA.16816.F32.BF16 R16, R136.reuse, R150, R16 ;  /* 0x000000968810723c */ /* 0x040fec0000041810 */
[-C--:B-1----:R-:W-:Y:S06]  /*4f80*/  HMMA.16816.F32.BF16 R20, R136, R152.reuse, R20 ;  /* 0x000000988814723c */ /* 0x082fec0000041814 */
[C---:B------:R-:W-:Y:S06]  /*4f90*/  HMMA.16816.F32.BF16 R24, R156.reuse, R152, R24 ;  /* 0x000000989c18723c */ /* 0x040fec0000041818 */
[-C--:B------:R-:W-:Y:S06]  /*4fa0*/  HMMA.16816.F32.BF16 R28, R156, R154.reuse, R28 ;  /* 0x0000009a9c1c723c */ /* 0x080fec000004181c */
[----:B------:R-:W-:Y:S06]  /*4fb0*/  HMMA.16816.F32.BF16 R32, R136, R154, R32 ;  /* 0x0000009a8820723c */ /* 0x000fec0000041820 */
[-C--:B------:R-:W-:Y:S06]  /*4fc0*/  HMMA.16816.F32.BF16 R4, R140, R160.reuse, R4 ;  /* 0x000000a08c04723c */ /* 0x080fec0000041804 */
[C---:B------:R-:W-:Y:S06]  /*4fd0*/  HMMA.16816.F32.BF16 R8, R132.reuse, R160, R8 ;  /* 0x000000a08408723c */ /* 0x040fec0000041808 */
[-C--:B------:R-:W-:Y:S06]  /*4fe0*/  HMMA.16816.F32.BF16 R12, R132, R162.reuse, R12 ;  /* 0x000000a2840c723c */ /* 0x080fec000004180c */
[C---:B------:R-:W-:Y:S01]  /*4ff0*/  HMMA.16816.F32.BF16 R16, R140.reuse, R162, R16 ;  /* 0x000000a28c10723c */ /* 0x040fe20000041810 */
[----:B------:R-:W4:Y:S05]  /*5000*/  LDL R163, [R1] ;  /* 0x0000000001a37983 */ /* 0x000f2a0000100800 */
[C---:B------:R-:W-:Y:S01]  /*5010*/  FFMA.FTZ R4, R246.reuse, UR5, R4 ;  /* 0x00000005f6047c23 */ /* 0x040fe20008010004 */
[C---:B------:R-:W-:Y:S01]  /*5020*/  FFMA.FTZ R5, R247.reuse, UR5, R5 ;  /* 0x00000005f7057c23 */ /* 0x040fe20008010005 */
[C---:B------:R-:W-:Y:S03]  /*5030*/  FFMA.FTZ R6, R246.reuse, UR5, R6 ;  /* 0x00000005f6067c23 */ /* 0x040fe60008010006 */
[C---:B------:R-:W-:Y:S01]  /*5040*/  FFMA.FTZ R7, R247.reuse, UR5, R7 ;  /* 0x00000005f7077c23 */ /* 0x040fe20008010007 */
[C---:B------:R-:W-:Y:S01]  /*5050*/  FFMA.FTZ R8, R246.reuse, UR5, R8 ;  /* 0x00000005f6087c23 */ /* 0x040fe20008010008 */
[C---:B------:R-:W-:Y:S01]  /*5060*/  FFMA.FTZ R9, R247.reuse, UR5, R9 ;  /* 0x00000005f7097c23 */ /* 0x040fe20008010009 */
[----:B------:R-:W-:Y:S01]  /*5070*/  FFMA.FTZ R10, R246, UR5, R10 ;  /* 0x00000005f60a7c23 */ /* 0x000fe2000801000a */
[----:B------:R-:W-:Y:S03]  /*5080*/  FFMA.FTZ R11, R247, UR5, R11 ;  /* 0x00000005f70b7c23 */ /* 0x000fe6000801000b */
[C---:B------:R-:W-:Y:S01]  /*5090*/  FFMA.FTZ R12, R248.reuse, UR5, R12 ;  /* 0x00000005f80c7c23 */ /* 0x040fe2000801000c */
[C---:B------:R-:W-:Y:S01]  /*50a0*/  FFMA.FTZ R13, R249.reuse, UR5, R13 ;  /* 0x00000005f90d7c23 */ /* 0x040fe2000801000d */
[----:B------:R-:W-:Y:S01]  /*50b0*/  FFMA.FTZ R14, R248, UR5, R14 ;  /* 0x00000005f80e7c23 */ /* 0x000fe2000801000e */
[C---:B------:R-:W-:Y:S01]  /*50c0*/  FFMA.FTZ R15, R249.reuse, UR5, R15 ;  /* 0x00000005f90f7c23 */ /* 0x040fe2000801000f */
[C---:B------:R-:W-:Y:S01]  /*50d0*/  FMUL.FTZ R138, R38.reuse, 1.4426950216293334961 ;  /* 0x3fb8aa3b268a7820 */ /* 0x040fe20000410000 */
[----:B------:R-:W-:Y:S01]  /*50e0*/  FSETP.NEU.FTZ.AND P1, PT, R38, -INF , PT ;  /* 0xff8000002600780b */ /* 0x000fe20003f3d000 */
[----:B------:R-:W-:Y:S02]  /*50f0*/  IMAD.MOV.U32 R38, RZ, RZ, 0x8 ;  /* 0x00000008ff267424 */ /* 0x000fe400078e00ff */
[----:B------:R-:W-:Y:S01]  /*5100*/  FFMA.FTZ R16, R248, UR5, R16 ;  /* 0x00000005f8107c23 */ /* 0x000fe20008010010 */
[C---:B------:R-:W-:Y:S01]  /*5110*/  FFMA.FTZ R17, R249.reuse, UR5, R17 ;  /* 0x00000005f9117c23 */ /* 0x040fe20008010011 */
[----:B------:R-:W-:Y:S01]  /*5120*/  FSEL R138, R138, RZ, P1 ;  /* 0x000000ff8a8a7208 */ /* 0x000fe20000800000 */
[----:B------:R-:W-:Y:S01]  /*5130*/  FFMA.FTZ R18, R248, UR5, R18 ;  /* 0x00000005f8127c23 */ /* 0x000fe20008010012 */
[----:B------:R-:W-:Y:S01]  /*5140*/  FFMA.FTZ R19, R249, UR5, R19 ;  /* 0x00000005f9137c23 */ /* 0x000fe20008010013 */
[C---:B---3--:R-:W-:Y:S01]  /*5150*/  FMUL.FTZ R137, R37.reuse, 1.4426950216293334961 ;  /* 0x3fb8aa3b25897820 */ /* 0x048fe20000410000 */
[----:B------:R-:W-:Y:S04]  /*5160*/  FSETP.NEU.FTZ.AND P1, PT, R37, -INF , PT ;  /* 0xff8000002500780b */ /* 0x000fe80003f3d000 */
[----:B------:R-:W-:Y:S01]  /*5170*/  FSEL R137, R137, RZ, P1 ;  /* 0x000000ff89897208 */ /* 0x000fe20000800000 */
[C---:B--2---:R-:W-:Y:S01]  /*5180*/  FMUL.FTZ R136, R36.reuse, 1.4426950216293334961 ;  /* 0x3fb8aa3b24887820 */ /* 0x044fe20000410000 */
[----:B------:R-:W-:Y:S04]  /*5190*/  FSETP.NEU.FTZ.AND P1, PT, R36, -INF , PT ;  /* 0xff8000002400780b */ /* 0x000fe80003f3d000 */
[----:B------:R-:W-:Y:S01]  /*51a0*/  FSEL R136, R136, RZ, P1 ;  /* 0x000000ff88887208 */ /* 0x000fe20000800000 */
[----:B----4-:R-:W-:Y:S01]  /*51b0*/  @!P0 VIADD R0, R3, UR9 ;  /* 0x0000000903008c36 */ /* 0x010fe20008000000 */
[----:B------:R-:W-:Y:S04]  /*51c0*/  MOV R3, 0x20 ;  /* 0x0000002000037802 */ /* 0x000fe80000000f00 */
[C---:B------:R-:W-:Y:S02]  /*51d0*/  @!P0 VIMNMX R145, R0.reuse, UR10, PT ;  /* 0x0000000a00918c48 */ /* 0x040fe4000bfe0100 */
[C---:B------:R-:W-:Y:S02]  /*51e0*/  @!P0 VIADDMNMX R144, R0.reuse, R38, UR10, PT ;  /* 0x0000000a00908e46 */ /* 0x040fe4000b800126 */
[----:B------:R-:W-:Y:S02]  /*51f0*/  @!P0 ISETP.GE.AND P2, PT, R233, R145, PT ;  /* 0x00000091e900820c */ /* 0x000fe40003f46270 */
[----:B------:R-:W-:Y:S01]  /*5200*/  @!P0 VIADDMNMX R139, R0, R3, UR10, PT ;  /* 0x0000000a008b8e46 */ /* 0x000fe2000b800103 */
[----:B------:R-:W-:Y:S01]  /*5210*/  IMAD.MOV.U32 R3, RZ, RZ, 0x28 ;  /* 0x00000028ff037424 */ /* 0x000fe200078e00ff */
[----:B------:R-:W-:Y:S02]  /*5220*/  @!P0 FSEL R4, R4, -INF , !P2 ;  /* 0xff80000004048808 */ /* 0x000fe40005000000 */
[----:B------:R-:W-:Y:S03]  /*5230*/  @!P0 ISETP.GE.AND P2, PT, R146, R145, PT ;  /* 0x000000919200820c */ /* 0x000fe60003f46270 */
[--C-:B------:R-:W-:Y:S01]  /*5240*/  FFMA.FTZ R4, R4, UR11, -R138.reuse ;  /* 0x0000000b04047c23 */ /* 0x100fe2000801088a */
[----:B------:R-:W-:Y:S02]  /*5250*/  @!P0 FSEL R5, R5, -INF , !P2 ;  /* 0xff80000005058808 */ /* 0x000fe40005000000 */
[-C--:B------:R-:W-:Y:S01]  /*5260*/  @!P0 ISETP.GE.AND P2, PT, R233, R144.reuse, PT ;  /* 0x00000090e900820c */ /* 0x080fe20003f46270 */
[----:B------:R1:W-:Y:S02]  /*5270*/  MUFU.EX2 R38, R4 ;  /* 0x0000000400267308 */ /* 0x0003e40000000800 */
[----:B------:R-:W-:Y:S01]  /*5280*/  FFMA.FTZ R5, R5, UR11, -R138 ;  /* 0x0000000b05057c23 */ /* 0x000fe2000801088a */
[----:B------:R-:W-:Y:S02]  /*5290*/  @!P0 FSEL R6, R6, -INF , !P2 ;  /* 0xff80000006068808 */ /* 0x000fe40005000000 */
[----:B------:R-:W-:Y:S03]  /*52a0*/  @!P0 ISETP.GE.AND P2, PT, R146, R144, PT ;  /* 0x000000909200820c */ /* 0x000fe60003f46270 */
[--C-:B------:R-:W-:Y:S01]  /*52b0*/  FFMA.FTZ R6, R6, UR11, -R137.reuse ;  /* 0x0000000b06067c23 */ /* 0x100fe20008010889 */
[----:B------:R-:W-:Y:S01]  /*52c0*/  @!P0 FSEL R7, R7, -INF , !P2 ;  /* 0xff80000007078808 */ /* 0x000fe20005000000 */
[----:B------:R-:W-:Y:S01]  /*52d0*/  MUFU.EX2 R37, R5 ;  /* 0x0000000500257308 */ /* 0x000fe20000000800 */
[-C--:B------:R-:W-:Y:S03]  /*52e0*/  @!P0 ISETP.GE.AND P2, PT, R233, R139.reuse, PT ;  /* 0x0000008be900820c */ /* 0x080fe60003f46270 */
[----:B------:R-:W-:Y:S01]  /*52f0*/  FFMA.FTZ R7, R7, UR11, -R137 ;  /* 0x0000000b07077c23 */ /* 0x000fe20008010889 */
[----:B------:R-:W-:Y:S02]  /*5300*/  @!P0 FSEL R8, R8, -INF , !P2 ;  /* 0xff80000008088808 */ /* 0x000fe40005000000 */
[----:B------:R-:W-:Y:S03]  /*5310*/  @!P0 ISETP.GE.AND P2, PT, R146, R139, PT ;  /* 0x0000008b9200820c */ /* 0x000fe60003f46270 */
[----:B------:R-:W-:Y:S01]  /*5320*/  MUFU.EX2 R153, R6 ;  /* 0x0000000600997308 */ /* 0x000fe20000000800 */
[----:B------:R-:W-:Y:S01]  /*5330*/  FSETP.NEU.FTZ.AND P1, PT, R2, -INF , PT ;  /* 0xff8000000200780b */ /* 0x000fe20003f3d000 */
[--C-:B-1----:R-:W-:Y:S01]  /*5340*/  FFMA.FTZ R4, R8, UR11, -R136.reuse ;  /* 0x0000000b08047c23 */ /* 0x102fe20008010888 */
[----:B------:R-:W-:Y:S02]  /*5350*/  @!P0 FSEL R9, R9, -INF , !P2 ;  /* 0xff80000009098808 */ /* 0x000fe40005000000 */
[----:B------:R-:W-:Y:S01]  /*5360*/  @!P0 VIADDMNMX R8, R0, R3, UR10, PT ;  /* 0x0000000a00088e46 */ /* 0x000fe2000b800103 */
[----:B------:R-:W-:Y:S04]  /*5370*/  FMUL.FTZ R0, R2, 1.4426950216293334961 ;  /* 0x3fb8aa3b02007820 */ /* 0x000fe80000410000 */
[----:B------:R-:W-:Y:S01]  /*5380*/  MUFU.EX2 R36, R7 ;  /* 0x0000000700247308 */ /* 0x000fe20000000800 */
[----:B------:R-:W-:Y:S01]  /*5390*/  FFMA.FTZ R9, R9, UR11, -R136 ;  /* 0x0000000b09097c23 */ /* 0x000fe20008010888 */
[-C--:B------:R-:W-:Y:S02]  /*53a0*/  @!P0 ISETP.GE.AND P2, PT, R233, R8.reuse, PT ;  /* 0x00000008e900820c */ /* 0x080fe40003f46270 */
[----:B------:R-:W-:Y:S02]  /*53b0*/  FSEL R0, R0, RZ, P1 ;  /* 0x000000ff00007208 */ /* 0x000fe40000800000 */
[----:B------:R-:W-:Y:S04]  /*53c0*/  @!P0 FSEL R10, R10, -INF , !P2 ;  /* 0xff8000000a0a8808 */ /* 0x000fe80005000000 */
[----:B------:R1:W-:Y:S01]  /*53d0*/  MUFU.EX2 R159, R4 ;  /* 0x00000004009f7308 */ /* 0x0003e20000000800 */
[-C--:B------:R-:W-:Y:S04]  /*53e0*/  @!P0 ISETP.GE.AND P1, PT, R146, R8.reuse, PT ;  /* 0x000000089200820c */ /* 0x080fe80003f26270 */
[----:B------:R-:W-:Y:S05]  /*53f0*/  @!P0 FSEL R11, R11, -INF , !P1 ;  /* 0xff8000000b0b8808 */ /* 0x000fea0004800000 */
[----:B------:R2:W-:Y:S01]  /*5400*/  MUFU.EX2 R158, R9 ;  /* 0x00000009009e7308 */ /* 0x0005e20000000800 */
[--C-:B------:R-:W-:Y:S09]  /*5410*/  FFMA.FTZ R11, R11, UR11, -R0.reuse ;  /* 0x0000000b0b0b7c23 */ /* 0x100ff20008010800 */
[----:B------:R-:W-:Y:S01]  /*5420*/  MUFU.EX2 R160, R11 ;  /* 0x0000000b00a07308 */ /* 0x000fe20000000800 */
[----:B-1----:R-:W1:Y:S01]  /*5430*/  LDSM.16.M88.4 R4, [R222+0xd400] ;  /* 0x00d40000de04783b */ /* 0x002e620000000200 */
[----:B--2---:R-:W-:Y:S01]  /*5440*/  FFMA.FTZ R9, R10, UR11, -R0 ;  /* 0x0000000b0a097c23 */ /* 0x004fe20008010800 */
[C---:B------:R-:W-:Y:S07]  /*5450*/  @!P0 IADD3 R10, R233.reuse, 0x8, RZ ;  /* 0x00000008e90a8810 */ /* 0x040fee0007ffe0ff */
[----:B------:R2:W-:Y:S01]  /*5460*/  MUFU.EX2 R161, R9 ;  /* 0x0000000900a17308 */ /* 0x0005e20000000800 */
[-C--:B------:R-:W-:Y:S04]  /*5470*/  @!P0 ISETP.GE.AND P1, PT, R10, R139.reuse, PT ;  /* 0x0000008b0a00820c */ /* 0x080fe80003f26270 */
[----:B------:R-:W-:Y:S05]  /*5480*/  @!P0 FSEL R12, R12, -INF , !P1 ;  /* 0xff8000000c0c8808 */ /* 0x000fea0004800000 */
[--C-:B------:R-:W-:Y:S04]  /*5490*/  FFMA.FTZ R12, R12, UR11, -R136.reuse ;  /* 0x0000000b0c0c7c23 */ /* 0x100fe80008010888 */
[----:B------:R-:W-:Y:S01]  /*54a0*/  MUFU.EX2 R155, R12 ;  /* 0x0000000c009b7308 */ /* 0x000fe20000000800 */
[----:B--2---:R-:W-:Y:S05]  /*54b0*/  @!P0 VIADD R9, R233, 0x9 ;  /* 0x00000009e9098836 */ /* 0x004fea0000000000 */
[----:B------:R-:W-:Y:S04]  /*54c0*/  @!P0 ISETP.GE.AND P1, PT, R9, R139, PT ;  /* 0x0000008b0900820c */ /* 0x000fe80003f26270 */
[----:B------:R-:W-:Y:S01]  /*54d0*/  @!P0 FSEL R13, R13, -INF , !P1 ;  /* 0xff8000000d0d8808 */ /* 0x000fe20004800000 */
[-C--:B-1----:R-:W-:Y:S03]  /*54e0*/  HMMA.16816.F32.BF16 R20, R140, R4.reuse, R20 ;  /* 0x000000048c14723c */ /* 0x082fe60000041814 */
[-C--:B------:R-:W-:Y:S01]  /*54f0*/  @!P0 ISETP.GE.AND P1, PT, R10, R8.reuse, PT ;  /* 0x000000080a00820c */ /* 0x080fe20003f26270 */
[----:B------:R-:W-:Y:S02]  /*5500*/  FFMA.FTZ R13, R13, UR11, -R136 ;  /* 0x0000000b0d0d7c23 */ /* 0x000fe40008010888 */
[C---:B------:R-:W-:Y:S02]  /*5510*/  HMMA.16816.F32.BF16 R24, R132.reuse, R4, R24 ;  /* 0x000000048418723c */ /* 0x040fe40000041818 */
[----:B------:R-:W-:Y:S03]  /*5520*/  MUFU.EX2 R154, R13 ;  /* 0x0000000d009a7308 */ /* 0x000fe60000000800 */
[----:B------:R-:W-:Y:S01]  /*5530*/  @!P0 FSEL R14, R14, -INF , !P1 ;  /* 0xff8000000e0e8808 */ /* 0x000fe20004800000 */
[-C--:B------:R-:W-:Y:S03]  /*5540*/  HMMA.16816.F32.BF16 R28, R132, R6.reuse, R28 ;  /* 0x00000006841c723c */ /* 0x080fe6000004181c */
[----:B------:R-:W-:Y:S02]  /*5550*/  @!P0 ISETP.GE.AND P1, PT, R9, R8, PT ;  /* 0x000000080900820c */ /* 0x000fe40003f26270 */
[----:B------:R-:W-:Y:S01]  /*5560*/  @!P0 VIADD R4, R233, 0x11 ;  /* 0x00000011e9048836 */ /* 0x000fe20000000000 */
[----:B------:R-:W-:Y:S01]  /*5570*/  HMMA.16816.F32.BF16 R32, R140, R6, R32 ;  /* 0x000000068c20723c */ /* 0x000fe20000041820 */
[----:B------:R-:W2:Y:S04]  /*5580*/  LDL R141, [R1+0x38] ;  /* 0x00003800018d7983 */ /* 0x000ea80000100800 */
[----:B------:R-:W-:Y:S01]  /*5590*/  @!P0 FSEL R15, R15, -INF , !P1 ;  /* 0xff8000000f0f8808 */ /* 0x000fe20004800000 */
[----:B------:R-:W-:Y:S01]  /*55a0*/  FFMA.FTZ R20, R250, UR5, R20 ;  /* 0x00000005fa147c23 */ /* 0x000fe20008010014 */
[-C--:B------:R-:W-:Y:S01]  /*55b0*/  @!P0 ISETP.GE.AND P1, PT, R10, R145.reuse, PT ;  /* 0x000000910a00820c */ /* 0x080fe20003f26270 */
[----:B------:R-:W-:Y:S01]  /*55c0*/  FFMA.FTZ R21, R251, UR5, R21 ;  /* 0x00000005fb157c23 */ /* 0x000fe20008010015 */
[----:B------:R-:W3:Y:S02]  /*55d0*/  LDL R140, [R1+0x34] ;  /* 0x00003400018c7983 */ /* 0x000ee40000100800 */
[----:B------:R-:W-:Y:S01]  /*55e0*/  @!P0 FSEL R16, R16, -INF , !P1 ;  /* 0xff80000010108808 */ /* 0x000fe20004800000 */
[C---:B------:R-:W-:Y:S01]  /*55f0*/  FFMA.FTZ R22, R250.reuse, UR5, R22 ;  /* 0x00000005fa167c23 */ /* 0x040fe20008010016 */
[-C--:B------:R-:W-:Y:S01]  /*5600*/  @!P0 ISETP.GE.AND P1, PT, R9, R145.reuse, PT ;  /* 0x000000910900820c */ /* 0x080fe20003f26270 */
[C---:B------:R-:W-:Y:S01]  /*5610*/  FFMA.FTZ R23, R251.reuse, UR5, R23 ;  /* 0x00000005fb177c23 */ /* 0x040fe20008010017 */
[C---:B------:R-:W-:Y:S01]  /*5620*/  FFMA.FTZ R24, R250.reuse, UR5, R24 ;  /* 0x00000005fa187c23 */ /* 0x040fe20008010018 */
[----:B------:R-:W-:Y:S01]  /*5630*/  FFMA.FTZ R25, R251, UR5, R25 ;  /* 0x00000005fb197c23 */ /* 0x000fe20008010019 */
[----:B------:R-:W-:Y:S01]  /*5640*/  @!P0 FSEL R17, R17, -INF , !P1 ;  /* 0xff80000011118808 */ /* 0x000fe20004800000 */
[----:B------:R-:W-:Y:S01]  /*5650*/  FFMA.FTZ R26, R250, UR5, R26 ;  /* 0x00000005fa1a7c23 */ /* 0x000fe2000801001a */
[-C--:B------:R-:W-:Y:S01]  /*5660*/  @!P0 ISETP.GE.AND P1, PT, R10, R144.reuse, PT ;  /* 0x000000900a00820c */ /* 0x080fe20003f26270 */
[----:B------:R-:W-:Y:S01]  /*5670*/  FFMA.FTZ R27, R251, UR5, R27 ;  /* 0x00000005fb1b7c23 */ /* 0x000fe2000801001b */
[----:B------:R-:W-:Y:S01]  /*5680*/  @!P0 IADD3 R5, R233, 0x18, RZ ;  /* 0x00000018e9058810 */ /* 0x000fe20007ffe0ff */
[----:B------:R-:W-:Y:S01]  /*5690*/  FFMA.FTZ R28, R252, UR5, R28 ;  /* 0x00000005fc1c7c23 */ /* 0x000fe2000801001c */
[----:B------:R-:W-:Y:S01]  /*56a0*/  @!P0 FSEL R18, R18, -INF , !P1 ;  /* 0xff80000012128808 */ /* 0x000fe20004800000 */
[C---:B------:R-:W-:Y:S01]  /*56b0*/  FFMA.FTZ R30, R252.reuse, UR5, R30 ;  /* 0x00000005fc1e7c23 */ /* 0x040fe2000801001e */
[-C--:B------:R-:W-:Y:S01]  /*56c0*/  @!P0 ISETP.GE.AND P1, PT, R9, R144.reuse, PT ;  /* 0x000000900900820c */ /* 0x080fe20003f26270 */
[----:B------:R-:W-:Y:S01]  /*56d0*/  FFMA.FTZ R29, R163, UR5, R29 ;  /* 0x00000005a31d7c23 */ /* 0x000fe2000801001d */
[----:B------:R-:W-:Y:S01]  /*56e0*/  @!P0 IADD3 R9, R233, 0x10, RZ ;  /* 0x00000010e9098810 */ /* 0x000fe20007ffe0ff */
[C---:B------:R-:W-:Y:S01]  /*56f0*/  FFMA.FTZ R32, R252.reuse, UR5, R32 ;  /* 0x00000005fc207c23 */ /* 0x040fe20008010020 */
[----:B------:R-:W-:Y:S01]  /*5700*/  @!P0 FSEL R19, R19, -INF , !P1 ;  /* 0xff80000013138808 */ /* 0x000fe20004800000 */
[----:B------:R-:W-:Y:S01]  /*5710*/  FFMA.FTZ R33, R163, UR5, R33 ;  /* 0x00000005a3217c23 */ /* 0x000fe20008010021 */
[-C--:B------:R-:W-:Y:S01]  /*5720*/  @!P0 ISETP.GE.AND P1, PT, R9, R145.reuse, PT ;  /* 0x000000910900820c */ /* 0x080fe20003f26270 */
[----:B------:R-:W-:Y:S01]  /*5730*/  FFMA.FTZ R34, R252, UR5, R34 ;  /* 0x00000005fc227c23 */ /* 0x000fe20008010022 */
[--C-:B------:R-:W-:Y:S01]  /*5740*/  FFMA.FTZ R16, R16, UR11, -R138.reuse ;  /* 0x0000000b10107c23 */ /* 0x100fe2000801088a */
[----:B------:R-:W-:Y:S01]  /*5750*/  FFMA.FTZ R17, R17, UR11, -R138 ;  /* 0x0000000b11117c23 */ /* 0x000fe2000801088a */
[----:B------:R-:W-:Y:S01]  /*5760*/  @!P0 FSEL R20, R20, -INF , !P1 ;  /* 0xff80000014148808 */ /* 0x000fe20004800000 */
[--C-:B------:R-:W-:Y:S01]  /*5770*/  FFMA.FTZ R18, R18, UR11, -R137.reuse ;  /* 0x0000000b12127c23 */ /* 0x100fe20008010889 */
[----:B------:R-:W-:Y:S01]  /*5780*/  @!P0 ISETP.GE.AND P1, PT, R4, R145, PT ;  /* 0x000000910400820c */ /* 0x000fe20003f26270 */
[----:B------:R-:W-:Y:S01]  /*5790*/  FFMA.FTZ R19, R19, UR11, -R137 ;  /* 0x0000000b13137c23 */ /* 0x000fe20008010889 */
[----:B------:R-:W-:Y:S01]  /*57a0*/  MUFU.EX2 R171, R16 ;  /* 0x0000001000ab7308 */ /* 0x000fe20000000800 */
[--C-:B------:R-:W-:Y:S01]  /*57b0*/  FFMA.FTZ R14, R14, UR11, -R0.reuse ;  /* 0x0000000b0e0e7c23 */ /* 0x100fe20008010800 */
[----:B------:R-:W-:Y:S01]  /*57c0*/  @!P0 FSEL R21, R21, -INF , !P1 ;  /* 0xff80000015158808 */ /* 0x000fe20004800000 */
[----:B------:R-:W-:Y:S01]  /*57d0*/  FFMA.FTZ R15, R15, UR11, -R0 ;  /* 0x0000000b0f0f7c23 */ /* 0x000fe20008010800 */
[-C--:B------:R-:W-:Y:S01]  /*57e0*/  @!P0 ISETP.GE.AND P1, PT, R9, R144.reuse, PT ;  /* 0x000000900900820c */ /* 0x080fe20003f26270 */
[----:B------:R-:W-:Y:S01]  /*57f0*/  FFMA.FTZ R31, R163, UR5, R31 ;  /* 0x00000005a31f7c23 */ /* 0x000fe2000801001f */
[--C-:B------:R-:W-:Y:S01]  /*5800*/  FFMA.FTZ R20, R20, UR11, -R138.reuse ;  /* 0x0000000b14147c23 */ /* 0x100fe2000801088a */
[----:B------:R-:W-:Y:S01]  /*5810*/  FFMA.FTZ R21, R21, UR11, -R138 ;  /* 0x0000000b15157c23 */ /* 0x000fe2000801088a */
[----:B------:R-:W-:Y:S02]  /*5820*/  @!P0 FSEL R22, R22, -INF , !P1 ;  /* 0xff80000016168808 */ /* 0x000fe40004800000 */
[----:B------:R-:W-:Y:S01]  /*5830*/  MUFU.EX2 R3, R18 ;  /* 0x0000001200037308 */ /* 0x000fe20000000800 */
[----:B------:R-:W-:Y:S01]  /*5840*/  @!P0 ISETP.GE.AND P1, PT, R4, R144, PT ;  /* 0x000000900400820c */ /* 0x000fe20003f26270 */
[----:B------:R-:W-:Y:S01]  /*5850*/  FFMA.FTZ R35, R163, UR5, R35 ;  /* 0x00000005a3237c23 */ /* 0x000fe20008010023 */
[--C-:B------:R-:W-:Y:S02]  /*5860*/  FFMA.FTZ R22, R22, UR11, -R137.reuse ;  /* 0x0000000b16167c23 */ /* 0x100fe40008010889 */
[----:B------:R-:W-:Y:S02]  /*5870*/  @!P0 FSEL R23, R23, -INF , !P1 ;  /* 0xff80000017178808 */ /* 0x000fe40004800000 */
[-C--:B------:R-:W-:Y:S03]  /*5880*/  @!P0 ISETP.GE.AND P1, PT, R9, R139.reuse, PT ;  /* 0x0000008b0900820c */ /* 0x080fe60003f26270 */
[----:B------:R-:W-:Y:S01]  /*5890*/  MUFU.EX2 R2, R19 ;  /* 0x0000001300027308 */ /* 0x000fe20000000800 */
[--C-:B------:R-:W-:Y:S01]  /*58a0*/  FFMA.FTZ R23, R23, UR11, -R137.reuse ;  /* 0x0000000b17177c23 */ /* 0x100fe20008010889 */
[----:B------:R-:W-:Y:S02]  /*58b0*/  @!P0 FSEL R24, R24, -INF , !P1 ;  /* 0xff80000018188808 */ /* 0x000fe40004800000 */
[-C--:B------:R-:W-:Y:S06]  /*58c0*/  @!P0 ISETP.GE.AND P1, PT, R4, R139.reuse, PT ;  /* 0x0000008b0400820c */ /* 0x080fec0003f26270 */
[----:B------:R-:W1:Y:S01]  /*58d0*/  MUFU.EX2 R169, R17 ;  /* 0x0000001100a97308 */ /* 0x000e620000000800 */
[----:B------:R-:W-:Y:S01]  /*58e0*/  @!P0 FSEL R25, R25, -INF , !P1 ;  /* 0xff80000019198808 */ /* 0x000fe20004800000 */
[--C-:B------:R-:W-:Y:S01]  /*58f0*/  FFMA.FTZ R24, R24, UR11, -R136.reuse ;  /* 0x0000000b18187c23 */ /* 0x100fe20008010888 */
[-C--:B------:R-:W-:Y:S03]  /*5900*/  @!P0 ISETP.GE.AND P1, PT, R9, R8.reuse, PT ;  /* 0x000000080900820c */ /* 0x080fe60003f26270 */
[----:B------:R-:W-:Y:S01]  /*5910*/  FFMA.FTZ R25, R25, UR11, -R136 ;  /* 0x0000000b19197c23 */ /* 0x000fe20008010888 */
[----:B------:R-:W-:Y:S03]  /*5920*/  @!P0 FSEL R26, R26, -INF , !P1 ;  /* 0xff8000001a1a8808 */ /* 0x000fe60004800000 */
[----:B------:R-:W-:Y:S01]  /*5930*/  MUFU.EX2 R157, R14 ;  /* 0x0000000e009d7308 */ /* 0x000fe20000000800 */
[----:B------:R-:W-:Y:S02]  /*5940*/  @!P0 ISETP.GE.AND P1, PT, R4, R8, PT ;  /* 0x000000080400820c */ /* 0x000fe40003f26270 */
[----:B------:R-:W-:Y:S01]  /*5950*/  @!P0 IADD3 R4, R233, 0x19, RZ ;  /* 0x00000019e9048810 */ /* 0x000fe20007ffe0ff */
[--C-:B------:R-:W-:Y:S01]  /*5960*/  FFMA.FTZ R26, R26, UR11, -R0.reuse ;  /* 0x0000000b1a1a7c23 */ /* 0x100fe20008010800 */
[----:B------:R-:W-:Y:S02]  /*5970*/  @!P0 FSEL R27, R27, -INF , !P1 ;  /* 0xff8000001b1b8808 */ /* 0x000fe40004800000 */
[-C--:B------:R-:W-:Y:S03]  /*5980*/  @!P0 ISETP.GE.AND P1, PT, R5, R139.reuse, PT ;  /* 0x0000008b0500820c */ /* 0x080fe60003f26270 */
[----:B------:R-:W4:Y:S01]  /*5990*/  MUFU.EX2 R156, R15 ;  /* 0x0000000f009c7308 */ /* 0x000f220000000800 */
[----:B------:R-:W-:Y:S01]  /*59a0*/  @!P0 ISETP.GE.AND P2, PT, R4, R144, PT ;  /* 0x000000900400820c */ /* 0x000fe20003f46270 */
[----:B------:R-:W-:Y:S01]  /*59b0*/  FFMA.FTZ R27, R27, UR11, -R0 ;  /* 0x0000000b1b1b7c23 */ /* 0x000fe20008010800 */
[----:B------:R-:W-:Y:S02]  /*59c0*/  @!P0 FSEL R28, R28, -INF , !P1 ;  /* 0xff8000001c1c8808 */ /* 0x000fe40004800000 */
[----:B------:R-:W-:Y:S02]  /*59d0*/  @!P0 ISETP.GE.AND P1, PT, R4, R139, PT ;  /* 0x0000008b0400820c */ /* 0x000fe40003f26270 */
[----:B-1----:R-:W-:Y:S03]  /*59e0*/  F2FP.BF16.F32.PACK_AB R7, R169, R171 ;  /* 0x000000aba907723e */ /* 0x002fe600000010ff */
[----:B------:R-:W-:Y:S01]  /*59f0*/  MUFU.EX2 R167, R20 ;  /* 0x0000001400a77308 */ /* 0x000fe20000000800 */
[----:B------:R-:W-:Y:S01]  /*5a00*/  @!P0 FSEL R29, R29, -INF , !P1 ;  /* 0xff8000001d1d8808 */ /* 0x000fe20004800000 */
[--C-:B------:R-:W-:Y:S01]  /*5a10*/  FFMA.FTZ R28, R28, UR11, -R136.reuse ;  /* 0x0000000b1c1c7c23 */ /* 0x100fe20008010888 */
[----:B------:R-:W-:Y:S02]  /*5a20*/  @!P0 ISETP.GE.AND P1, PT, R5, R8, PT ;  /* 0x000000080500820c */ /* 0x000fe40003f26270 */
[----:B------:R-:W-:Y:S01]  /*5a30*/  F2FP.BF16.F32.PACK_AB R6, R2, R3 ;  /* 0x000000030206723e */ /* 0x000fe200000010ff */
[----:B------:R-:W-:Y:S01]  /*5a40*/  FFMA.FTZ R136, R29, UR11, -R136 ;  /* 0x0000000b1d887c23 */ /* 0x000fe20008010888 */
[----:B------:R-:W-:Y:S03]  /*5a50*/  @!P0 FSEL R30, R30, -INF , !P1 ;  /* 0xff8000001e1e8808 */ /* 0x000fe60004800000 */
[----:B------:R-:W-:Y:S01]  /*5a60*/  MUFU.EX2 R166, R21 ;  /* 0x0000001500a67308 */ /* 0x000fe20000000800 */
[-C--:B------:R-:W-:Y:S02]  /*5a70*/  @!P0 ISETP.GE.AND P1, PT, R5, R145.reuse, PT ;  /* 0x000000910500820c */ /* 0x080fe40003f26270 */
[----:B------:R-:W-:Y:S01]  /*5a80*/  @!P0 FSEL R35, R35, -INF , !P2 ;  /* 0xff80000023238808 */ /* 0x000fe20005000000 */
[----:B------:R-:W-:Y:S01]  /*5a90*/  FFMA.FTZ R30, R30, UR11, -R0 ;  /* 0x0000000b1e1e7c23 */ /* 0x000fe20008010800 */
        /* <DEDUP_REMOVED lines=12> */
[----:B------:R-:W-:Y:S01]  /*5b60*/  F2FP.BF16.F32.PACK_AB R4, R36, R153 ;  /* 0x000000992404723e */ /* 0x000fe200000010ff */
[--C-:B------:R-:W-:Y:S01]  /*5b70*/  FFMA.FTZ R34, R34, UR11, -R137.reuse ;  /* 0x0000000b22227c23 */ /* 0x100fe20008010889 */
[----:B------:R-:W-:Y:S01]  /*5b80*/  @!P0 FSEL R31, R31, -INF , !P1 ;  /* 0xff8000001f1f8808 */ /* 0x000fe20004800000 */
[----:B------:R-:W-:Y:S02]  /*5b90*/  FFMA.FTZ R137, R35, UR11, -R137 ;  /* 0x0000000b23897c23 */ /* 0x000fe40008010889 */
[----:B------:R4:W-:Y:S02]  /*5ba0*/  STS [R238+0x13400], R4 ;  /* 0x01340004ee007388 */ /* 0x0009e40000000800 */
[----:B------:R-:W-:Y:S01]  /*5bb0*/  MUFU.EX2 R164, R32 ;  /* 0x0000002000a47308 */ /* 0x000fe20000000800 */
[----:B------:R-:W-:Y:S01]  /*5bc0*/  FFMA.FTZ R0, R31, UR11, -R0 ;  /* 0x0000000b1f007c23 */ /* 0x000fe20008010800 */
[----:B------:R4:W-:Y:S04]  /*5bd0*/  STS [R237+0x13000], R7 ;  /* 0x01300007ed007388 */ /* 0x0009e80000000800 */
[----:B------:R4:W-:Y:S04]  /*5be0*/  STS [R237+0x13400], R6 ;  /* 0x01340006ed007388 */ /* 0x0009e80000000800 */
[----:B------:R-:W4:Y:S10]  /*5bf0*/  MUFU.EX2 R162, R138 ;  /* 0x0000008a00a27308 */ /* 0x000f340000000800 */
[----:B------:R4:W-:Y:S01]  /*5c00*/  MUFU.EX2 R143, R0 ;  /* 0x00000000008f7308 */ /* 0x0009e20000000800 */
[----:B-1----:R-:W-:Y:S05]  /*5c10*/  F2FP.BF16.F32.PACK_AB R5, R158, R159 ;  /* 0x0000009f9e05723e */ /* 0x002fea00000010ff */
[----:B------:R1:W-:Y:S01]  /*5c20*/  STS [R238+0x14000], R5 ;  /* 0x01400005ee007388 */ /* 0x0003e20000000800 */
[----:B----4-:R-:W-:Y:S03]  /*5c30*/  F2FP.BF16.F32.PACK_AB R4, R160, R161 ;  /* 0x000000a1a004723e */ /* 0x010fe600000010ff */
[----:B------:R-:W-:Y:S01]  /*5c40*/  MUFU.EX2 R165, R34 ;  /* 0x0000002200a57308 */ /* 0x000fe20000000800 */
[----:B------:R-:W-:Y:S01]  /*5c50*/  F2FP.BF16.F32.PACK_AB R7, R154, R155 ;  /* 0x0000009b9a07723e */ /* 0x000fe200000010ff */
[----:B------:R4:W-:Y:S01]  /*5c60*/  STS [R238+0x14400], R4 ;  /* 0x01440004ee007388 */ /* 0x0009e20000000800 */
[----:B------:R-:W-:Y:S03]  /*5c70*/  F2FP.BF16.F32.PACK_AB R6, R156, R157 ;  /* 0x0000009d9c06723e */ /* 0x000fe600000010ff */
[----:B------:R4:W-:Y:S01]  /*5c80*/  STS [R237+0x14000], R7 ;  /* 0x01400007ed007388 */ /* 0x0009e20000000800 */
[----:B------:R-:W-:Y:S03]  /*5c90*/  F2FP.BF16.F32.PACK_AB R0, R162, R164 ;  /* 0x000000a4a200723e */ /* 0x000fe600000010ff */
[----:B------:R-:W-:Y:S01]  /*5ca0*/  MUFU.EX2 R163, R137 ;  /* 0x0000008900a37308 */ /* 0x000fe20000000800 */
[----:B------:R-:W-:Y:S09]  /*5cb0*/  STS [R237+0x14400], R6 ;  /* 0x01440006ed007388 */ /* 0x000ff20000000800 */
[----:B------:R-:W-:Y:S01]  /*5cc0*/  MUFU.EX2 R151, R24 ;  /* 0x0000001800977308 */ /* 0x000fe20000000800 */
[----:B-1----:R-:W-:Y:S09]  /*5cd0*/  F2FP.BF16.F32.PACK_AB R5, R166, R167 ;  /* 0x000000a7a605723e */ /* 0x002ff200000010ff */
[----:B------:R-:W1:Y:S01]  /*5ce0*/  MUFU.EX2 R149, R25 ;  /* 0x0000001900957308 */ /* 0x000e620000000800 */
[----:B------:R1:W-:Y:S01]  /*5cf0*/  STS [R236+0x13000], R5 ;  /* 0x01300005ec007388 */ /* 0x0003e20000000800 */
[----:B----4-:R-:W-:Y:S05]  /*5d00*/  F2FP.BF16.F32.PACK_AB R4, R168, R170 ;  /* 0x000000aaa804723e */ /* 0x010fea00000010ff */
[----:B------:R4:W-:Y:S03]  /*5d10*/  STS [R236+0x13400], R4 ;  /* 0x01340004ec007388 */ /* 0x0009e60000000800 */
[----:B------:R-:W-:Y:S01]  /*5d20*/  MUFU.EX2 R152, R26 ;  /* 0x0000001a00987308 */ /* 0x000fe20000000800 */
[----:B------:R4:W-:Y:S09]  /*5d30*/  STS [R235+0x13000], R0 ;  /* 0x01300000eb007388 */ /* 0x0009f20000000800 */
[----:B------:R-:W4:Y:S01]  /*5d40*/  MUFU.EX2 R150, R27 ;  /* 0x0000001b00967308 */ /* 0x000f220000000800 */
[----:B-1----:R-:W-:Y:S09]  /*5d50*/  F2FP.BF16.F32.PACK_AB R7, R149, R151 ;  /* 0x000000979507723e */ /* 0x002ff200000010ff */
[----:B------:R-:W-:Y:S01]  /*5d60*/  MUFU.EX2 R147, R28 ;  /* 0x0000001c00937308 */ /* 0x000fe20000000800 */
[----:B------:R-:W-:Y:S05]  /*5d70*/  F2FP.BF16.F32.PACK_AB R5, R163, R165 ;  /* 0x000000a5a305723e */ /* 0x000fea00000010ff */
[----:B------:R-:W-:Y:S04]  /*5d80*/  STS [R235+0x13400], R5 ;  /* 0x01340005eb007388 */ /* 0x000fe80000000800 */
[----:B------:R-:W1:Y:S01]  /*5d90*/  MUFU.EX2 R146, R136 ;  /* 0x0000008800927308 */ /* 0x000e620000000800 */
[----:B----4-:R-:W-:Y:S01]  /*5da0*/  F2FP.BF16.F32.PACK_AB R6, R150, R152 ;  /* 0x000000989606723e */ /* 0x010fe200000010ff */
[----:B------:R-:W-:Y:S04]  /*5db0*/  STS [R236+0x14000], R7 ;  /* 0x01400007ec007388 */ /* 0x000fe80000000800 */
[----:B------:R-:W-:Y:S04]  /*5dc0*/  STS [R236+0x14400], R6 ;  /* 0x01440006ec007388 */ /* 0x000fe80000000800 */
[----:B------:R-:W4:Y:S01]  /*5dd0*/  MUFU.EX2 R148, R30 ;  /* 0x0000001e00947308 */ /* 0x000f220000000800 */
[----:B-1----:R-:W-:Y:S05]  /*5de0*/  F2FP.BF16.F32.PACK_AB R4, R146, R147 ;  /* 0x000000939204723e */ /* 0x002fea00000010ff */
[----:B------:R-:W-:Y:S01]  /*5df0*/  STS [R235+0x14000], R4 ;  /* 0x01400004eb007388 */ /* 0x000fe20000000800 */
[----:B----4-:R-:W-:Y:S05]  /*5e00*/  F2FP.BF16.F32.PACK_AB R0, R143, R148 ;  /* 0x000000948f00723e */ /* 0x010fea00000010ff */
[----:B------:R-:W-:Y:S04]  /*5e10*/  STS [R235+0x14400], R0 ;  /* 0x01440000eb007388 */ /* 0x000fe80000000800 */
[----:B------:R-:W1:Y:S08]  /*5e20*/  LDSM.16.M88.4 R32, [R223+UR4+0x6000] ;  /* 0x00600004df20783b */ /* 0x000e700008000200 */
[----:B------:R-:W4:Y:S08]  /*5e30*/  LDSM.16.M88.4 R28, [R223+UR4+0x6800] ;  /* 0x00680004df1c783b */ /* 0x000f300008000200 */
[----:B------:R-:W3:Y:S08]  /*5e40*/  LDSM.16.M88.4 R132, [R224] ;  /* 0x00000000e084783b */ /* 0x000ef00000000200 */
[----:B------:R-:W3:Y:S01]  /*5e50*/  LDSM.16.M88.4 R136, [R224+0x800] ;  /* 0x00080000e088783b */ /* 0x000ee20000000200 */
[-C--:B-1----:R-:W-:Y:S06]  /*5e60*/  HMMA.16816.F32.BF16 R4, R32, R172.reuse, RZ ;  /* 0x000000ac2004723c */ /* 0x082fec00000418ff */
[C---:B----4-:R-:W-:Y:S06]  /*5e70*/  HMMA.16816.F32.BF16 R8, R28.reuse, R172, RZ ;  /* 0x000000ac1c08723c */ /* 0x050fec00000418ff */
[-C--:B------:R-:W-:Y:S06]  /*5e80*/  HMMA.16816.F32.BF16 R12, R28, R174.reuse, RZ ;  /* 0x000000ae1c0c723c */ /* 0x080fec00000418ff */
[C---:B------:R-:W-:Y:S02]  /*5e90*/  HMMA.16816.F32.BF16 R16, R32.reuse, R174, RZ ;  /* 0x000000ae2010723c */ /* 0x040fe400000418ff */
[----:B--2---:R-:W-:Y:S04]  /*5ea0*/  IADD3 R144, P0, R141, UR15, RZ ;  /* 0x0000000f8d907c10 */ /* 0x004fe8000ff1e0ff */
[-C--:B------:R-:W-:Y:S01]  /*5eb0*/  HMMA.16816.F32.BF16 R20, R32, R176.reuse, RZ ;  /* 0x000000b02014723c */ /* 0x080fe200000418ff */
[----:B---3--:R-:W-:Y:S02]  /*5ec0*/  IADD3.X R145, R140, UR14, RZ, P0, !PT ;  /* 0x0000000e8c917c10 */ /* 0x008fe400087fe4ff */
[----:B------:R-:W-:Y:S03]  /*5ed0*/  PLOP3.LUT P0, PT, PT, PT, UP3, 0x80, 0x0 ;  /* 0x000000000000781c */ /* 0x000fe60003f0f038 */
[C---:B------:R-:W-:Y:S01]  /*5ee0*/  HMMA.16816.F32.BF16 R24, R28.reuse, R176, RZ ;  /* 0x000000b01c18723c */ /* 0x040fe200000418ff */
[----:B------:R-:W2:Y:S04]  /*5ef0*/  LDG.E R142, desc[UR6][R144.64] ;  /* 0x00000006908e7981 */ /* 0x000ea8000c1e1900 */
[----:B------:R-:W3:Y:S01]  /*5f00*/  LDG.E R141, desc[UR6][R144.64+0x20] ;  /* 0x00002006908d7981 */ /* 0x000ee2000c1e1900 */
[-C--:B------:R-:W-:Y:S03]  /*5f10*/  HMMA.16816.F32.BF16 R28, R28, R178.reuse, RZ ;  /* 0x000000b21c1c723c */ /* 0x080fe600000418ff */
[----:B------:R-:W5:Y:S03]  /*5f20*/  LDG.E R140, desc[UR6][R144.64+0x80] ;  /* 0x00008006908c7981 */ /* 0x000f66000c1e1900 */
[----:B------:R-:W-:Y:S01]  /*5f30*/  HMMA.16816.F32.BF16 R32, R32, R178, RZ ;  /* 0x000000b22020723c */ /* 0x000fe200000418ff */
[----:B------:R1:W5:Y:S05]  /*5f40*/  LDG.E R0, desc[UR6][R144.64+0xa0] ;  /* 0x0000a00690007981 */ /* 0x00036a000c1e1900 */
[-C--:B------:R-:W-:Y:S06]  /*5f50*/  HMMA.16816.F32.BF16 R4, R132, R180.reuse, R4 ;  /* 0x000000b48404723c */ /* 0x080fec0000041804 */
[C---:B------:R-:W-:Y:S06]  /*5f60*/  HMMA.16816.F32.BF16 R8, R136.reuse, R180, R8 ;  /* 0x000000b48808723c */ /* 0x040fec0000041808 */
        /* <DEDUP_REMOVED lines=43> */
[-C--:B------:R-:W-:Y:S04]  /*6220*/  HMMA.16816.F32.BF16 R20, R132, R216.reuse, R20 ;  /* 0x000000d88414723c */ /* 0x080fe80000041814 */
[----:B------:R-:W-:Y:S02]  /*6230*/  FADD.FTZ R4, -R142, R4 ;  /* 0x000000048e047221 */ /* 0x000fe40000010100 */
[C---:B------:R-:W-:Y:S05]  /*6240*/  HMMA.16816.F32.BF16 R24, R136.reuse, R216, R24 ;  /* 0x000000d88818723c */ /* 0x040fea0000041818 */
[----:B------:R-:W-:Y:S01]  /*6250*/  FMUL.FTZ R144, R37, R5 ;  /* 0x0000000525907220 */ /* 0x000fe20000410000 */
[-C--:B------:R-:W-:Y:S05]  /*6260*/  HMMA.16816.F32.BF16 R28, R136, R218.reuse, R28 ;  /* 0x000000da881c723c */ /* 0x080fea000004181c */
[----:B------:R-:W-:Y:S01]  /*6270*/  FMUL.FTZ R145, R38, R4 ;  /* 0x0000000426917220 */ /* 0x000fe20000410000 */
[----:B------:R-:W-:Y:S01]  /*6280*/  HMMA.16816.F32.BF16 R32, R132, R218, R32 ;  /* 0x000000da8420723c */ /* 0x000fe20000041820 */
[----:B------:R1:W5:Y:S04]  /*6290*/  LDL.LU R38, [R1+0x5c] ;  /* 0x00005c0001267983 */ /* 0x0003680000300800 */
[----:B------:R1:W5:Y:S01]  /*62a0*/  LDL.LU R37, [R1+0x58] ;  /* 0x0000580001257983 */ /* 0x0003620000300800 */
[C---:B------:R-:W-:Y:S01]  /*62b0*/  FADD.FTZ R4, -R142.reuse, R20 ;  /* 0x000000148e047221 */ /* 0x040fe20000010100 */
[C---:B------:R-:W-:Y:S01]  /*62c0*/  FADD.FTZ R21, -R142.reuse, R21 ;  /* 0x000000158e157221 */ /* 0x040fe20000010100 */
[----:B---3--:R-:W-:Y:S03]  /*62d0*/  FADD.FTZ R7, -R141, R7 ;  /* 0x000000078d077221 */ /* 0x008fe60000010100 */
[C---:B------:R-:W-:Y:S01]  /*62e0*/  FADD.FTZ R5, -R142.reuse, R17 ;  /* 0x000000118e057221 */ /* 0x040fe20000010100 */
[----:B------:R-:W-:Y:S01]  /*62f0*/  FADD.FTZ R16, -R142, R16 ;  /* 0x000000108e107221 */ /* 0x000fe20000010100 */
[----:B------:R-:W-:Y:S01]  /*6300*/  FMUL.FTZ R4, R167, R4 ;  /* 0x00000004a7047220 */ /* 0x000fe20000410000 */
[----:B------:R-:W-:Y:S01]  /*6310*/  FMUL.FTZ R21, R166, R21 ;  /* 0x00000015a6157220 */ /* 0x000fe20000410000 */
[----:B------:R-:W-:Y:S01]  /*6320*/  FMUL.FTZ R5, R169, R5 ;  /* 0x00000005a9057220 */ /* 0x000fe20000410000 */
[----:B------:R-:W-:Y:S01]  /*6330*/  FMUL.FTZ R16, R171, R16 ;  /* 0x00000010ab107220 */ /* 0x000fe20000410000 */
[----:B------:R-:W-:Y:S01]  /*6340*/  FMUL.FTZ R7, R36, R7 ;  /* 0x0000000724077220 */ /* 0x000fe20000410000 */
[----:B------:R-:W-:Y:S01]  /*6350*/  FADD.FTZ R133, -R141, R18 ;  /* 0x000000128d857221 */ /* 0x000fe20000010100 */
[----:B------:R1:W5:Y:S01]  /*6360*/  LDL.LU R36, [R1+0x54] ;  /* 0x0000540001247983 */ /* 0x0003620000300800 */
[----:B------:R-:W-:Y:S01]  /*6370*/  F2FP.BF16.F32.PACK_AB R21, R21, R4 ;  /* 0x000000041515723e */ /* 0x000fe200000010ff */
[----:B------:R-:W-:Y:S01]  /*6380*/  FADD.FTZ R19, -R141, R19 ;  /* 0x000000138d137221 */ /* 0x000fe20000010100 */
[----:B------:R-:W-:Y:S01]  /*6390*/  F2FP.BF16.F32.PACK_AB R20, R5, R16 ;  /* 0x000000100514723e */ /* 0x000fe200000010ff */
[----:B------:R-:W-:Y:S01]  /*63a0*/  FMUL.FTZ R133, R3, R133 ;  /* 0x0000008503857220 */ /* 0x000fe20000410000 */
[C---:B------:R-:W-:Y:S01]  /*63b0*/  FADD.FTZ R5, -R142.reuse, R32 ;  /* 0x000000208e057221 */ /* 0x040fe20000010100 */
[----:B------:R-:W-:Y:S01]  /*63c0*/  FADD.FTZ R33, -R142, R33 ;  /* 0x000000218e217221 */ /* 0x000fe20000010100 */
[----:B------:R-:W-:Y:S01]  /*63d0*/  FMUL.FTZ R132, R2, R19 ;  /* 0x0000001302847220 */ /* 0x000fe20000410000 */
[----:B------:R-:W-:Y:S01]  /*63e0*/  FADD.FTZ R6, -R141, R6 ;  /* 0x000000068d067221 */ /* 0x000fe20000010100 */
[----:B------:R-:W-:Y:S01]  /*63f0*/  FMUL.FTZ R5, R164, R5 ;  /* 0x00000005a4057220 */ /* 0x000fe20000410000 */
[----:B------:R-:W-:Y:S01]  /*6400*/  FMUL.FTZ R4, R162, R33 ;  /* 0x00000021a2047220 */ /* 0x000fe20000410000 */
[----:B------:R1:W5:Y:S01]  /*6410*/  LDL R164, [R1+0x20] ;  /* 0x0000200001a47983 */ /* 0x0003620000100800 */
[----:B------:R-:W-:Y:S01]  /*6420*/  FMUL.FTZ R153, R153, R6 ;  /* 0x0000000699997220 */ /* 0x000fe20000410000 */
[C---:B------:R-:W-:Y:S01]  /*6430*/  FADD.FTZ R22, -R141.reuse, R22 ;  /* 0x000000168d167221 */ /* 0x040fe20000010100 */
[C---:B------:R-:W-:Y:S01]  /*6440*/  FADD.FTZ R23, -R141.reuse, R23 ;  /* 0x000000178d177221 */ /* 0x040fe20000010100 */
[----:B------:R1:W5:Y:S01]  /*6450*/  LDL R162, [R1+0x24] ;  /* 0x0000240001a27983 */ /* 0x0003620000100800 */
[----:B------:R-:W-:Y:S01]  /*6460*/  F2FP.BF16.F32.PACK_AB R18, R4, R5 ;  /* 0x000000050412723e */ /* 0x000fe200000010ff */
[C---:B------:R-:W-:Y:S01]  /*6470*/  FADD.FTZ R4, -R141.reuse, R34 ;  /* 0x000000228d047221 */ /* 0x040fe20000010100 */
[----:B------:R-:W-:Y:S01]  /*6480*/  FADD.FTZ R34, -R141, R35 ;  /* 0x000000238d227221 */ /* 0x000fe20000010100 */
[----:B------:R1:W5:Y:S01]  /*6490*/  LDL.LU R3, [R1+0x50] ;  /* 0x0000500001037983 */ /* 0x0003620000300800 */
[----:B------:R-:W-:Y:S01]  /*64a0*/  F2FP.BF16.F32.PACK_AB R6, R144, R145 ;  /* 0x000000919006723e */ /* 0x000fe200000010ff */
[----:B------:R-:W-:Y:S01]  /*64b0*/  FMUL.FTZ R33, R170, R22 ;  /* 0x00000016aa217220 */ /* 0x000fe20000410000 */
[----:B------:R-:W-:Y:S01]  /*64c0*/  F2FP.BF16.F32.PACK_AB R5, R7, R153 ;  /* 0x000000990705723e */ /* 0x000fe200000010ff */
[----:B------:R1:W5:Y:S01]  /*64d0*/  LDL.LU R2, [R1+0x4c] ;  /* 0x00004c0001027983 */ /* 0x0003620000300800 */
[----:B------:R-:W-:Y:S01]  /*64e0*/  FMUL.FTZ R32, R168, R23 ;  /* 0x00000017a8207220 */ /* 0x000fe20000410000 */
[----:B------:R-:W-:Y:S01]  /*64f0*/  FMUL.FTZ R35, R165, R4 ;  /* 0x00000004a5237220 */ /* 0x000fe20000410000 */
[----:B------:R-:W-:Y:S01]  /*6500*/  FMUL.FTZ R34, R163, R34 ;  /* 0x00000022a3227220 */ /* 0x000fe20000410000 */
[----:B------:R1:W5:Y:S01]  /*6510*/  LDL.64 R166, [R1+0x8] ;  /* 0x0000080001a67983 */ /* 0x0003620000100a00 */
[----:B------:R-:W-:Y:S05]  /*6520*/  @!P0 BRA `(.L_x_112) ;  /* 0x0000000000c48947 */ /* 0x000fea0003800000 */
[----:B------:R-:W2:Y:S01]  /*6530*/  LDC R4, c[0x0][0x240] ;  /* 0x00009000ff047b82 */ /* 0x000ea20000000800 */
[----:B------:R-:W-:Y:S01]  /*6540*/  ULOP3.LUT UR9, UR8, 0x1, URZ, 0xc0, !UPT ;  /* 0x0000000108097892 */ /* 0x000fe2000f8ec03f */
[----:B-----5:R-:W-:Y:S01]  /*6550*/  ISETP.GE.AND P3, PT, R166, UR38, PT ;  /* 0x00000026a6007c0c */ /* 0x020fe2000bf66270 */
[----:B------:R-:W-:Y:S01]  /*6560*/  UMOV UR41, 0xffffd000 ;  /* 0xffffd00000297882 */ /* 0x000fe20000000000 */
[----:B------:R-:W-:Y:S01]  /*6570*/  ISETP.GE.AND P2, PT, R164, UR38, PT ;  /* 0x00000026a4007c0c */ /* 0x000fe2000bf46270 */
[----:B------:R-:W-:Y:S01]  /*6580*/  UISETP.NE.U32.AND UP0, UPT, UR9, 0x1, UPT ;  /* 0x000000010900788c */ /* 0x000fe2000bf05070 */
[----:B------:R-:W-:Y:S03]  /*6590*/  ISETP.GE.AND P1, PT, R162, UR38, PT ;  /* 0x00000026a2007c0c */ /* 0x000fe6000bf26270 */
[----:B------:R-:W-:Y:S06]  /*65a0*/  USEL UR9, UR41, 0x3000, !UP0 ;  /* 0x0000300029097887 */ /* 0x000fec000c000000 */
[----:B------:R-:W-:Y:S02]  /*65b0*/  VIADD R232, R232, UR9 ;  /* 0x00000009e8e87c36 */ /* 0x000fe40008000000 */
[C---:B------:R-:W-:Y:S02]  /*65c0*/  @!P2 VIADD R19, R245.reuse, UR9 ;  /* 0x00000009f513ac36 */ /* 0x040fe40008000000 */
[----:B------:R-:W-:Y:S01]  /*65d0*/  VIADD R220, R220, UR9 ;  /* 0x00000009dcdc7c36 */ /* 0x000fe20008000000 */
[----:B------:R3:W-:Y:S04]  /*65e0*/  @P3 STS [R232], RZ ;  /* 0x000000ffe8003388 */ /* 0x0007e80000000800 */
[----:B------:R3:W-:Y:S01]  /*65f0*/  @P3 STS [R232+0x4], RZ ;  /* 0x000004ffe8003388 */ /* 0x0007e20000000800 */
[----:B--2---:R-:W-:Y:S03]  /*6600*/  IMAD.U32 R4, R4, -0x40, RZ ;  /* 0xffffffc004047824 */ /* 0x004fe600078e00ff */
[----:B------:R3:W-:Y:S02]  /*6610*/  @P3 STS [R232+0x8], RZ ;  /* 0x000008ffe8003388 */ /* 0x0007e40000000800 */
[C---:B------:R-:W-:Y:S02]  /*6620*/  LEA R241, P4, R4.reuse, R241, 0x1 ;  /* 0x000000f104f17211 */ /* 0x040fe400078808ff */
[----:B------:R3:W-:Y:S01]  /*6630*/  @P3 STS [R232+0xc], RZ ;  /* 0x00000cffe8003388 */ /* 0x0007e20000000800 */
[----:B------:R-:W-:Y:S02]  /*6640*/  SHF.R.S32.HI R7, RZ, 0x1f, R4 ;  /* 0x0000001fff077819 */ /* 0x000fe40000011404 */
[----:B------:R-:W-:Y:S01]  /*6650*/  @!P3 MOV R16, R241 ;  /* 0x000000f10010b202 */ /* 0x000fe20000000f00 */
[----:B------:R-:W-:Y:S01]  /*6660*/  @!P2 IMAD.MOV.U32 R22, RZ, RZ, R241 ;  /* 0x000000ffff16a224 */ /* 0x000fe200078e00f1 */
[----:B------:R-:W-:Y:S01]  /*6670*/  LEA.HI.X R239, R4, R239, R7, 0x1, P4 ;  /* 0x000000ef04ef7211 */ /* 0x000fe200020f0c07 */
[C---:B------:R-:W-:Y:S01]  /*6680*/  @!P1 VIADD R7, R245.reuse, UR9 ;  /* 0x00000009f5079c36 */ /* 0x040fe20008000000 */
[----:B------:R-:W-:Y:S02]  /*6690*/  IADD3 R4, R245, UR9, RZ ;  /* 0x00000009f5047c10 */ /* 0x000fe4000fffe0ff */
[-C--:B------:R-:W-:Y:S01]  /*66a0*/  @!P2 MOV R23, R239.reuse ;  /* 0x000000ef0017a202 */ /* 0x080fe20000000f00 */
[----:B------:R-:W-:Y:S01]  /*66b0*/  @!P3 IMAD.MOV.U32 R17, RZ, RZ, R239 ;  /* 0x000000ffff11b224 */ /* 0x000fe200078e00ef */
[----:B------:R-:W-:Y:S04]  /*66c0*/  MOV R245, R4 ;  /* 0x0000000400f57202 */ /* 0x000fe80000000f00 */
        /* <DEDUP_REMOVED lines=13> */
[----:B--2---:R-:W-:Y:S03]  /*67a0*/  @!P1 IMAD.MOV.U32 R16, RZ, RZ, R241 ;  /* 0x000000ffff109224 */ /* 0x004fe600078e00f1 */
        /* <DEDUP_REMOVED lines=9> */
.L_x_112:
[----:B------:R2:W-:Y:S01]  /*6840*/  STS [R238+0xf000], R6 ;  /* 0x00f00006ee007388 */ /* 0x0005e20000000800 */
[----:B------:R-:W-:Y:S01]  /*6850*/  F2FP.BF16.F32.PACK_AB R4, R132, R133 ;  /* 0x000000858404723e */ /* 0x000fe200000010ff */
[C---:B-----5:R-:W-:Y:S01]  /*6860*/  FADD.FTZ R8, -R140.reuse, R8 ;  /* 0x000000088c087221 */ /* 0x060fe20000010100 */
[----:B------:R-:W-:Y:S01]  /*6870*/  FADD.FTZ R9, -R140, R9 ;  /* 0x000000098c097221 */ /* 0x000fe20000010100 */
[----:B------:R4:W-:Y:S01]  /*6880*/  STS [R238+0xf400], R5 ;  /* 0x00f40005ee007388 */ /* 0x0009e20000000800 */
[C---:B------:R-:W-:Y:S01]  /*6890*/  FADD.FTZ R11, -R0.reuse, R11 ;  /* 0x0000000b000b7221 */ /* 0x040fe20000010100 */
[----:B------:R-:W-:Y:S01]  /*68a0*/  FADD.FTZ R10, -R0, R10 ;  /* 0x0000000a000a7221 */ /* 0x000fe20000010100 */
[C---:B------:R-:W-:Y:S01]  /*68b0*/  FADD.FTZ R13, -R140.reuse, R13 ;  /* 0x0000000d8c0d7221 */ /* 0x040fe20000010100 */
[----:B------:R1:W-:Y:S01]  /*68c0*/  STS [R237+0xf400], R4 ;  /* 0x00f40004ed007388 */ /* 0x0003e20000000800 */
[----:B------:R-:W-:Y:S01]  /*68d0*/  FADD.FTZ R12, -R140, R12 ;  /* 0x0000000c8c0c7221 */ /* 0x000fe20000010100 */
[----:B------:R-:W-:Y:S01]  /*68e0*/  FMUL.FTZ R10, R161, R10 ;  /* 0x0000000aa10a7220 */ /* 0x000fe20000410000 */
[C---:B------:R-:W-:Y:S01]  /*68f0*/  FADD.FTZ R14, -R0.reuse, R14 ;  /* 0x0000000e000e7221 */ /* 0x040fe20000010100 */
[----:B------:R-:W-:Y:S01]  /*6900*/  STS [R237+0xf000], R20 ;  /* 0x00f00014ed007388 */ /* 0x000fe20000000800 */
[----:B------:R-:W-:Y:S01]  /*6910*/  FADD.FTZ R15, -R0, R15 ;  /* 0x0000000f000f7221 */ /* 0x000fe20000010100 */
[----:B------:R-:W-:Y:S01]  /*6920*/  FMUL.FTZ R12, R155, R12 ;  /* 0x0000000c9b0c7220 */ /* 0x000fe20000410000 */
[----:B------:R-:W-:Y:S01]  /*6930*/  FMUL.FTZ R14, R157, R14 ;  /* 0x0000000e9d0e7220 */ /* 0x000fe20000410000 */
[----:B------:R-:W-:Y:S01]  /*6940*/  FADD.FTZ R25, -R140, R25 ;  /* 0x000000198c197221 */ /* 0x000fe20000010100 */
[----:B------:R-:W-:Y:S01]  /*6950*/  FMUL.FTZ R15, R156, R15 ;  /* 0x0000000f9c0f7220 */ /* 0x000fe20000410000 */
[----:B------:R-:W-:Y:S01]  /*6960*/  FADD.FTZ R27, -R0, R27 ;  /* 0x0000001b001b7221 */ /* 0x000fe20000010100 */
[----:B------:R-:W-:Y:S01]  /*6970*/  FADD.FTZ R24, -R140, R24 ;  /* 0x000000188c187221 */ /* 0x000fe20000010100 */
[----:B------:R-:W-:Y:S01]  /*6980*/  FADD.FTZ R26, -R0, R26 ;  /* 0x0000001a001a7221 */ /* 0x000fe20000010100 */
[----:B---3--:R-:W-:Y:S01]  /*6990*/  F2FP.BF16.F32.PACK_AB R17, R32, R33 ;  /* 0x000000212011723e */ /* 0x008fe200000010ff */
[C---:B------:R-:W-:Y:S01]  /*69a0*/  FADD.FTZ R31, -R0.reuse, R31 ;  /* 0x0000001f001f7221 */ /* 0x040fe20000010100 */
[----:B------:R-:W-:Y:S01]  /*69b0*/  FADD.FTZ R30, -R0, R30 ;  /* 0x0000001e001e7221 */ /* 0x000fe20000010100 */
[----:B------:R-:W-:Y:S01]  /*69c0*/  FADD.FTZ R29, -R140, R29 ;  /* 0x0000001d8c1d7221 */ /* 0x000fe20000010100 */
[----:B--2---:R-:W-:Y:S01]  /*69d0*/  FMUL.FTZ R6, R159, R8 ;  /* 0x000000089f067220 */ /* 0x004fe20000410000 */
[----:B------:R-:W-:Y:S01]  /*69e0*/  FMUL.FTZ R8, R154, R13 ;  /* 0x0000000d9a087220 */ /* 0x000fe20000410000 */
[----:B------:R-:W-:Y:S01]  /*69f0*/  FMUL.FTZ R24, R151, R24 ;  /* 0x0000001897187220 */ /* 0x000fe20000410000 */
[----:B------:R-:W-:Y:S01]  /*6a00*/  FMUL.FTZ R7, R149, R25 ;  /* 0x0000001995077220 */ /* 0x000fe20000410000 */
[----:B----4-:R-:W-:Y:S01]  /*6a10*/  FMUL.FTZ R5, R158, R9 ;  /* 0x000000099e057220 */ /* 0x010fe20000410000 */
[----:B------:R-:W-:Y:S01]  /*6a20*/  FMUL.FTZ R26, R152, R26 ;  /* 0x0000001a981a7220 */ /* 0x000fe20000410000 */
[----:B------:R-:W-:Y:S01]  /*6a30*/  F2FP.BF16.F32.PACK_AB R8, R8, R12 ;  /* 0x0000000c0808723e */ /* 0x000fe200000010ff */
[----:B------:R-:W-:Y:S01]  /*6a40*/  FMUL.FTZ R0, R150, R27 ;  /* 0x0000001b96007220 */ /* 0x000fe20000410000 */
[----:B------:R-:W-:Y:S01]  /*6a50*/  FADD.FTZ R28, -R140, R28 ;  /* 0x0000001c8c1c7221 */ /* 0x000fe20000010100 */
[----:B-1----:R-:W-:Y:S01]  /*6a60*/  F2FP.BF16.F32.PACK_AB R4, R5, R6 ;  /* 0x000000060504723e */ /* 0x002fe200000010ff */
[----:B------:R-:W-:Y:S01]  /*6a70*/  FMUL.FTZ R5, R160, R11 ;  /* 0x0000000ba0057220 */ /* 0x000fe20000410000 */
[----:B------:R-:W-:Y:S01]  /*6a80*/  F2FP.BF16.F32.PACK_AB R16, R34, R35 ;  /* 0x000000232210723e */ /* 0x000fe200000010ff */
[----:B------:R-:W-:Y:S01]  /*6a90*/  FMUL.FTZ R28, R147, R28 ;  /* 0x0000001c931c7220 */ /* 0x000fe20000410000 */
[----:B------:R-:W-:Y:S01]  /*6aa0*/  FMUL.FTZ R9, R146, R29 ;  /* 0x0000001d92097220 */ /* 0x000fe20000410000 */
[----:B------:R1:W-:Y:S01]  /*6ab0*/  STS [R238+0x10000], R4 ;  /* 0x01000004ee007388 */ /* 0x0003e20000000800 */
[----:B------:R-:W-:Y:S01]  /*6ac0*/  F2FP.BF16.F32.PACK_AB R5, R5, R10 ;  /* 0x0000000a0505723e */ /* 0x000fe200000010ff */
[----:B------:R-:W-:Y:S01]  /*6ad0*/  FMUL.FTZ R30, R148, R30 ;  /* 0x0000001e941e7220 */ /* 0x000fe20000410000 */
[----:B------:R-:W-:Y:S01]  /*6ae0*/  FMUL.FTZ R6, R143, R31 ;  /* 0x0000001f8f067220 */ /* 0x000fe20000410000 */
[----:B------:R-:W-:Y:S02]  /*6af0*/  F2FP.BF16.F32.PACK_AB R7, R7, R24 ;  /* 0x000000180707723e */ /* 0x000fe400000010ff */
[----:B------:R-:W-:Y:S01]  /*6b00*/  STS [R238+0x10400], R5 ;  /* 0x01040005ee007388 */ /* 0x000fe20000000800 */
[----:B------:R-:W-:Y:S02]  /*6b10*/  F2FP.BF16.F32.PACK_AB R0, R0, R26 ;  /* 0x0000001a0000723e */ /* 0x000fe400000010ff */
[----:B------:R-:W-:Y:S01]  /*6b20*/  F2FP.BF16.F32.PACK_AB R9, R9, R28 ;  /* 0x0000001c0909723e */ /* 0x000fe200000010ff */
[----:B------:R-:W-:Y:S01]  /*6b30*/  STS [R237+0x10000], R8 ;  /* 0x01000008ed007388 */ /* 0x000fe20000000800 */
[----:B------:R-:W-:Y:S02]  /*6b40*/  F2FP.BF16.F32.PACK_AB R6, R6, R30 ;  /* 0x0000001e0606723e */ /* 0x000fe400000010ff */
[----:B------:R-:W-:Y:S02]  /*6b50*/  MOV R152, R244 ;  /* 0x000000f400987202 */ /* 0x000fe40000000f00 */
[----:B------:R-:W-:Y:S02]  /*6b60*/  MOV R153, R243 ;  /* 0x000000f300997202 */ /* 0x000fe40000000f00 */
[----:B-1----:R-:W-:Y:S05]  /*6b70*/  F2FP.BF16.F32.PACK_AB R4, R15, R14 ;  /* 0x0000000e0f04723e */ /* 0x002fea00000010ff */
        /* <DEDUP_REMOVED lines=13> */
[----:B------:R-:W2:Y:S04]  /*6c50*/  LDSM.16.MT88.4 R12, [R2+0x15000] ;  /* 0x01500000020c783b */ /* 0x000ea80000004200 */
[----:B------:R-:W3:Y:S04]  /*6c60*/  LDSM.16.MT88.4 R16, [R0+0x7000] ;  /* 0x007000000010783b */ /* 0x000ee80000004200 */
[----:B------:R-:W4:Y:S04]  /*6c70*/  LDSM.16.MT88.4 R20, [R0+0x8000] ;  /* 0x008000000014783b */ /* 0x000f280000004200 */
[----:B------:R-:W-:Y:S04]  /*6c80*/  LDSM.16.MT88.4 R24, [R2+0x13800] ;  /* 0x013800000218783b */ /* 0x000fe80000004200 */
[----:B------:R-:W4:Y:S04]  /*6c90*/  LDSM.16.MT88.4 R28, [R0+0x6400] ;  /* 0x00640000001c783b */ /* 0x000f280000004200 */
[----:B------:R-:W4:Y:S04]  /*6ca0*/  LDSM.16.MT88.4 R32, [R2+0x15800] ;  /* 0x015800000220783b */ /* 0x000f280000004200 */
[----:B------:R-:W4:Y:S04]  /*6cb0*/  LDSM.16.MT88.4 R132, [R0+0x7400] ;  /* 0x007400000084783b */ /* 0x000f280000004200 */
[----:B------:R-:W4:Y:S01]  /*6cc0*/  LDSM.16.MT88.4 R136, [R0+0x8400] ;  /* 0x008400000088783b */ /* 0x000f220000004200 */
[-C--:B-1----:R-:W-:Y:S06]  /*6cd0*/  HMMA.16816.F32.BF16 R36, R4, R8.reuse, R36 ;  /* 0x000000080424723c */ /* 0x082fec0000041824 */
[C---:B--2---:R-:W-:Y:S06]  /*6ce0*/  HMMA.16816.F32.BF16 R40, R12.reuse, R8, R40 ;  /* 0x000000080c28723c */ /* 0x044fec0000041828 */
[-C--:B------:R-:W-:Y:S06]  /*6cf0*/  HMMA.16816.F32.BF16 R44, R12, R10.reuse, R44 ;  /* 0x0000000a0c2c723c */ /* 0x080fec000004182c */
[C---:B------:R-:W-:Y:S01]  /*6d00*/  HMMA.16816.F32.BF16 R48, R4.reuse, R10, R48 ;  /* 0x0000000a0430723c */ /* 0x040fe20000041830 */
[----:B------:R-:W-:Y:S05]  /*6d10*/  LDSM.16.MT88.4 R8, [R0+0x6800] ;  /* 0x006800000008783b */ /* 0x000fea0000004200 */
[-C--:B---3--:R-:W-:Y:S06]  /*6d20*/  HMMA.16816.F32.BF16 R52, R4, R16.reuse, R52 ;  /* 0x000000100434723c */ /* 0x088fec0000041834 */
[C---:B------:R-:W-:Y:S06]  /*6d30*/  HMMA.16816.F32.BF16 R56, R12.reuse, R16, R56 ;  /* 0x000000100c38723c */ /* 0x040fec0000041838 */
[-C--:B------:R-:W-:Y:S06]  /*6d40*/  HMMA.16816.F32.BF16 R60, R12, R18.reuse, R60 ;  /* 0x000000120c3c723c */ /* 0x080fec000004183c */
[C---:B------:R-:W-:Y:S01]  /*6d50*/  HMMA.16816.F32.BF16 R64, R4.reuse, R18, R64 ;  /* 0x000000120440723c */ /* 0x040fe20000041840 */
[----:B------:R-:W-:Y:S05]  /*6d60*/  LDSM.16.MT88.4 R16, [R0+0x7800] ;  /* 0x007800000010783b */ /* 0x000fea0000004200 */
[-C--:B----4-:R-:W-:Y:S06]  /*6d70*/  HMMA.16816.F32.BF16 R68, R4, R20.reuse, R68 ;  /* 0x000000140444723c */ /* 0x090fec0000041844 */
        /* <DEDUP_REMOVED lines=54> */
[----:B------:R-:W-:Y:S09]  /*70e0*/  ISETP.GE.AND P1, PT, R162, UR38, PT ;  /* 0x00000026a2007c0c */ /* 0x000ff2000bf26270 */
[----:B------:R2:W-:Y:S04]  /*70f0*/  @P3 STS [R234+0x6000], RZ ;  /* 0x006000ffea003388 */ /* 0x0005e80000000800 */
[----:B------:R2:W-:Y:S04]  /*7100*/  @P3 STS [R234+0x6004], RZ ;  /* 0x006004ffea003388 */ /* 0x0005e80000000800 */
[----:B------:R2:W-:Y:S01]  /*7110*/  @P3 STS.64 [R234+0x6008], RZ ;  /* 0x006008ffea003388 */ /* 0x0005e20000000a00 */
[----:B-1----:R-:W-:Y:S05]  /*7120*/  IMAD.U32 R4, R4, -0x40, RZ ;  /* 0xffffffc004047824 */ /* 0x002fea00078e00ff */
[C---:B------:R-:W-:Y:S02]  /*7130*/  LEA R242, P4, R4.reuse, R242, 0x1 ;  /* 0x000000f204f27211 */ /* 0x040fe400078808ff */
[----:B------:R-:W-:Y:S02]  /*7140*/  SHF.R.S32.HI R5, RZ, 0x1f, R4 ;  /* 0x0000001fff057819 */ /* 0x000fe40000011404 */
[----:B------:R-:W-:Y:S01]  /*7150*/  @!P2 MOV R6, R242 ;  /* 0x000000f20006a202 */ /* 0x000fe20000000f00 */
[--C-:B------:R-:W-:Y:S01]  /*7160*/  @!P3 IMAD.MOV.U32 R8, RZ, RZ, R242.reuse ;  /* 0x000000ffff08b224 */ /* 0x100fe200078e00f2 */
[----:B------:R-:W-:Y:S01]  /*7170*/  LEA.HI.X R240, R4, R240, R5, 0x1, P4 ;  /* 0x000000f004f07211 */ /* 0x000fe200020f0c05 */
[----:B------:R-:W-:Y:S03]  /*7180*/  @!P1 IMAD.MOV.U32 R4, RZ, RZ, R242 ;  /* 0x000000ffff049224 */ /* 0x000fe600078e00f2 */
[----:B------:R-:W-:Y:S01]  /*7190*/  @!P1 MOV R5, R240 ;  /* 0x000000f000059202 */ /* 0x000fe20000000f00 */
[--C-:B------:R-:W-:Y:S02]  /*71a0*/  @!P3 IMAD.MOV.U32 R9, RZ, RZ, R240.reuse ;  /* 0x000000ffff09b224 */ /* 0x100fe400078e00f0 */
[----:B------:R-:W-:Y:S03]  /*71b0*/  @!P2 IMAD.MOV.U32 R7, RZ, RZ, R240 ;  /* 0x000000ffff07a224 */ /* 0x000fe600078e00f0 */
        /* <DEDUP_REMOVED lines=15> */
.L_x_113:
[----:B------:R-:W3:Y:S01]  /*72b0*/  LDL R160, [R1+0x40] ;  /* 0x0000400001a07983 */ /* 0x000ee20000100800 */
[----:B------:R-:W-:Y:S02]  /*72c0*/  ULOP3.LUT UR9, UR8, 0x1, URZ, 0xc0, !UPT ;  /* 0x0000000108097892 */ /* 0x000fe4000f8ec03f */
[----:B------:R-:W-:Y:S01]  /*72d0*/  UISETP.GT.AND UP2, UPT, UR8, UR18, UPT ;  /* 0x000000120800728c */ /* 0x000fe2000bf44270 */
[----:B------:R-:W4:Y:S01]  /*72e0*/  LDL R158, [R1+0x44] ;  /* 0x00004400019e7983 */ /* 0x000f220000100800 */
[----:B------:R-:W-:Y:S02]  /*72f0*/  UISETP.NE.U32.AND UP0, UPT, UR9, 0x1, UPT ;  /* 0x000000010900788c */ /* 0x000fe4000bf05070 */
[----:B------:R-:W-:Y:S01]  /*7300*/  UIADD3 UR8, UR8, -0x1, URZ ;  /* 0xffffffff08087890 */ /* 0x000fe2000fffe03f */
[----:B------:R-:W-:Y:S04]  /*7310*/  LDSM.16.M88.4 R24, [R225] ;  /* 0x00000000e118783b */ /* 0x000fe80000000200 */
[----:B--2---:R-:W1:Y:S04]  /*7320*/  LDSM.16.MT88.4 R8, [R0+0x9000] ;  /* 0x009000000008783b */ /* 0x004e680000004200 */
[----:B------:R-:W2:Y:S04]  /*7330*/  LDL R154, [R1+0x14] ;  /* 0x00001400019a7983 */ /* 0x000ea80000100800 */
[----:B------:R-:W5:Y:S04]  /*7340*/  LDL R155, [R1+0x10] ;  /* 0x00001000019b7983 */ /* 0x000f680000100800 */
[----:B------:R-:W5:Y:S04]  /*7350*/  LDL R156, [R1+0x1c] ;  /* 0x00001c00019c7983 */ /* 0x000f680000100800 */
[----:B------:R-:W1:Y:S04]  /*7360*/  LDSM.16.MT88.4 R16, [R0+0xb000] ;  /* 0x00b000000010783b */ /* 0x000e680000004200 */
[----:B------:R-:W5:Y:S04]  /*7370*/  LDL R157, [R1+0x18] ;  /* 0x00001800019d7983 */ /* 0x000f680000100800 */
[----:B------:R-:W1:Y:S04]  /*7380*/  LDSM.16.MT88.4 R28, [R0+0xd000] ;  /* 0x00d00000001c783b */ /* 0x000e680000004200 */
[----:B------:R-:W-:Y:S04]  /*7390*/  LDSM.16.M88.4 R32, [R226] ;  /* 0x00000000e220783b */ /* 0x000fe80000000200 */
[----:B------:R-:W1:Y:S04]  /*73a0*/  LDSM.16.MT88.4 R132, [R0+0x9400] ;  /* 0x009400000084783b */ /* 0x000e680000004200 */
[----:B------:R-:W1:Y:S02]  /*73b0*/  LDSM.16.MT88.4 R136, [R0+0xb400] ;  /* 0x00b400000088783b */ /* 0x000e640000004200 */
[C---:B-1----:R-:W-:Y:S02]  /*73c0*/  HMMA.16816.F32.BF16 R4, R24.reuse, R8, RZ ;  /* 0x000000081804723c */ /* 0x042fe400000418ff */
[----:B------:R-:W1:Y:S04]  /*73d0*/  LDSM.16.MT88.4 R140, [R0+0xd400] ;  /* 0x00d40000008c783b */ /* 0x000e680000004200 */
[----:B------:R-:W-:Y:S01]  /*73e0*/  LDSM.16.MT88.4 R144, [R0+0x9800] ;  /* 0x009800000090783b */ /* 0x000fe20000004200 */
[C---:B------:R-:W-:Y:S03]  /*73f0*/  HMMA.16816.F32.BF16 R8, R24.reuse, R10, RZ ;  /* 0x0000000a1808723c */ /* 0x040fe600000418ff */
[----:B------:R-:W-:Y:S04]  /*7400*/  LDSM.16.MT88.4 R148, [R0+0xb800] ;  /* 0x00b800000094783b */ /* 0x000fe80000004200 */
[----:B------:R-:W5:Y:S01]  /*7410*/  LDL R159, [R1+0x28] ;  /* 0x00002800019f7983 */ /* 0x000f620000100800 */
[C---:B------:R-:W-:Y:S06]  /*7420*/  HMMA.16816.F32.BF16 R12, R24.reuse, R16, RZ ;  /* 0x00000010180c723c */ /* 0x040fec00000418ff */
[C---:B------:R-:W-:Y:S06]  /*7430*/  HMMA.16816.F32.BF16 R16, R24.reuse, R18, RZ ;  /* 0x000000121810723c */ /* 0x040fec00000418ff */
[C---:B------:R-:W-:Y:S06]  /*7440*/  HMMA.16816.F32.BF16 R20, R24.reuse, R28, RZ ;  /* 0x0000001c1814723c */ /* 0x040fec00000418ff */
[----:B------:R-:W-:Y:S01]  /*7450*/  HMMA.16816.F32.BF16 R24, R24, R30, RZ ;  /* 0x0000001e1818723c */ /* 0x000fe200000418ff */
[----:B------:R-:W1:Y:S05]  /*7460*/  LDSM.16.M88.4 R28, [R228] ;  /* 0x00000000e41c783b */ /* 0x000e6a0000000200 */
[C---:B------:R-:W-:Y:S06]  /*7470*/  HMMA.16816.F32.BF16 R4, R32.reuse, R132, R4 ;  /* 0x000000842004723c */ /* 0x040fec0000041804 */
[C---:B------:R-:W-:Y:S01]  /*7480*/  HMMA.16816.F32.BF16 R8, R32.reuse, R134, R8 ;  /* 0x000000862008723c */ /* 0x040fe20000041808 */
[----:B------:R-:W1:Y:S05]  /*7490*/  LDSM.16.MT88.4 R132, [R0+0xd800] ;  /* 0x00d800000084783b */ /* 0x000e6a0000004200 */
[C---:B------:R-:W-:Y:S06]  /*74a0*/  HMMA.16816.F32.BF16 R12, R32.reuse, R136, R12 ;  /* 0x00000088200c723c */ /* 0x040fec000004180c */
[C---:B------:R-:W-:Y:S01]  /*74b0*/  HMMA.16816.F32.BF16 R16, R32.reuse, R138, R16 ;  /* 0x0000008a2010723c */ /* 0x040fe20000041810 */
[----:B------:R-:W-:Y:S05]  /*74c0*/  LDSM.16.MT88.4 R136, [R0+0x9c00] ;  /* 0x009c00000088783b */ /* 0x000fea0000004200 */
[C---:B-1----:R-:W-:Y:S06]  /*74d0*/  HMMA.16816.F32.BF16 R20, R32.reuse, R140, R20 ;  /* 0x0000008c2014723c */ /* 0x042fec0000041814 */
[----:B------:R-:W-:Y:S01]  /*74e0*/  HMMA.16816.F32.BF16 R24, R32, R142, R24 ;  /* 0x0000008e2018723c */ /* 0x000fe20000041818 */
[----:B------:R-:W1:Y:S04]  /*74f0*/  LDSM.16.M88.4 R32, [R227] ;  /* 0x00000000e320783b */ /* 0x000e680000000200 */
[----:B------:R-:W1:Y:S01]  /*7500*/  LDSM.16.MT88.4 R140, [R0+0xbc00] ;  /* 0x00bc0000008c783b */ /* 0x000e620000004200 */
[C---:B------:R-:W-:Y:S06]  /*7510*/  HMMA.16816.F32.BF16 R4, R28.reuse, R144, R4 ;  /* 0x000000901c04723c */ /* 0x040fec0000041804 */
[C---:B------:R-:W-:Y:S01]  /*7520*/  HMMA.16816.F32.BF16 R8, R28.reuse, R146, R8 ;  /* 0x000000921c08723c */ /* 0x040fe20000041808 */
[----:B------:R-:W1:Y:S05]  /*7530*/  LDSM.16.MT88.4 R144, [R0+0xdc00] ;  /* 0x00dc00000090783b */ /* 0x000e6a0000004200 */
[C---:B------:R-:W-:Y:S06]  /*7540*/  HMMA.16816.F32.BF16 R12, R28.reuse, R148, R12 ;  /* 0x000000941c0c723c */ /* 0x040fec000004180c */
[C---:B------:R-:W-:Y:S01]  /*7550*/  HMMA.16816.F32.BF16 R16, R28.reuse, R150, R16 ;  /* 0x000000961c10723c */ /* 0x040fe20000041810 */
[----:B------:R-:W-:Y:S05]  /*7560*/  LDSM.16.MT88.4 R148, [R0+0xe000] ;  /* 0x00e000000094783b */ /* 0x000fea0000004200 */
[C---:B------:R-:W-:Y:S06]  /*7570*/  HMMA.16816.F32.BF16 R20, R28.reuse, R132, R20 ;  /* 0x000000841c14723c */ /* 0x040fec0000041814 */
[----:B------:R-:W-:Y:S01]  /*7580*/  HMMA.16816.F32.BF16 R24, R28, R134, R24 ;  /* 0x000000861c18723c */ /* 0x000fe20000041818 */
[----:B------:R-:W-:Y:S04]  /*7590*/  LDSM.16.M88.4 R28, [R225+0x2000] ;  /* 0x00200000e11c783b */ /* 0x000fe80000000200 */
[----:B------:R-:W1:Y:S02]  /*75a0*/  LDSM.16.MT88.4 R132, [R0+0xa000] ;  /* 0x00a000000084783b */ /* 0x000e640000004200 */
[C---:B-1----:R-:W-:Y:S06]  /*75b0*/  HMMA.16816.F32.BF16 R4, R32.reuse, R136, R4 ;  /* 0x000000882004723c */ /* 0x042fec0000041804 */
[C---:B------:R-:W-:Y:S01]  /*75c0*/  HMMA.16816.F32.BF16 R8, R32.reuse, R138, R8 ;  /* 0x0000008a2008723c */ /* 0x040fe20000041808 */
[----:B------:R-:W1:Y:S05]  /*75d0*/  LDSM.16.MT88.4 R136, [R0+0xc000] ;  /* 0x00c000000088783b */ /* 0x000e6a0000004200 */
[C---:B------:R-:W-:Y:S06]  /*75e0*/  HMMA.16816.F32.BF16 R12, R32.reuse, R140, R12 ;  /* 0x0000008c200c723c */ /* 0x040fec000004180c */
[C---:B------:R-:W-:Y:S01]  /*75f0*/  HMMA.16816.F32.BF16 R16, R32.reuse, R142, R16 ;  /* 0x0000008e2010723c */ /* 0x040fe20000041810 */
[----:B------:R-:W-:Y:S05]  /*7600*/  LDSM.16.MT88.4 R140, [R0+0xa400] ;  /* 0x00a40000008c783b */ /* 0x000fea0000004200 */
[C---:B------:R-:W-:Y:S06]  /*7610*/  HMMA.16816.F32.BF16 R20, R32.reuse, R144, R20 ;  /* 0x000000902014723c */ /* 0x040fec0000041814 */
[----:B------:R-:W-:Y:S01]  /*7620*/  HMMA.16816.F32.BF16 R24, R32, R146, R24 ;  /* 0x000000922018723c */ /* 0x000fe20000041818 */
[----:B------:R-:W1:Y:S04]  /*7630*/  LDSM.16.M88.4 R32, [R226+0x2000] ;  /* 0x00200000e220783b */ /* 0x000e680000000200 */
[----:B------:R-:W-:Y:S01]  /*7640*/  LDSM.16.MT88.4 R144, [R0+0xa800] ;  /* 0x00a800000090783b */ /* 0x000fe20000004200 */
[C---:B------:R-:W-:Y:S06]  /*7650*/  HMMA.16816.F32.BF16 R4, R28.reuse, R132, R4 ;  /* 0x000000841c04723c */ /* 0x040fec0000041804 */
[C---:B------:R-:W-:Y:S01]  /*7660*/  HMMA.16816.F32.BF16 R8, R28.reuse, R134, R8 ;  /* 0x000000861c08723c */ /* 0x040fe20000041808 */
[----:B------:R-:W1:Y:S05]  /*7670*/  LDSM.16.MT88.4 R132, [R0+0xc400] ;  /* 0x00c400000084783b */ /* 0x000e6a0000004200 */
[C---:B-1----:R-:W-:Y:S06]  /*7680*/  HMMA.16816.F32.BF16 R12, R28.reuse, R136, R12 ;  /* 0x000000881c0c723c */ /* 0x042fec000004180c */
[C---:B------:R-:W-:Y:S01]  /*7690*/  HMMA.16816.F32.BF16 R16, R28.reuse, R138, R16 ;  /* 0x0000008a1c10723c */ /* 0x040fe20000041810 */
[----:B------:R-:W1:Y:S05]  /*76a0*/  LDSM.16.MT88.4 R136, [R0+0xe400] ;  /* 0x00e400000088783b */ /* 0x000e6a0000004200 */
[C---:B------:R-:W-:Y:S06]  /*76b0*/  HMMA.16816.F32.BF16 R20, R28.reuse, R148, R20 ;  /* 0x000000941c14723c */ /* 0x040fec0000041814 */
[----:B------:R-:W-:Y:S01]  /*76c0*/  HMMA.16816.F32.BF16 R24, R28, R150, R24 ;  /* 0x000000961c18723c */ /* 0x000fe20000041818 */
[----:B------:R-:W1:Y:S04]  /*76d0*/  LDSM.16.M88.4 R28, [R228+0x2000] ;  /* 0x00200000e41c783b */ /* 0x000e680000000200 */
[----:B------:R-:W3:Y:S01]  /*76e0*/  LDSM.16.MT88.4 R148, [R0+0xc800] ;  /* 0x00c800000094783b */ /* 0x000ee20000004200 */
[C---:B------:R-:W-:Y:S06]  /*76f0*/  HMMA.16816.F32.BF16 R4, R32.reuse, R140, R4 ;  /* 0x0000008c2004723c */ /* 0x040fec0000041804 */
[C---:B------:R-:W-:Y:S01]  /*7700*/  HMMA.16816.F32.BF16 R8, R32.reuse, R142, R8 ;  /* 0x0000008e2008723c */ /* 0x040fe20000041808 */
[----:B------:R-:W3:Y:S05]  /*7710*/  LDSM.16.MT88.4 R140, [R0+0xe800] ;  /* 0x00e80000008c783b */ /* 0x000eea0000004200 */
[C---:B------:R-:W-:Y:S06]  /*7720*/  HMMA.16816.F32.BF16 R12, R32.reuse, R132, R12 ;  /* 0x00000084200c723c */ /* 0x040fec000004180c */
[C---:B------:R-:W-:Y:S01]  /*7730*/  HMMA.16816.F32.BF16 R16, R32.reuse, R134, R16 ;  /* 0x000000862010723c */ /* 0x040fe20000041810 */
[----:B------:R-:W-:Y:S05]  /*7740*/  LDSM.16.MT88.4 R132, [R0+0xac00] ;  /* 0x00ac00000084783b */ /* 0x000fea0000004200 */
[C---:B-1----:R-:W-:Y:S06]  /*7750*/  HMMA.16816.F32.BF16 R20, R32.reuse, R136, R20 ;  /* 0x000000882014723c */ /* 0x042fec0000041814 */
[----:B------:R-:W-:Y:S01]  /*7760*/  HMMA.16816.F32.BF16 R24, R32, R138, R24 ;  /* 0x0000008a2018723c */ /* 0x000fe20000041818 */
[----:B------:R-:W1:Y:S04]  /*7770*/  LDSM.16.M88.4 R32, [R227+0x2000] ;  /* 0x00200000e320783b */ /* 0x000e680000000200 */
[----:B------:R-:W4:Y:S01]  /*7780*/  LDSM.16.MT88.4 R136, [R0+0xcc00] ;  /* 0x00cc00000088783b */ /* 0x000f220000004200 */
[C---:B------:R-:W-:Y:S06]  /*7790*/  HMMA.16816.F32.BF16 R4, R28.reuse, R144, R4 ;  /* 0x000000901c04723c */ /* 0x040fec0000041804 */
[C---:B------:R-:W-:Y:S01]  /*77a0*/  HMMA.16816.F32.BF16 R8, R28.reuse, R146, R8 ;  /* 0x000000921c08723c */ /* 0x040fe20000041808 */
[----:B------:R1:W5:Y:S05]  /*77b0*/  LDSM.16.MT88.4 R144, [R0+0xec00] ;  /* 0x00ec00000090783b */ /* 0x00036a0000004200 */
[C---:B---3--:R-:W-:Y:S06]  /*77c0*/  HMMA.16816.F32.BF16 R12, R28.reuse, R148, R12 ;  /* 0x000000941c0c723c */ /* 0x048fec000004180c */
[C---:B------:R-:W-:Y:S06]  /*77d0*/  HMMA.16816.F32.BF16 R16, R28.reuse, R150, R16 ;  /* 0x000000961c10723c */ /* 0x040fec0000041810 */
[C---:B------:R-:W-:Y:S06]  /*77e0*/  HMMA.16816.F32.BF16 R20, R28.reuse, R140, R20 ;  /* 0x0000008c1c14723c */ /* 0x040fec0000041814 */
[----:B------:R-:W-:Y:S01]  /*77f0*/  HMMA.16816.F32.BF16 R24, R28, R142, R24 ;  /* 0x0000008e1c18723c */ /* 0x000fe20000041818 */
[----:B------:R-:W-:Y:S01]  /*7800*/  LDSM.16.MT88.4 R140, [R3+0x1800] ;  /* 0x00180000038c783b */ /* 0x000fe20000004200 */
[----:B-1----:R-:W-:Y:S04]  /*7810*/  IMAD.U32 R0, RZ, RZ, UR16 ;  /* 0x00000010ff007e24 */ /* 0x002fe8000f8e00ff */
[C---:B------:R-:W-:Y:S05]  /*7820*/  HMMA.16816.F32.BF16 R4, R32.reuse, R132, R4 ;  /* 0x000000842004723c */ /* 0x040fea0000041804 */
[----:B------:R-:W-:Y:S01]  /*7830*/  @P0 IADD3 R30, P2, R160, UR13, RZ ;  /* 0x0000000da01e0c10 */ /* 0x000fe2000ff5e0ff */
[C---:B------:R-:W-:Y:S01]  /*7840*/  HMMA.16816.F32.BF16 R8, R32.reuse, R134, R8 ;  /* 0x000000862008723c */ /* 0x040fe20000041808 */
[----:B------:R-:W-:Y:S01]  /*7850*/  IMAD.U32 R132, RZ, RZ, UR16 ;  /* 0x00000010ff847e24 */ /* 0x000fe2000f8e00ff */
[----:B------:R-:W-:Y:S03]  /*7860*/  @UP3 UIADD3 UR13, UP1, UR13, -0x100, URZ ;  /* 0xffffff000d0d3890 */ /* 0x000fe6000ff3e03f */
[----:B----4-:R-:W-:Y:S01]  /*7870*/  @P0 IADD3.X R31, R158, UR12, RZ, P2, !PT ;  /* 0x0000000c9e1f0c10 */ /* 0x010fe200097fe4ff */
[C---:B------:R-:W-:Y:S01]  /*7880*/  HMMA.16816.F32.BF16 R12, R32.reuse, R136, R12 ;  /* 0x00000088200c723c */ /* 0x040fe2000004180c */
[----:B------:R-:W-:Y:S01]  /*7890*/  IMAD.U32 R134, RZ, RZ, UR17 ;  /* 0x00000011ff867e24 */ /* 0x000fe2000f8e00ff */
[----:B------:R-:W-:Y:S02]  /*78a0*/  @UP3 UIADD3.X UR12, UR12, -0x1, URZ, UP1, !UPT ;  /* 0xffffffff0c0c3890 */ /* 0x000fe40008ffe43f */
[----:B--2---:R-:W2:Y:S02]  /*78b0*/  @P0 LDG.E R154, desc[UR6][R30.64+0xa0] ;  /* 0x0000a0061e9a0981 */ /* 0x004ea4000c1e1900 */
[C---:B------:R-:W-:Y:S02]  /*78c0*/  HMMA.16816.F32.BF16 R16, R32.reuse, R138, R16 ;  /* 0x0000008a2010723c */ /* 0x040fe40000041810 */
[----:B-----5:R-:W3:Y:S04]  /*78d0*/  @P0 LDG.E R155, desc[UR6][R30.64+0x80] ;  /* 0x000080061e9b0981 */ /* 0x020ee8000c1e1900 */
[C---:B------:R-:W-:Y:S01]  /*78e0*/  HMMA.16816.F32.BF16 R20, R32.reuse, R144, R20 ;  /* 0x000000902014723c */ /* 0x040fe20000041814 */
[----:B------:R-:W4:Y:S04]  /*78f0*/  @P0 LDG.E R156, desc[UR6][R30.64+0x20] ;  /* 0x000020061e9c0981 */ /* 0x000f28000c1e1900 */
[----:B------:R1:W5:Y:S01]  /*7900*/  @P0 LDG.E R157, desc[UR6][R30.64] ;  /* 0x000000061e9d0981 */ /* 0x000362000c1e1900 */
[----:B------:R-:W-:Y:S03]  /*7910*/  HMMA.16816.F32.BF16 R24, R32, R146, R24 ;  /* 0x000000922018723c */ /* 0x000fe60000041818 */
[----:B------:R-:W-:Y:S04]  /*7920*/  LDSM.16.MT88.4 R136, [R3+0x2400] ;  /* 0x002400000388783b */ /* 0x000fe80000004200 */
[----:B------:R-:W-:Y:S01]  /*7930*/  IMAD.U32 R32, RZ, RZ, UR35 ;  /* 0x00000023ff207e24 */ /* 0x000fe2000f8e00ff */
[----:B------:R-:W-:Y:S03]  /*7940*/  LDSM.16.MT88.4 R144, [R3+0x1c00] ;  /* 0x001c00000390783b */ /* 0x000fe60000004200 */
[C---:B------:R-:W-:Y:S01]  /*7950*/  LEA R244, P1, R159.reuse, R152, 0x2 ;  /* 0x000000989ff47211 */ /* 0x040fe200078210ff */
[----:B-1----:R-:W-:Y:S02]  /*7960*/  IMAD.U32 R30, RZ, RZ, UR34 ;  /* 0x00000022ff1e7e24 */ /* 0x002fe4000f8e00ff */
[----:B------:R-:W-:Y:S01]  /*7970*/  IMAD.U32 R31, RZ, RZ, UR35 ;  /* 0x00000023ff1f7e24 */ /* 0x000fe2000f8e00ff */
        /* <DEDUP_REMOVED lines=10> */
[-C--:B------:R-:W-:Y:S01]  /*7a20*/  LEA.HI.X.SX32 R33, R31, R29.reuse, 0x2, P2 ;  /* 0x0000001d1f217211 */ /* 0x080fe200010f16ff */
[----:B-1----:R-:W-:Y:S02]  /*7a30*/  IMAD.U32 R4, RZ, RZ, UR33 ;  /* 0x00000021ff047e24 */ /* 0x002fe4000f8e00ff */
[----:B------:R-:W-:Y:S05]  /*7a40*/  IMAD.U32 R5, RZ, RZ, UR34 ;  /* 0x00000022ff057e24 */ /* 0x000fea000f8e00ff */
[-C--:B------:R-:W-:Y:S01]  /*7a50*/  LEA.HI.X.SX32 R31, R5, R29.reuse, 0x2, P1 ;  /* 0x0000001d051f7211 */ /* 0x080fe200008f16ff */
[----:B--2---:R-:W-:Y:S04]  /*7a60*/  @P0 STL [R1+0x14], R154 ;  /* 0x0000149a01000387 */ /* 0x004fe80000100800 */
[----:B---3--:R-:W-:Y:S04]  /*7a70*/  @P0 STL [R1+0x10], R155 ;  /* 0x0000109b01000387 */ /* 0x008fe80000100800 */
[----:B----4-:R-:W-:Y:S04]  /*7a80*/  @P0 STL [R1+0x1c], R156 ;  /* 0x00001c9c01000387 */ /* 0x010fe80000100800 */
[----:B-----5:R-:W-:Y:S01]  /*7a90*/  @P0 STL [R1+0x18], R157 ;  /* 0x0000189d01000387 */ /* 0x020fe20000100800 */
[-C--:B------:R-:W-:Y:S04]  /*7aa0*/  LEA R34, P0, R134, R28.reuse, 0x2 ;  /* 0x0000001c86227211 */ /* 0x080fe800078010ff */
[-C--:B------:R-:W-:Y:S01]  /*7ab0*/  LEA.HI.X.SX32 R35, R0, R29.reuse, 0x2, P0 ;  /* 0x0000001d00237211 */ /* 0x080fe200000f16ff */
[----:B------:R-:W-:Y:S01]  /*7ac0*/  IMAD.U32 R0, RZ, RZ, UR33 ;  /* 0x00000021ff007e24 */ /* 0x000fe2000f8e00ff */
[-C--:B------:R-:W-:Y:S03]  /*7ad0*/  LEA R4, P0, R4, R28.reuse, 0x2 ;  /* 0x0000001c04047211 */ /* 0x080fe600078010ff */
        /* <DEDUP_REMOVED lines=92> */
[----:B------:R-:W5:Y:S04]  /*80a0*/  LDSM.16.MT88.4 R132, [R2+0x11800] ;  /* 0x011800000284783b */ /* 0x000f680000004200 */
[----:B------:R-:W5:Y:S01]  /*80b0*/  LDSM.16.MT88.4 R24, [R3+0x1400] ;  /* 0x001400000318783b */ /* 0x000f620000004200 */
        /* <DEDUP_REMOVED lines=18> */
[C---:B-----5:R-:W-:Y:S06]  /*81e0*/  HMMA.16816.F32.BF16 R88, R132.reuse, R20, R88 ;  /* 0x000000148458723c */ /* 0x060fec0000041858 */
        /* <DEDUP_REMOVED lines=11> */
[----:B------:R4:W5:Y:S05]  /*82a0*/  LDSM.16.MT88.4 R132, [R3+0x2c00] ;  /* 0x002c00000384783b */ /* 0x00096a0000004200 */
        /* <DEDUP_REMOVED lines=22> */
[-C--:B-----5:R-:W-:Y:S06]  /*8410*/  HMMA.16816.F32.BF16 R116, R20, R132.reuse, R116 ;  /* 0x000000841474723c */ /* 0x0a0fec0000041874 */
        /* <DEDUP_REMOVED lines=177> */
.L_x_115:
[----:B------:R-:W-:Y:S01]  /*8f30*/  @UP0 UIADD3 UR11, UR39, UR40, URZ ;  /* 0x00000028270b0290 */ /* 0x000fe2000fffe03f */
        /* <DEDUP_REMOVED lines=18> */
.L_x_116:
[----:B------:R-:W-:Y:S01]  /*9060*/  BAR.SYNC.DEFER_BLOCKING 0x0 ;  /* 0x0000000000007b1d */ /* 0x000fe20000010000 */
[----:B------:R-:W-:Y:S01]  /*9070*/  USHF.R.S32.HI UR11, URZ, 0x1f, UR5 ;  /* 0x0000001f3f0b7899 */ /* 0x000fe20008011405 */
[----:B-1----:R-:W-:Y:S01]  /*9080*/  SHF.R.S32.HI R4, RZ, 0x1f, R3 ;  /* 0x0000001fff047819 */ /* 0x002fe20000011403 */
[----:B--2---:R-:W-:Y:S01]  /*9090*/  IMAD.U32 R0, RZ, RZ, UR8 ;  /* 0x00000008ff007e24 */ /* 0x004fe2000f8e00ff */
        /* <DEDUP_REMOVED lines=33> */
[----:B------:R-:W-:Y:S01]  /*92b0*/  IMAD R3, R25, UR8, RZ ;  /* 0x0000000819037c24 */ /* 0x000fe2000f8e02ff */
[----:B------:R-:W-:Y:S01]  /*92c0*/  MOV R5, R24 ;  /* 0x0000001800057202 */ /* 0x000fe20000000f00 */
[----:B------:R-:W2:Y:S01]  /*92d0*/  LDS.128 R16, [R234+0xd000] ;  /* 0x00d00000ea107984 */ /* 0x000ea20000000c00 */
[----:B------:R-:W-:Y:S01]  /*92e0*/  IMAD.MOV.U32 R4, RZ, RZ, R8 ;  /* 0x000000ffff047224 */ /* 0x000fe200078e0008 */
[----:B------:R-:W-:Y:S01]  /*92f0*/  ISETP.GE.AND P1, PT, R164, UR15, PT ;  /* 0x0000000fa4007c0c */ /* 0x000fe2000bf26270 */
[----:B------:R-:W-:Y:S01]  /*9300*/  IMAD R3, R0, UR9, R3 ;  /* 0x0000000900037c24 */ /* 0x000fe2000f8e0203 */
[----:B------:R-:W-:Y:S01]  /*9310*/  ISETP.GE.AND P0, PT, R162, UR15, PT ;  /* 0x0000000fa2007c0c */ /* 0x000fe2000bf06270 */
[----:B------:R-:W-:Y:S01]  /*9320*/  IMAD.WIDE.U32 R10, R0, UR8, R4 ;  /* 0x00000008000a7c25 */ /* 0x000fe2000f8e0004 */
[----:B------:R-:W-:-:S03]  /*9330*/  ULDC.64 UR16, c[0x0][0x3f0] ;  /* 0x0000fc0000107ab9 */ /* 0x000fc60000000a00 */
[----:B------:R-:W-:Y:S01]  /*9340*/  IMAD.IADD R3, R3, 0x1, R11 ;  /* 0x0000000103037824 */ /* 0x000fe200078e020b */
[----:B------:R-:W3:Y:S01]  /*9350*/  @!P2 LDS.128 R12, [R234+0x9000] ;  /* 0x00900000ea0ca984 */ /* 0x000ee20000000c00 */
[----:B------:R-:W-:-:S04]  /*9360*/  LEA R4, P5, R10, UR16, 0x1 ;  /* 0x000000100a047c11 */ /* 0x000fc8000f8a08ff */
[----:B------:R-:W-:-:S05]  /*9370*/  LEA.HI.X R5, R10, UR17, R3, 0x1, P5 ;  /* 0x000000110a057c11 */ /* 0x000fca000a8f0c03 */
[----:B-----5:R1:W-:Y:S04]  /*9380*/  @!P1 STG.E.128 desc[UR6][R4.64+0x40], R20 ;  /* 0x0000401404009986 */ /* 0x0203e8000c101d06 */
[----:B--2---:R2:W-:Y:S04]  /*9390*/  @!P0 STG.E.128 desc[UR6][R4.64+0x80], R16 ;  /* 0x0000801004008986 */ /* 0x0045e8000c101d06 */
[----:B---3--:R2:W-:Y:S02]  /*93a0*/  @!P2 STG.E.128 desc[UR6][R4.64], R12 ;  /* 0x0000000c0400a986 */ /* 0x0085e4000c101d06 */
.L_x_118:
[----:B------:R-:W-:Y:S05]  /*93b0*/  BSYNC B0 ;  /* 0x0000000000007941 */ /* 0x000fea0003800000 */
.L_x_117:
[----:B------:R-:W-:Y:S04]  /*93c0*/  BSSY B0, `(.L_x_119) ;  /* 0x0000014000007945 */ /* 0x000fe80003800000 */
[----:B------:R-:W-:Y:S05]  /*93d0*/  @P3 BRA `(.L_x_120) ;  /* 0x0000000000483947 */ /* 0x000fea0003800000 */
[----:B------:R-:W-:Y:S01]  /*93e0*/  IADD3 R3, P0, R0, 0x40, RZ ;  /* 0x0000004000037810 */ /* 0x000fe20007f1e0ff */
[----:B------:R-:W-:Y:S01]  /*93f0*/  ULDC UR10, c[0x0][0x2d0] ;  /* 0x0000b400000a7ab9 */ /* 0x000fe20000000800 */
[----:B-12---:R-:W-:Y:S01]  /*9400*/  MOV R5, R24 ;  /* 0x0000001800057202 */ /* 0x006fe20000000f00 */
[----:B------:R-:W-:Y:S01]  /*9410*/  ULDC.64 UR16, c[0x0][0x3f0] ;  /* 0x0000fc0000107ab9 */ /* 0x000fe20000000a00 */
[----:B------:R-:W-:Y:S01]  /*9420*/  ISETP.GE.AND P2, PT, R166, UR10, PT ;  /* 0x0000000aa6007c0c */ /* 0x000fe2000bf46270 */
[----:B------:R-:W-:Y:S01]  /*9430*/  IMAD.X R4, RZ, RZ, R25, P0 ;  /* 0x000000ffff047224 */ /* 0x000fe200000e0619 */
[----:B------:R-:W-:Y:S02]  /*9440*/  ISETP.GE.AND P1, PT, R164, UR10, PT ;  /* 0x0000000aa4007c0c */ /* 0x000fe4000bf26270 */
[----:B------:R-:W-:Y:S01]  /*9450*/  ISETP.GE.AND P0, PT, R162, UR10, PT ;  /* 0x0000000aa2007c0c */ /* 0x000fe2000bf06270 */
[----:B------:R-:W-:Y:S02]  /*9460*/  IMAD R10, R4, UR8, RZ ;  /* 0x00000008040a7c24 */ /* 0x000fe4000f8e02ff */
[----:B------:R-:W-:-:S04]  /*9470*/  IMAD.MOV.U32 R4, RZ, RZ, R8 ;  /* 0x000000ffff047224 */ /* 0x000fc800078e0008 */
[----:B------:R-:W-:-:S04]  /*9480*/  IMAD.WIDE.U32 R8, R3, UR8, R4 ;  /* 0x0000000803087c25 */ /* 0x000fc8000f8e0004 */
[----:B------:R-:W-:Y:S01]  /*9490*/  IMAD R3, R3, UR9, R10 ;  /* 0x0000000903037c24 */ /* 0x000fe2000f8e020a */
[----:B------:R-:W-:-:S03]  /*94a0*/  LEA R4, P5, R8, UR16, 0x1 ;  /* 0x0000001008047c11 */ /* 0x000fc6000f8a08ff */
[----:B------:R-:W-:-:S05]  /*94b0*/  IMAD.IADD R3, R3, 0x1, R9 ;  /* 0x0000000103037824 */ /* 0x000fca00078e0209 */
[----:B------:R-:W-:-:S05]  /*94c0*/  LEA.HI.X R5, R8, UR17, R3, 0x1, P5 ;  /* 0x0000001108057c11 */ /* 0x000fca000a8f0c03 */
[----:B------:R1:W-:Y:S04]  /*94d0*/  @!P2 STG.E.128 desc[UR6][R4.64], R36 ;  /* 0x000000240400a986 */ /* 0x0003e8000c101d06 */
[----:B---3--:R1:W-:Y:S04]  /*94e0*/  @!P1 STG.E.128 desc[UR6][R4.64+0x40], R32 ;  /* 0x0000402004009986 */ /* 0x0083e8000c101d06 */
[----:B----4-:R1:W-:Y:S02]  /*94f0*/  @!P0 STG.E.128 desc[UR6][R4.64+0x80], R28 ;  /* 0x0000801c04008986 */ /* 0x0103e4000c101d06 */
.L_x_120:
[----:B------:R-:W-:Y:S05]  /*9500*/  BSYNC B0 ;  /* 0x0000000000007941 */ /* 0x000fea0003800000 */
.L_x_119:
[----:B-1----:R1:W1:Y:S01]  /*9510*/  LDS.128 R20, [R234+0xf000] ;  /* 0x00f00000ea147984 */ /* 0x0022620000000c00 */
[----:B------:R-:W-:Y:S01]  /*9520*/  IMAD.U32 R3, RZ, RZ, UR12 ;  /* 0x0000000cff037e24 */ /* 0x000fe2000f8e00ff */
[----:B------:R-:W-:Y:S01]  /*9530*/  UIMAD UR11, UR11, UR12, URZ ;  /* 0x0000000c0b0b72a4 */ /* 0x000fe2000f8e023f */
[----:B------:R-:W-:Y:S01]  /*9540*/  BSSY B0, `(.L_x_121) ;  /* 0x0000020000007945 */ /* 0x000fe20003800000 */
[----:B--2---:R2:W1:Y:S01]  /*9550*/  LDS.128 R16, [R234+0x11000] ;  /* 0x01100000ea107984 */ /* 0x0044620000000c00 */
[----:B------:R-:W-:Y:S01]  /*9560*/  IMAD.WIDE.U32 R6, R3, UR5, R6 ;  /* 0x0000000503067c25 */ /* 0x000fe2000f8e0006 */
[----:B------:R-:W-:Y:S02]  /*9570*/  UIMAD UR5, UR5, UR13, UR11 ;  /* 0x0000000d050572a4 */ /* 0x000fe4000f8e020b */
[----:B------:R2:W1:Y:S01]  /*9580*/  LDS.128 R12, [R234+0x13000] ;  /* 0x01300000ea0c7984 */ /* 0x0004620000000c00 */
[----:B------:R-:W-:Y:S01]  /*9590*/  USHF.R.S32.HI UR10, URZ, 0x1f, UR59 ;  /* 0x0000001f3f0a7899 */ /* 0x000fe2000801143b */
[----:B------:R-:W-:Y:S01]  /*95a0*/  IADD3 R6, P0, R6, UR14, RZ ;  /* 0x0000000e06067c10 */ /* 0x000fe2000ff1e0ff */
[----:B------:R-:W-:Y:S01]  /*95b0*/  ULDC.64 UR8, c[0x0][0x470] ;  /* 0x00011c0000087ab9 */ /* 0x000fe20000000a00 */
[----:B------:R-:W-:Y:S01]  /*95c0*/  IMAD.U32 R3, RZ, RZ, UR5 ;  /* 0x00000005ff037e24 */ /* 0x000fe2000f8e00ff */
[----:B------:R-:W-:-:S04]  /*95d0*/  UIMAD UR5, UR10, UR8, URZ ;  /* 0x000000080a0572a4 */ /* 0x000fc8000f8e023f */
        /* <DEDUP_REMOVED lines=12> */
[----:B------:R-:W-:Y:S01]  /*96a0*/  ISETP.GE.AND P1, PT, R164, UR5, PT ;  /* 0x00000005a4007c0c */ /* 0x000fe2000bf26270 */
[----:B------:R-:W-:Y:S01]  /*96b0*/  ULDC.64 UR8, c[0x0][0x3f8] ;  /* 0x0000fe0000087ab9 */ /* 0x000fe20000000a00 */
[----:B------:R-:W-:Y:S01]  /*96c0*/  ISETP.GE.AND P0, PT, R162, UR5, PT ;  /* 0x00000005a2007c0c */ /* 0x000fe2000bf06270 */
[----:B------:R-:W-:-:S04]  /*96d0*/  IMAD R4, R0, UR13, R10 ;  /* 0x0000000d00047c24 */ /* 0x000fc8000f8e020a */
[----:B------:R-:W-:Y:S01]  /*96e0*/  IMAD.IADD R5, R4, 0x1, R9 ;  /* 0x0000000104057824 */ /* 0x000fe200078e0209 */
[----:B------:R-:W-:-:S04]  /*96f0*/  LEA R4, P4, R8, UR8, 0x1 ;  /* 0x0000000808047c11 */ /* 0x000fc8000f8808ff */
[----:B------:R-:W-:-:S05]  /*9700*/  LEA.HI.X R5, R8, UR9, R5, 0x1, P4 ;  /* 0x0000000908057c11 */ /* 0x000fca000a0f0c05 */
[----:B-1----:R1:W-:Y:S04]  /*9710*/  @!P2 STG.E.128 desc[UR6][R4.64], R20 ;  /* 0x000000140400a986 */ /* 0x0023e8000c101d06 */
[----:B------:R1:W-:Y:S04]  /*9720*/  @!P1 STG.E.128 desc[UR6][R4.64+0x40], R16 ;  /* 0x0000401004009986 */ /* 0x0003e8000c101d06 */
[----:B------:R1:W-:Y:S02]  /*9730*/  @!P0 STG.E.128 desc[UR6][R4.64+0x80], R12 ;  /* 0x0000800c04008986 */ /* 0x0003e4000c101d06 */
.L_x_122:
[----:B------:R-:W-:Y:S05]  /*9740*/  BSYNC B0 ;  /* 0x0000000000007941 */ /* 0x000fea0003800000 */
.L_x_121:
        /* <DEDUP_REMOVED lines=18> */
.L_x_98:
[----:B------:R-:W-:Y:S05]  /*9870*/  BSYNC B1 ;  /* 0x0000000000017941 */ /* 0x000fea0003800000 */
.L_x_84:
        /* <DEDUP_REMOVED lines=8> */
.L_x_123:
[----:B------:R-:W-:Y:S05]  /*9900*/  EXIT ;  /* 0x000000000000794d */ /* 0x000fea0003800000 */
.L_x_125:
        /* <DEDUP_REMOVED lines=15> */
.L_x_671:


//--------------------- .text._ZN5flash27flash_bwd_convert_dq_kernelI23Flash_bwd_kernel_traitsILi96ELi64ELi128ELi8ELi2ELi4ELi4ELb1ELb0EN7cutlass10bfloat16_tE19Flash_kernel_traitsILi96ELi64ELi128ELi8ES3_EEEEvNS_16Flash_bwd_paramsEi --------------------------
	.section	.text._ZN5flash27flash_bwd_convert_dq_kernelI23Flash_bwd_kernel_traitsILi96ELi64ELi128ELi8ELi2ELi4ELi4ELb1ELb0EN7cutlass10bfloat16_tE19Flash_kernel_traitsILi96ELi64ELi128ELi8ES3_EEEEvNS_16Flash_bwd_paramsEi,"ax",@progbits
	.align	128
        .global         _ZN5flash27flash_bwd_convert_dq_kernelI23Flash_bwd_kernel_traitsILi96ELi64ELi128ELi8ELi2ELi4ELi4ELb1ELb0EN7cutlass10bfloat16_tE19Flash_kernel_traitsILi96ELi64ELi128ELi8ES3_EEEEvNS_16Flash_bwd_paramsEi
        .type           _ZN5flash27flash_bwd_convert_dq_kernelI23Flash_bwd_kernel_traitsILi96ELi64ELi128ELi8ELi2ELi4ELi4ELb1ELb0EN7cutlass10bfloat16_tE19Flash_kernel_traitsILi96ELi64ELi128ELi8ES3_EEEEvNS_16Flash_bwd_paramsEi,@function
        .size           _ZN5flash27flash_bwd_convert_dq_kernelI23Flash_bwd_kernel_traitsILi96ELi64ELi128ELi8ELi2ELi4ELi4ELb1ELb0EN7cutlass10bfloat16_tE19Flash_kernel_traitsILi96ELi64ELi128ELi8ES3_EEEEvNS_16Flash_bwd_paramsEi,(.L_x_672 - _ZN5flash27flash_bwd_convert_dq_kernelI23Flash_bwd_kernel_traitsILi96ELi64ELi128ELi8ELi2ELi4ELi4ELb1ELb0EN7cutlass10bfloat16_tE19Flash_kernel_traitsILi96ELi64ELi128ELi8ES3_EEEEvNS_16Flash_bwd_paramsEi)
        .other          _ZN5flash27flash_bwd_convert_dq_kernelI23Flash_bwd_kernel_traitsILi96ELi64ELi128ELi8ELi2ELi4ELi4ELb1ELb0EN7cutlass10bfloat16_tE19Flash_kernel_traitsILi96ELi64ELi128ELi8ES3_EEEEvNS_16Flash_bwd_paramsEi,@"STO_CUDA_ENTRY STV_DEFAULT"
_ZN5flash27flash_bwd_convert_dq_kernelI23Flash_bwd_kernel_traitsILi96ELi64ELi128ELi8ELi2ELi4ELi4ELb1ELb0EN7cutlass10bfloat16_tE19Flash_kernel_traitsILi96ELi64ELi128ELi8ES3_EEEEvNS_16Flash_bwd_paramsEi:
.text._ZN5flash27flash_bwd_convert_dq_kernelI23Flash_bwd_kernel_traitsILi96ELi64ELi128ELi8ELi2ELi4ELi4ELb1ELb0EN7cutlass10bfloat16_tE19Flash_kernel_traitsILi96ELi64ELi128ELi8ES3_EEEEvNS_16Flash_bwd_paramsEi:
[----:B------:R-:W-:Y:S08]  /*0000*/  LDC R1, c[0x0][0x28] ;  /* 0x00000a00ff017b82 */ /* 0x000ff00000000800 */
[----:B------:R-:W0:Y:S01]  /*0010*/  S2UR UR16, SR_CTAID.Y ;  /* 0x00000000001079c3 */ /* 0x000e220000002600 */
[----:B------:R-:W-:Y:S01]  /*0020*/  ULDC.64 UR4, c[0x0][0x2f0] ;  /* 0x0000bc0000047ab9 */ /* 0x000fe20000000a00 */
[----:B------:R-:W-:Y:S01]  /*0030*/  ULDC.64 UR22, c[0x0][0x208] ;  /* 0x0000820000167ab9 */ /* 0x000fe20000000a00 */
[----:B------:R-:W-:-:S04]  /*0040*/  UISETP.NE.U32.AND UP0, UPT, UR4, URZ, UPT ;  /* 0x0000003f0400728c */ /* 0x000fc8000bf05070 */
[----:B------:R-:W-:-:S03]  /*0050*/  UISETP.NE.AND.EX UP0, UPT, UR5, URZ, UPT, UP0 ;  /* 0x0000003f0500728c */ /* 0x000fc6000bf05300 */
[----:B------:R-:W-:-:S03]  /*0060*/  ULDC.64 UR4, c[0x0][0x2f0] ;  /* 0x0000bc0000047ab9 */ /* 0x000fc60000000a00 */
[----:B------:R-:W-:Y:S01]  /*0070*/  PLOP3.LUT P0, PT, PT, PT, UP0, 0x80, 0x0 ;  /* 0x000000000000781c */ /* 0x000fe20003f0f008 */
[----:B0-----:R-:W-:-:S06]  /*0080*/  UIMAD.WIDE UR4, UR16, 0x4, UR4 ;  /* 0x00000004100478a5 */ /* 0x001fcc000f8e0204 */
[----:B------:R-:W-:Y:S02]  /*0090*/  IMAD.U32 R2, RZ, RZ, UR4 ;  /* 0x00000004ff027e24 */ /* 0x000fe4000f8e00ff */
[----:B------:R-:W-:-:S05]  /*00a0*/  IMAD.U32 R3, RZ, RZ, UR5 ;  /* 0x00000005ff037e24 */ /* 0x000fca000f8e00ff */
[----:B------:R-:W2:Y:S04]  /*00b0*/  @P0 LDG.E R4, desc[UR22][R2.64] ;  /* 0x0000001602040981 */ /* 0x000ea8000c1e1900 */
[----:B------:R-:W3:Y:S01]  /*00c0*/  @P0 LDG.E R0, desc[UR22][R2.64+0x4] ;  /* 0x0000041602000981 */ /* 0x000ee2000c1e1900 */
[----:B------:R-:W0:Y:S01]  /*00d0*/  S2UR UR5, SR_CTAID.X ;  /* 0x00000000000579c3 */ /* 0x000e220000002500 */
[----:B------:R-:W-:Y:S01]  /*00e0*/  UMOV UR8, 0xffffffff ;  /* 0xffffffff00087882 */ /* 0x000fe20000000000 */
[----:B0-----:R-:W-:Y:S01]  /*00f0*/  USHF.L.U32 UR5, UR5, 0x6, URZ ;  /* 0x0000000605057899 */ /* 0x001fe2000800063f */
[----:B--2---:R-:W-:Y:S02]  /*0100*/  @P0 R2UR UR8, R4 ;  /* 0x00000000040802ca */ /* 0x004fe400000e0000 */
[----:B---3--:R-:W-:-:S13]  /*0110*/  @P0 R2UR UR6, R0 ;  /* 0x00000000000602ca */ /* 0x008fda00000e0000 */
[----:B------:R-:W-:-:S07]  /*0120*/  @UP0 UIADD3 UR6, UR6, -UR8, URZ ;  /* 0x8000000806060290 */ /* 0x000fce000fffe03f */
[----:B------:R-:W-:Y:S02]  /*0130*/  @!UP0 ULDC UR6, c[0x0][0x2c4] ;  /* 0x0000b10000068ab9 */ /* 0x000fe40000000800 */
[----:B------:R-:W-:-:S06]  /*0140*/  UISETP.GT.AND UP1, UPT, UR6, UR5, UPT ;  /* 0x000000050600728c */ /* 0x000fcc000bf24270 */
[----:B------:R-:W-:-:S13]  /*0150*/  PLOP3.LUT P0, PT, PT, PT, UP1, 0x80, 0x0 ;  /* 0x000000000000781c */ /* 0x000fda0003f0f018 */
[----:B------:R-:W-:Y:S05]  /*0160*/  @!P0 EXIT ;  /* 0x000000000000894d */ /* 0x000fea0003800000 */
[----:B------:R-:W-:Y:S01]  /*0170*/  UISETP.NE.AND UP1, UPT, UR8, -0x1, UPT ;  /* 0xffffffff0800788c */ /* 0x000fe2000bf25270 */
[----:B------:R-:W0:Y:S01]  /*0180*/  S2R R19, SR_TID.X ;  /* 0x0000000000137919 */ /* 0x000e220000002100 */
[----:B------:R-:W1:Y:S01]  /*0190*/  S2UR UR25, SR_CTAID.Z ;  /* 0x00000000001979c3 */ /* 0x000e620000002700 */
[----:B------:R-:W-:Y:S01]  /*01a0*/  UMOV UR4, URZ ;  /* 0x0000003f00047c82 */ /* 0x000fe20008000000 */
[----:B------:R-:W-:Y:S01]  /*01b0*/  HFMA2.MMA R16, -RZ, RZ, 0, 0 ;  /* 0x00000000ff107435 */ /* 0x000fe200000001ff */
[----:B------:R-:W-:Y:S02]  /*01c0*/  CS2R R8, SRZ ;  /* 0x0000000000087805 */ /* 0x000fe4000001ff00 */
[----:B------:R-:W-:Y:S02]  /*01d0*/  PLOP3.LUT P0, PT, PT, PT, UP1, 0x80, 0x0 ;  /* 0x000000000000781c */ /* 0x000fe40003f0f018 */
[----:B------:R-:W-:Y:S01]  /*01e0*/  CS2R R48, SRZ ;  /* 0x0000000000307805 */ /* 0x000fe2000001ff00 */
[----:B------:R-:W-:Y:S01]  /*01f0*/  IMAD.MOV.U32 R50, RZ, RZ, RZ ;  /* 0x000000ffff327224 */ /* 0x000fe200078e00ff */
[----:B------:R-:W-:Y:S01]  /*0200*/  CS2R R12, SRZ ;  /* 0x00000000000c7805 */ /* 0x000fe2000001ff00 */
[----:B------:R-:W-:Y:S01]  /*0210*/  IMAD.MOV.U32 R14, RZ, RZ, RZ ;  /* 0x000000ffff0e7224 */ /* 0x000fe200078e00ff */
[----:B------:R-:W-:Y:S01]  /*0220*/  @UP1 ULDC.64 UR12, c[0x0][0x448] ;  /* 0x00011200000c1ab9 */ /* 0x000fe20000000a00 */
[----:B------:R-:W-:Y:S01]  /*0230*/  @UP1 UMOV UR14, UR8 ;  /* 0x00000008000e1c82 */ /* 0x000fe20008000000 */
[----:B------:R-:W-:Y:S01]  /*0240*/  @UP1 UIMAD.WIDE.U32 UR10, UR8, UR12, URZ ;  /* 0x0000000c080a12a5 */ /* 0x000fe2000f8e003f */
[----:B------:R-:W-:-:S02]  /*0250*/  CS2R R2, SRZ ;  /* 0x0000000000027805 */ /* 0x000fc4000001ff00 */
[----:B------:R-:W-:Y:S01]  /*0260*/  CS2R R4, SRZ ;  /* 0x0000000000047805 */ /* 0x000fe2000001ff00 */
[----:B------:R-:W-:Y:S01]  /*0270*/  IMAD.MOV.U32 R7, RZ, RZ, RZ ;  /* 0x000000ffff077224 */ /* 0x000fe200078e00ff */
[----:B------:R-:W-:Y:S01]  /*0280*/  @UP1 UIMAD UR7, UR8, UR13, UR11 ;  /* 0x0000000d080712a4 */ /* 0x000fe2000f8e020b */
[----:B------:R-:W-:Y:S11]  /*0290*/  @P0 BRA `(.L_x_126) ;  /* 0x00000000001c0947 */ /* 0x000ff60003800000 */
[----:B------:R-:W-:Y:S01]  /*02a0*/  USHF.R.S32.HI UR7, URZ, 0x1f, UR16 ;  /* 0x0000001f3f077899 */ /* 0x000fe20008011410 */
[----:B------:R-:W-:Y:S01]  /*02b0*/  ULDC.64 UR8, c[0x0][0x430] ;  /* 0x00010c0000087ab9 */ /* 0x000fe20000000a00 */
[----:B------:R-:W-:Y:S02]  /*02c0*/  UMOV UR14, 0xffffffff ;  /* 0xffffffff000e7882 */ /* 0x000fe40000000000 */
[----:B------:R-:W-:Y:S02]  /*02d0*/  UIMAD UR7, UR7, UR8, URZ ;  /* 0x00000008070772a4 */ /* 0x000fe4000f8e023f */
[----:B------:R-:W-:Y:S02]  /*02e0*/  UIMAD.WIDE.U32 UR10, UR16, UR8, URZ ;  /* 0x00000008100a72a5 */ /* 0x000fe4000f8e003f */
[----:B------:R-:W-:-:S04]  /*02f0*/  UIMAD UR7, UR16, UR9, UR7 ;  /* 0x00000009100772a4 */ /* 0x000fc8000f8e0207 */
[----:B------:R-:W-:-:S12]  /*0300*/  UIADD3 UR7, UR11, UR7, URZ ;  /* 0x000000070b077290 */ /* 0x000fd8000fffe03f */
.L_x_126:
[----:B------:R-:W-:Y:S01]  /*0310*/  ULDC UR28, c[0x0][0x490] ;  /* 0x00012400001c7ab9 */ /* 0x000fe20000000800 */
[----:B0-----:R-:W-:Y:S01]  /*0320*/  SHF.R.S32.HI R6, RZ, 0x1f, R19 ;  /* 0x0000001fff067819 */ /* 0x001fe20000011413 */
[----:B------:R-:W-:Y:S01]  /*0330*/  UISETP.GE.AND UP2, UPT, UR28, 0x1, UPT ;  /* 0x000000011c00788c */ /* 0x000fe2000bf46270 */
[----:B------:R-:W-:Y:S01]  /*0340*/  CS2R R42, SRZ ;  /* 0x00000000002a7805 */ /* 0x000fe2000001ff00 */
[----:B------:R-:W-:Y:S01]  /*0350*/  USHF.R.S32.HI UR20, URZ, 0x1f, UR5 ;  /* 0x0000001f3f147899 */ /* 0x000fe20008011405 */
[----:B------:R-:W-:Y:S02]  /*0360*/  LEA.HI R6, R6, R19, RZ, 0x5 ;  /* 0x0000001306067211 */ /* 0x000fe400078f28ff */
[----:B------:R-:W-:Y:S01]  /*0370*/  CS2R R10, SRZ ;  /* 0x00000000000a7805 */ /* 0x000fe2000001ff00 */
[----:B------:R-:W-:Y:S01]  /*0380*/  IMAD.MOV.U32 R17, RZ, RZ, RZ ;  /* 0x000000ffff117224 */ /* 0x000fe200078e00ff */
[----:B------:R-:W-:Y:S01]  /*0390*/  PLOP3.LUT P0, PT, PT, PT, UP2, 0x80, 0x0 ;  /* 0x000000000000781c */ /* 0x000fe20003f0f028 */
[----:B------:R-:W-:Y:S01]  /*03a0*/  IMAD.MOV.U32 R44, RZ, RZ, RZ ;  /* 0x000000ffff2c7224 */ /* 0x000fe200078e00ff */
[----:B------:R-:W-:Y:S01]  /*03b0*/  MOV R36, RZ ;  /* 0x000000ff00247202 */ /* 0x000fe20000000f00 */
[----:B------:R-:W-:Y:S01]  /*03c0*/  IMAD.MOV.U32 R0, RZ, RZ, RZ ;  /* 0x000000ffff007224 */ /* 0x000fe200078e00ff */
[----:B------:R-:W-:Y:S01]  /*03d0*/  MOV R15, RZ ;  /* 0x000000ff000f7202 */ /* 0x000fe20000000f00 */
[----:B------:R-:W-:Y:S01]  /*03e0*/  IMAD.MOV.U32 R51, RZ, RZ, RZ ;  /* 0x000000ffff337224 */ /* 0x000fe200078e00ff */
[----:B------:R-:W-:-:S07]  /*03f0*/  SHF.R.S32.HI R18, RZ, 0x5, R6 ;  /* 0x00000005ff127819 */ /* 0x000fce0000011406 */
[----:B------:R-:W-:Y:S05]  /*0400*/  @!P0 BRA `(.L_x_127) ;  /* 0x0000000800bc8947 */ /* 0x000fea0003800000 */
[----:B------:R-:W-:Y:S01]  /*0410*/  UIMAD.WIDE UR12, UR16, 0x80, URZ ;  /* 0x00000080100c78a5 */ /* 0x000fe2000f8e023f */
[----:B------:R-:W-:Y:S01]  /*0420*/  LOP3.LUT R6, R6, 0xffffffe0, RZ, 0xc0, !PT ;  /* 0xffffffe006067812 */ /* 0x000fe200078ec0ff */
[----:B------:R-:W-:Y:S01]  /*0430*/  ULDC UR17, c[0x0][0x2d4] ;  /* 0x0000b50000117ab9 */ /* 0x000fe20000000800 */
[----:B------:R-:W-:Y:S01]  /*0440*/  ULDC UR32, c[0x0][0x270] ;  /* 0x00009c0000207ab9 */ /* 0x000fe20000000800 */
[----:B------:R-:W-:Y:S01]  /*0450*/  ULDC UR33, c[0x0][0x2dc] ;  /* 0x0000b70000217ab9 */ /* 0x000fe20000000800 */
[----:B------:R-:W-:Y:S01]  /*0460*/  USEL UR19, UR12, URZ, UP0 ;  /* 0x0000003f0c137287 */ /* 0x000fe20008000000 */
[----:B------:R-:W-:Y:S01]  /*0470*/  IMAD.IADD R9, R19, 0x1, -R6 ;  /* 0x0000000113097824 */ /* 0x000fe200078e0a06 */
[----:B------:R-:W-:Y:S02]  /*0480*/  UIMAD.WIDE UR16, UR16, UR17, URZ ;  /* 0x00000011101072a5 */ /* 0x000fe4000f8e023f */
[----:B------:R-:W-:Y:S02]  /*0490*/  UIMAD.WIDE UR8, UR32, UR33, URZ ;  /* 0x00000021200872a5 */ /* 0x000fe4000f8e023f */
[----:B------:R-:W-:-:S02]  /*04a0*/  USEL UR26, UR13, URZ, UP0 ;  /* 0x0000003f0d1a7287 */ /* 0x000fc40008000000 */
[----:B------:R-:W-:Y:S02]  /*04b0*/  UIADD3 UR19, UP0, UR5, UR19, URZ ;  /* 0x0000001305137290 */ /* 0x000fe4000ff1e03f */
[----:B------:R-:W-:Y:S02]  /*04c0*/  UIMAD UR27, UR17, UR32, URZ ;  /* 0x00000020111b72a4 */ /* 0x000fe4000f8e023f */
[----:B------:R-:W-:Y:S02]  /*04d0*/  USHF.R.S32.HI UR21, URZ, 0x1f, UR32 ;  /* 0x0000001f3f157899 */ /* 0x000fe40008011420 */
[----:B------:R-:W-:Y:S02]  /*04e0*/  UIMAD UR17, UR9, UR14, URZ ;  /* 0x0000000e091172a4 */ /* 0x000fe4000f8e023f */
[----:B------:R-:W-:Y:S02]  /*04f0*/  UIADD3.X UR20, UR20, UR26, URZ, UP0, !UPT ;  /* 0x0000001a14147290 */ /* 0x000fe400087fe43f */
[----:B------:R-:W-:-:S02]  /*0500*/  UIMAD.WIDE.U32 UR12, UR16, UR32, URZ ;  /* 0x00000020100c72a5 */ /* 0x000fc4000f8e003f */
[----:B------:R-:W-:Y:S02]  /*0510*/  UIMAD UR27, UR16, UR21, UR27 ;  /* 0x00000015101b72a4 */ /* 0x000fe4000f8e021b */
[----:B------:R-:W-:Y:S02]  /*0520*/  UIMAD UR4, UR8, UR4, UR17 ;  /* 0x00000004080472a4 */ /* 0x000fe4000f8e0211 */
[----:B------:R-:W-:Y:S02]  /*0530*/  UIMAD UR29, UR32, UR33, URZ ;  /* 0x00000021201d72a4 */ /* 0x000fe4000f8e023f */
[----:B------:R-:W-:Y:S02]  /*0540*/  UIMAD.WIDE.U32 UR16, UR19, UR32, URZ ;  /* 0x00000020131072a5 */ /* 0x000fe4000f8e003f */
[----:B------:R-:W-:Y:S02]  /*0550*/  UIMAD UR32, UR20, UR32, URZ ;  /* 0x00000020142072a4 */ /* 0x000fe4000f8e023f */
[----:B------:R-:W-:Y:S01]  /*0560*/  UIMAD.WIDE.U32 UR14, UR8, UR14, URZ ;  /* 0x0000000e080e72a5 */ /* 0x000fe2000f8e003f */
[----:B------:R-:W-:Y:S01]  /*0570*/  IMAD R9, R18, UR29, R9 ;  /* 0x0000001d12097c24 */ /* 0x000fe2000f8e0209 */
[----:B------:R-:W-:Y:S01]  /*0580*/  UIMAD.WIDE.U32 UR30, UR12, UR33, URZ ;  /* 0x000000210c1e72a5 */ /* 0x000fe2000f8e003f */
[----:B------:R-:W-:Y:S01]  /*0590*/  IMAD.U32 R31, RZ, RZ, UR29 ;  /* 0x0000001dff1f7e24 */ /* 0x000fe2000f8e00ff */
[----:B------:R-:W-:-:S02]  /*05a0*/  UIMAD UR32, UR21, UR19, UR32 ;  /* 0x00000013152072a4 */ /* 0x000fc4000f8e0220 */
[----:B------:R-:W-:Y:S01]  /*05b0*/  UIADD3 UR26, UR13, UR27, URZ ;  /* 0x0000001b0d1a7290 */ /* 0x000fe2000fffe03f */
[----:B------:R-:W-:Y:S01]  /*05c0*/  SHF.R.S32.HI R6, RZ, 0x1f, R9 ;  /* 0x0000001fff067819 */ /* 0x000fe20000011409 */
[----:B------:R-:W-:Y:S02]  /*05d0*/  USEL UR13, UR30, UR14, !UP1 ;  /* 0x0000000e1e0d7287 */ /* 0x000fe4000c800000 */
[----:B------:R-:W-:Y:S02]  /*05e0*/  UIADD3 UR14, UR17, UR32, URZ ;  /* 0x00000020110e7290 */ /* 0x000fe4000fffe03f */
[----:B------:R-:W-:Y:S02]  /*05f0*/  UIADD3 UR4, UR15, UR4, URZ ;  /* 0x000000040f047290 */ /* 0x000fe4000fffe03f */
[----:B------:R-:W-:Y:S02]  /*0600*/  USHF.R.S32.HI UR24, URZ, 0x1f, UR33 ;  /* 0x0000001f3f187899 */ /* 0x000fe40008011421 */
[----:B------:R-:W-:-:S02]  /*0610*/  UIMAD UR26, UR26, UR33, URZ ;  /* 0x000000211a1a72a4 */ /* 0x000fc4000f8e023f */
[----:B------:R-:W-:Y:S02]  /*0620*/  UIMAD UR15, UR14, UR33, URZ ;  /* 0x000000210e0f72a4 */ /* 0x000fe4000f8e023f */
[----:B-1----:R-:W-:Y:S02]  /*0630*/  UIMAD UR18, UR25, UR33, URZ ;  /* 0x00000021191272a4 */ /* 0x002fe4000f8e023f */
[----:B------:R-:W-:Y:S02]  /*0640*/  UIMAD.WIDE.U32 UR34, UR16, UR33, URZ ;  /* 0x00000021102272a5 */ /* 0x000fe4000f8e003f */
[----:B------:R-:W-:Y:S02]  /*0650*/  UIMAD UR15, UR24, UR16, UR15 ;  /* 0x00000010180f72a4 */ /* 0x000fe4000f8e020f */
[----:B------:R-:W-:Y:S02]  /*0660*/  UIMAD UR26, UR24, UR12, UR26 ;  /* 0x0000000c181a72a4 */ /* 0x000fe4000f8e021a */
[----:B------:R-:W-:-:S02]  /*0670*/  UIMAD UR17, UR20, UR8, URZ ;  /* 0x00000008141172a4 */ /* 0x000fc4000f8e023f */
[----:B------:R-:W-:Y:S02]  /*0680*/  UIADD3 UR20, UP0, UR18, UR13, URZ ;  /* 0x0000000d12147290 */ /* 0x000fe4000ff1e03f */
[----:B------:R-:W-:Y:S02]  /*0690*/  UIADD3 UR12, UR35, UR15, URZ ;  /* 0x0000000f230c7290 */ /* 0x000fe4000fffe03f */
[----:B------:R-:W-:Y:S02]  /*06a0*/  @!UP1 UIADD3 UR4, UR31, UR26, URZ ;  /* 0x0000001a1f049290 */ /* 0x000fe4000fffe03f */
[----:B------:R-:W-:Y:S02]  /*06b0*/  USHF.L.U32 UR11, UR29, 0x3, URZ ;  /* 0x000000031d0b7899 */ /* 0x000fe4000800063f */
[----:B------:R-:W-:Y:S02]  /*06c0*/  USHF.L.U32 UR14, UR34, 0x2, URZ ;  /* 0x00000002220e7899 */ /* 0x000fe4000800063f */
[----:B------:R-:W-:-:S02]  /*06d0*/  USHF.L.U64.HI UR15, UR34, 0x2, UR12 ;  /* 0x00000002220f7899 */ /* 0x000fc4000801020c */
[----:B------:R-:W-:Y:S02]  /*06e0*/  ULEA.HI.X.SX32 UR21, UR18, UR4, 0x1, UP0 ;  /* 0x0000000412157291 */ /* 0x000fe400080f0e3f */
[----:B------:R-:W-:Y:S02]  /*06f0*/  UIADD3 UR36, UR11, 0x20, UR11 ;  /* 0x000000200b247890 */ /* 0x000fe4000fffe00b */
[----:B------:R-:W-:Y:S02]  /*0700*/  UIMAD UR9, UR9, UR19, UR17 ;  /* 0x00000013090972a4 */ /* 0x000fe4000f8e0211 */
[----:B------:R-:W-:Y:S02]  /*0710*/  UIMAD.WIDE UR16, UR11, 0x4, UR14 ;  /* 0x000000040b1078a5 */ /* 0x000fe4000f8e020e */
[----:B------:R-:W-:Y:S01]  /*0720*/  UIMAD.WIDE.U32 UR20, UR8, UR19, UR20 ;  /* 0x00000013081472a5 */ /* 0x000fe2000f8e0014 */
[----:B------:R-:W-:Y:S01]  /*0730*/  IMAD.U32 R37, RZ, RZ, UR36 ;  /* 0x00000024ff257e24 */ /* 0x000fe2000f8e00ff */
[----:B------:R-:W-:Y:S01]  /*0740*/  UIADD3 UR12, UR11, UR36, URZ ;  /* 0x000000240b0c7290 */ /* 0x000fe2000fffe03f */
[----:B------:R-:W-:Y:S01]  /*0750*/  IMAD.U32 R29, RZ, RZ, UR9 ;  /* 0x00000009ff1d7e24 */ /* 0x000fe2000f8e00ff */
[----:B------:R-:W-:-:S02]  /*0760*/  UIMAD.WIDE UR14, UR18, 0x4, UR14 ;  /* 0x00000004120e78a5 */ /* 0x000fc4000f8e020e */
[----:B------:R-:W-:Y:S01]  /*0770*/  UIMAD.WIDE UR16, UR18, 0x4, UR16 ;  /* 0x00000004121078a5 */ /* 0x000fe2000f8e0210 */
[C---:B------:R-:W-:Y:S01]  /*0780*/  IADD3 R18, P0, R9.reuse, UR20, RZ ;  /* 0x0000001409127c10 */ /* 0x040fe2000ff1e0ff */
[----:B------:R-:W-:Y:S02]  /*0790*/  UIADD3 UR18, UR11, UR12, URZ ;  /* 0x0000000c0b127290 */ /* 0x000fe4000fffe03f */
[----:B------:R-:W-:Y:S01]  /*07a0*/  IMAD.U32 R27, RZ, RZ, UR12 ;  /* 0x0000000cff1b7e24 */ /* 0x000fe2000f8e00ff */
[----:B------:R-:W-:Y:S01]  /*07b0*/  MOV R35, UR15 ;  /* 0x0000000f00237c02 */ /* 0x000fe20008000f00 */
[----:B------:R-:W-:Y:S01]  /*07c0*/  IMAD.U32 R34, RZ, RZ, UR14 ;  /* 0x0000000eff227e24 */ /* 0x000fe2000f8e00ff */
[----:B------:R-:W-:Y:S01]  /*07d0*/  UIADD3 UR9, UR11, UR18, URZ ;  /* 0x000000120b097290 */ /* 0x000fe2000fffe03f */
[----:B------:R-:W-:Y:S01]  /*07e0*/  IADD3.X R29, R6, UR21, R29, P0, !PT ;  /* 0x00000015061d7c10 */ /* 0x000fe200087fe41d */
[----:B------:R-:W-:Y:S01]  /*07f0*/  IMAD.U32 R32, RZ, RZ, UR16 ;  /* 0x00000010ff207e24 */ /* 0x000fe2000f8e00ff */
[C---:B------:R-:W-:Y:S01]  /*0800*/  SHF.L.U32 R28, R18.reuse, 0x2, RZ ;  /* 0x00000002121c7819 */ /* 0x040fe200000006ff */
[----:B------:R-:W-:Y:S01]  /*0810*/  IMAD.U32 R33, RZ, RZ, UR17 ;  /* 0x00000011ff217e24 */ /* 0x000fe2000f8e00ff */
[----:B------:R-:W-:Y:S01]  /*0820*/  UIADD3 UR14, UR11, UR9, URZ ;  /* 0x000000090b0e7290 */ /* 0x000fe2000fffe03f */
[----:B------:R-:W-:Y:S01]  /*0830*/  SHF.L.U64.HI R29, R18, 0x2, R29 ;  /* 0x00000002121d7819 */ /* 0x000fe2000001021d */
[----:B------:R-:W-:Y:S01]  /*0840*/  IMAD.WIDE R34, R9, 0x4, R34 ;  /* 0x0000000409227825 */ /* 0x000fe200078e0222 */
[----:B------:R-:W-:-:S02]  /*0850*/  USHF.L.U32 UR15, UR13, 0x2, URZ ;  /* 0x000000020d0f7899 */ /* 0x000fc4000800063f */
[----:B------:R-:W-:Y:S01]  /*0860*/  USHF.L.U64.HI UR4, UR13, 0x2, UR4 ;  /* 0x000000020d047899 */ /* 0x000fe20008010204 */
[----:B------:R-:W-:Y:S01]  /*0870*/  IMAD.WIDE R32, R9, 0x4, R32 ;  /* 0x0000000409207825 */ /* 0x000fe200078e0220 */
[----:B------:R-:W-:Y:S01]  /*0880*/  MOV R9, UR11 ;  /* 0x0000000b00097c02 */ /* 0x000fe20008000f00 */
[----:B------:R-:W-:Y:S01]  /*0890*/  UIADD3 UR11, UR11, UR14, URZ ;  /* 0x0000000e0b0b7290 */ /* 0x000fe2000fffe03f */
[----:B------:R-:W-:Y:S01]  /*08a0*/  IADD3 R45, P0, R34, UR15, RZ ;  /* 0x0000000f222d7c10 */ /* 0x000fe2000ff1e0ff */
[----:B------:R-:W-:Y:S01]  /*08b0*/  IMAD.WIDE R30, R31, 0x20, R28 ;  /* 0x000000201f1e7825 */ /* 0x000fe200078e021c */
[----:B------:R-:W-:Y:S01]  /*08c0*/  IADD3 R46, P1, R32, UR15, RZ ;  /* 0x0000000f202e7c10 */ /* 0x000fe2000ff3e0ff */
[----:B------:R-:W-:Y:S01]  /*08d0*/  ULDC.64 UR16, c[0x0][0x488] ;  /* 0x0001220000107ab9 */ /* 0x000fe20000000a00 */
[----:B------:R-:W-:Y:S01]  /*08e0*/  IADD3.X R47, R35, UR4, RZ, P0, !PT ;  /* 0x00000004232f7c10 */ /* 0x000fe200087fe4ff */
[----:B------:R-:W-:Y:S01]  /*08f0*/  IMAD.U32 R25, RZ, RZ, UR18 ;  /* 0x00000012ff197e24 */ /* 0x000fe2000f8e00ff */
[----:B------:R-:W-:Y:S01]  /*0900*/  IADD3.X R6, R33, UR4, RZ, P1, !PT ;  /* 0x0000000421067c10 */ /* 0x000fe20008ffe4ff */
[----:B------:R-:W-:Y:S01]  /*0910*/  IMAD.U32 R23, RZ, RZ, UR9 ;  /* 0x00000009ff177e24 */ /* 0x000fe2000f8e00ff */
[----:B------:R-:W-:Y:S01]  /*0920*/  USHF.L.U64.HI UR8, UR16, 0x2, UR17 ;  /* 0x0000000210087899 */ /* 0x000fe20008010211 */
[----:B------:R-:W-:Y:S01]  /*0930*/  IMAD.U32 R19, RZ, RZ, UR11 ;  /* 0x0000000bff137e24 */ /* 0x000fe2000f8e00ff */
[----:B------:R-:W-:Y:S01]  /*0940*/  UMOV UR4, URZ ;  /* 0x0000003f00047c82 */ /* 0x000fe20008000000 */
[----:B------:R-:W-:Y:S01]  /*0950*/  IMAD.U32 R21, RZ, RZ, UR14 ;  /* 0x0000000eff157e24 */ /* 0x000fe2000f8e00ff */
[----:B------:R-:W-:Y:S01]  /*0960*/  ULDC.64 UR12, c[0x0][0x400] ;  /* 0x00010000000c7ab9 */ /* 0x000fe20000000a00 */
[----:B------:R-:W-:Y:S01]  /*0970*/  IMAD.WIDE R30, R9, 0x4, R30 ;  /* 0x00000004091e7825 */ /* 0x000fe200078e021e */
[----:B------:R-:W-:-:S03]  /*0980*/  HFMA2.MMA R9, -RZ, RZ, 0, 0 ;  /* 0x00000000ff097435 */ /* 0x000fc600000001ff */
[----:B------:R-:W-:-:S04]  /*0990*/  IMAD.WIDE R18, R19, 0x4, R28 ;  /* 0x0000000413127825 */ /* 0x000fc800078e021c */
[----:B------:R-:W-:-:S04]  /*09a0*/  IMAD.WIDE R20, R21, 0x4, R28 ;  /* 0x0000000415147825 */ /* 0x000fc800078e021c */
[----:B------:R-:W-:-:S04]  /*09b0*/  IMAD.WIDE R22, R23, 0x4, R28 ;  /* 0x0000000417167825 */ /* 0x000fc800078e021c */
[----:B------:R-:W-:-:S04]  /*09c0*/  IMAD.WIDE R24, R25, 0x4, R28 ;  /* 0x0000000419187825 */ /* 0x000fc800078e021c */
[----:B------:R-:W-:-:S04]  /*09d0*/  IMAD.WIDE R26, R27, 0x4, R28 ;  /* 0x000000041b1a7825 */ /* 0x000fc800078e021c */
[----:B------:R-:W-:-:S07]  /*09e0*/  IMAD.WIDE R28, R37, 0x4, R28 ;  /* 0x00000004251c7825 */ /* 0x000fce00078e021c */
.L_x_128:
[----:B------:R-:W-:Y:S01]  /*09f0*/  IADD3 R40, P0, R30, UR12, RZ ;  /* 0x0000000c1e287c10 */ /* 0x000fe2000ff1e0ff */
[----:B------:R-:W-:-:S03]  /*0a00*/  IMAD.U32 R39, RZ, RZ, UR29 ;  /* 0x0000001dff277e24 */ /* 0x000fc6000f8e00ff */
[----:B------:R-:W-:Y:S01]  /*0a10*/  IADD3.X R41, R31, UR13, RZ, P0, !PT ;  /* 0x0000000d1f297c10 */ /* 0x000fe200087fe4ff */
[----:B------:R-:W-:Y:S02]  /*0a20*/  IMAD.U32 R33, RZ, RZ, UR29 ;  /* 0x0000001dff217e24 */ /* 0x000fe4000f8e00ff */
[----:B------:R-:W-:Y:S02]  /*0a30*/  IMAD.WIDE R38, R39, 0x20, R40 ;  /* 0x0000002027267825 */ /* 0x000fe400078e0228 */
[----:B------:R-:W2:Y:S04]  /*0a40*/  LDG.E R52, desc[UR22][R40.64] ;  /* 0x0000001628347981 */ /* 0x000ea8000c1e1900 */
[----:B------:R0:W3:Y:S02]  /*0a50*/  LDG.E R53, desc[UR22][R38.64] ;  /* 0x0000001626357981 */ /* 0x0000e4000c1e1900 */
[----:B0-----:R-:W-:-:S05]  /*0a60*/  IMAD.WIDE R38, R33, 0x20, R38 ;  /* 0x0000002021267825 */ /* 0x001fca00078e0226 */
[----:B------:R0:W4:Y:S01]  /*0a70*/  LDG.E R37, desc[UR22][R38.64] ;  /* 0x0000001626257981 */ /* 0x000122000c1e1900 */
[----:B------:R-:W-:-:S04]  /*0a80*/  IMAD.WIDE R32, R33, 0x20, R38 ;  /* 0x0000002021207825 */ /* 0x000fc800078e0226 */
[----:B------:R-:W-:Y:S01]  /*0a90*/  IMAD.U32 R35, RZ, RZ, UR29 ;  /* 0x0000001dff237e24 */ /* 0x000fe2000f8e00ff */
[----:B------:R-:W-:-:S03]  /*0aa0*/  MOV R41, UR29 ;  /* 0x0000001d00297c02 */ /* 0x000fc60008000f00 */
[----:B------:R-:W-:Y:S02]  /*0ab0*/  IMAD.WIDE R34, R35, 0x20, R32 ;  /* 0x0000002023227825 */ /* 0x000fe400078e0220 */
[----:B------:R-:W5:Y:S01]  /*0ac0*/  LDG.E R33, desc[UR22][R32.64] ;  /* 0x0000001620217981 */ /* 0x000f62000c1e1900 */
[----:B0-----:R-:W-:Y:S01]  /*0ad0*/  IADD3 R38, P0, R45, UR12, RZ ;  /* 0x0000000c2d267c10 */ /* 0x001fe2000ff1e0ff */
[----:B------:R-:W-:Y:S02]  /*0ae0*/  IMAD.WIDE R40, R41, 0x20, R34 ;  /* 0x0000002029287825 */ /* 0x000fe400078e0222 */
[----:B------:R0:W5:Y:S01]  /*0af0*/  LDG.E R32, desc[UR22][R34.64] ;  /* 0x0000001622207981 */ /* 0x000162000c1e1900 */
[----:B------:R-:W-:-:S03]  /*0b00*/  IADD3.X R39, R47, UR13, RZ, P0, !PT ;  /* 0x0000000d2f277c10 */ /* 0x000fc600087fe4ff */
[----:B------:R-:W5:Y:S01]  /*0b10*/  LDG.E R40, desc[UR22][R40.64] ;  /* 0x0000001628287981 */ /* 0x000f62000c1e1900 */
[----:B0-----:R-:W-:-:S03]  /*0b20*/  IADD3 R34, P0, R46, UR12, RZ ;  /* 0x0000000c2e227c10 */ /* 0x001fc6000ff1e0ff */
[----:B------:R-:W5:Y:S01]  /*0b30*/  LDG.E R41, desc[UR22][R38.64+0x100] ;  /* 0x0001001626297981 */ /* 0x000f62000c1e1900 */
[----:B------:R-:W-:Y:S01]  /*0b40*/  IADD3.X R35, R6, UR13, RZ, P0, !PT ;  /* 0x0000000d06237c10 */ /* 0x000fe200087fe4ff */
[----:B--2---:R-:W-:Y:S02]  /*0b50*/  FADD.FTZ R42, R52, R42 ;  /* 0x0000002a342a7221 */ /* 0x004fe40000010000 */
[----:B------:R-:W2:Y:S01]  /*0b60*/  LDG.E R52, desc[UR22][R38.64] ;  /* 0x0000001626347981 */ /* 0x000ea2000c1e1900 */
[----:B---3--:R-:W-:-:S03]  /*0b70*/  FADD.FTZ R0, R53, R0 ;  /* 0x0000000035007221 */ /* 0x008fc60000010000 */
[----:B------:R-:W3:Y:S04]  /*0b80*/  LDG.E R53, desc[UR22][R38.64+0x80] ;  /* 0x0000801626357981 */ /* 0x000ee8000c1e1900 */
[----:B------:R-:W3:Y:S01]  /*0b90*/  LDG.E R38, desc[UR22][R34.64] ;  /* 0x0000001622267981 */ /* 0x000ee2000c1e1900 */
[----:B----4-:R-:W-:-:S03]  /*0ba0*/  FADD.FTZ R44, R37, R44 ;  /* 0x0000002c252c7221 */ /* 0x010fc60000010000 */
[----:B------:R-:W4:Y:S01]  /*0bb0*/  LDG.E R37, desc[UR22][R34.64+0x80] ;  /* 0x0000801622257981 */ /* 0x000f22000c1e1900 */
[----:B-----5:R-:W-:-:S03]  /*0bc0*/  FADD.FTZ R36, R33, R36 ;  /* 0x0000002421247221 */ /* 0x020fc60000010000 */
[----:B------:R-:W5:Y:S01]  /*0bd0*/  LDG.E R34, desc[UR22][R34.64+0x100] ;  /* 0x0001001622227981 */ /* 0x000f62000c1e1900 */
[----:B------:R-:W-:Y:S01]  /*0be0*/  FADD.FTZ R17, R32, R17 ;  /* 0x0000001120117221 */ /* 0x000fe20000010000 */
[----:B------:R-:W-:-:S04]  /*0bf0*/  IADD3 R32, P0, R24, UR12, RZ ;  /* 0x0000000c18207c10 */ /* 0x000fc8000ff1e0ff */
[----:B------:R-:W-:Y:S01]  /*0c00*/  IADD3.X R33, R25, UR13, RZ, P0, !PT ;  /* 0x0000000d19217c10 */ /* 0x000fe200087fe4ff */
[----:B------:R-:W-:Y:S01]  /*0c10*/  FADD.FTZ R11, R40, R11 ;  /* 0x0000000b280b7221 */ /* 0x000fe20000010000 */
[----:B------:R-:W-:-:S03]  /*0c20*/  IADD3 R40, P0, R22, UR12, RZ ;  /* 0x0000000c16287c10 */ /* 0x000fc6000ff1e0ff */
[----:B------:R-:W5:Y:S01]  /*0c30*/  LDG.E R39, desc[UR22][R32.64] ;  /* 0x0000001620277981 */ /* 0x000f62000c1e1900 */
[----:B------:R-:W-:Y:S01]  /*0c40*/  FADD.FTZ R14, R41, R14 ;  /* 0x0000000e290e7221 */ /* 0x000fe20000010000 */
[----:B------:R-:W-:Y:S02]  /*0c50*/  IADD3.X R41, R23, UR13, RZ, P0, !PT ;  /* 0x0000000d17297c10 */ /* 0x000fe400087fe4ff */
[----:B------:R0:W5:Y:S04]  /*0c60*/  LDG.E R33, desc[UR22][R32.64+0x80] ;  /* 0x0000801620217981 */ /* 0x000168000c1e1900 */
[----:B------:R-:W5:Y:S04]  /*0c70*/  LDG.E R35, desc[UR22][R40.64] ;  /* 0x0000001628237981 */ /* 0x000f68000c1e1900 */
[----:B------:R1:W5:Y:S01]  /*0c80*/  LDG.E R41, desc[UR22][R40.64+0x80] ;  /* 0x0000801628297981 */ /* 0x000362000c1e1900 */
[----:B--2---:R-:W-:Y:S01]  /*0c90*/  FADD.FTZ R15, R52, R15 ;  /* 0x0000000f340f7221 */ /* 0x004fe20000010000 */
[----:B------:R-:W-:Y:S01]  /*0ca0*/  IADD3 R52, P0, R20, UR12, RZ ;  /* 0x0000000c14347c10 */ /* 0x000fe2000ff1e0ff */
[----:B---3--:R-:W-:-:S03]  /*0cb0*/  FADD.FTZ R10, R53, R10 ;  /* 0x0000000a350a7221 */ /* 0x008fc60000010000 */
[----:B------:R-:W-:Y:S01]  /*0cc0*/  IADD3.X R53, R21, UR13, RZ, P0, !PT ;  /* 0x0000000d15357c10 */ /* 0x000fe200087fe4ff */
[----:B----4-:R-:W-:-:S04]  /*0cd0*/  FADD.FTZ R43, R37, R43 ;  /* 0x0000002b252b7221 */ /* 0x010fc80000010000 */
[----:B------:R-:W2:Y:S01]  /*0ce0*/  LDG.E R37, desc[UR22][R52.64] ;  /* 0x0000001634257981 */ /* 0x000ea2000c1e1900 */
[----:B------:R-:W-:Y:S01]  /*0cf0*/  FADD.FTZ R51, R38, R51 ;  /* 0x0000003326337221 */ /* 0x000fe20000010000 */
[----:B------:R-:W-:Y:S01]  /*0d00*/  IADD3 R38, P0, R18, UR12, RZ ;  /* 0x0000000c12267c10 */ /* 0x000fe2000ff1e0ff */
[----:B-----5:R-:W-:Y:S01]  /*0d10*/  FADD.FTZ R49, R34, R49 ;  /* 0x0000003122317221 */ /* 0x020fe20000010000 */
[----:B------:R-:W3:Y:S01]  /*0d20*/  LDG.E R53, desc[UR22][R52.64+0x80] ;  /* 0x0000801634357981 */ /* 0x000ee2000c1e1900 */
[----:B------:R-:W-:Y:S01]  /*0d30*/  FADD.FTZ R8, R39, R8 ;  /* 0x0000000827087221 */ /* 0x000fe20000010000 */
[----:B------:R-:W-:Y:S02]  /*0d40*/  IADD3.X R39, R19, UR13, RZ, P0, !PT ;  /* 0x0000000d13277c10 */ /* 0x000fe400087fe4ff */
[----:B0-----:R-:W-:-:S03]  /*0d50*/  IADD3 R32, P0, R28, UR12, RZ ;  /* 0x0000000c1c207c10 */ /* 0x001fc6000ff1e0ff */
[----:B------:R-:W4:Y:S01]  /*0d60*/  LDG.E R34, desc[UR22][R38.64] ;  /* 0x0000001626227981 */ /* 0x000f22000c1e1900 */
[----:B------:R-:W-:Y:S01]  /*0d70*/  FADD.FTZ R16, R33, R16 ;  /* 0x0000001021107221 */ /* 0x000fe20000010000 */
[----:B------:R-:W-:Y:S02]  /*0d80*/  IADD3.X R33, R29, UR13, RZ, P0, !PT ;  /* 0x0000000d1d217c10 */ /* 0x000fe400087fe4ff */
[----:B-1----:R-:W-:Y:S01]  /*0d90*/  IADD3 R40, P0, R26, UR12, RZ ;  /* 0x0000000c1a287c10 */ /* 0x002fe2000ff1e0ff */
[----:B------:R-:W-:Y:S02]  /*0da0*/  FADD.FTZ R5, R35, R5 ;  /* 0x0000000523057221 */ /* 0x000fe40000010000 */
[----:B------:R-:W5:Y:S04]  /*0db0*/  LDG.E R35, desc[UR22][R32.64] ;  /* 0x0000001620237981 */ /* 0x000f68000c1e1900 */
[----:B------:R-:W5:Y:S01]  /*0dc0*/  LDG.E R38, desc[UR22][R38.64+0x80] ;  /* 0x0000801626267981 */ /* 0x000f62000c1e1900 */
[----:B------:R-:W-:Y:S01]  /*0dd0*/  FADD.FTZ R50, R41, R50 ;  /* 0x0000003229327221 */ /* 0x000fe20000010000 */
[----:B------:R-:W-:-:S02]  /*0de0*/  IADD3.X R41, R27, UR13, RZ, P0, !PT ;  /* 0x0000000d1b297c10 */ /* 0x000fc400087fe4ff */
[----:B------:R-:W5:Y:S04]  /*0df0*/  LDG.E R32, desc[UR22][R32.64+0x80] ;  /* 0x0000801620207981 */ /* 0x000f68000c1e1900 */
[----:B------:R-:W5:Y:S01]  /*0e00*/  LDG.E R52, desc[UR22][R40.64] ;  /* 0x0000001628347981 */ /* 0x000f62000c1e1900 */
[----:B--2---:R-:W-:-:S03]  /*0e10*/  FADD.FTZ R4, R37, R4 ;  /* 0x0000000425047221 */ /* 0x004fc60000010000 */
[----:B------:R-:W2:Y:S01]  /*0e20*/  LDG.E R37, desc[UR22][R40.64+0x80] ;  /* 0x0000801628257981 */ /* 0x000ea2000c1e1900 */
[----:B------:R-:W-:-:S04]  /*0e30*/  UIADD3 UR4, UR4, 0x1, URZ ;  /* 0x0000000104047890 */ /* 0x000fc8000fffe03f */
[----:B------:R-:W-:-:S06]  /*0e40*/  UISETP.GE.AND UP0, UPT, UR4, UR28, UPT ;  /* 0x0000001c0400728c */ /* 0x000fcc000bf06270 */
[----:B------:R-:W-:Y:S01]  /*0e50*/  PLOP3.LUT P0, PT, PT, PT, UP0, 0x80, 0x0 ;  /* 0x000000000000781c */ /* 0x000fe20003f0f008 */
[----:B------:R-:W-:Y:S01]  /*0e60*/  ULEA UR12, UP1, UR16, UR12, 0x2 ;  /* 0x0000000c100c7291 */ /* 0x000fe2000f82103f */
[----:B---3--:R-:W-:-:S03]  /*0e70*/  FADD.FTZ R48, R53, R48 ;  /* 0x0000003035307221 */ /* 0x008fc60000010000 */
[----:B------:R-:W-:Y:S01]  /*0e80*/  UIADD3.X UR13, UR13, UR8, URZ, UP1, !UPT ;  /* 0x000000080d0d7290 */ /* 0x000fe20008ffe43f */
[----:B----4-:R-:W-:Y:S01]  /*0e90*/  FADD.FTZ R3, R34, R3 ;  /* 0x0000000322037221 */ /* 0x010fe20000010000 */
[----:B-----5:R-:W-:Y:S01]  /*0ea0*/  FADD.FTZ R2, R35, R2 ;  /* 0x0000000223027221 */ /* 0x020fe20000010000 */
[----:B------:R-:W-:Y:S01]  /*0eb0*/  FADD.FTZ R9, R38, R9 ;  /* 0x0000000926097221 */ /* 0x000fe20000010000 */
[----:B------:R-:W-:Y:S01]  /*0ec0*/  FADD.FTZ R13, R32, R13 ;  /* 0x0000000d200d7221 */ /* 0x000fe20000010000 */
[----:B------:R-:W-:Y:S01]  /*0ed0*/  FADD.FTZ R7, R52, R7 ;  /* 0x0000000734077221 */ /* 0x000fe20000010000 */
[----:B--2---:R-:W-:Y:S02]  /*0ee0*/  FADD.FTZ R12, R37, R12 ;  /* 0x0000000c250c7221 */ /* 0x004fe40000010000 */
[----:B------:R-:W-:Y:S05]  /*0ef0*/  @!P0 BRA `(.L_x_128) ;  /* 0xfffffff800bc8947 */ /* 0x000fea000383ffff */
.L_x_127:
[----:B------:R-:W0:Y:S01]  /*0f00*/  S2R R26, SR_TID.X ;  /* 0x00000000001a7919 */ /* 0x000e220000002100 */
[----:B------:R-:W2:Y:S01]  /*0f10*/  S2UR UR8, SR_CgaCtaId ;  /* 0x00000000000879c3 */ /* 0x000ea20000008800 */
[----:B------:R-:W-:Y:S01]  /*0f20*/  UMOV UR4, 0x400 ;  /* 0x0000040000047882 */ /* 0x000fe20000000000 */
[----:B------:R-:W-:Y:S01]  /*0f30*/  ULDC UR9, c[0x0][0x390] ;  /* 0x0000e40000097ab9 */ /* 0x000fe20000000800 */
[----:B------:R-:W-:Y:S01]  /*0f40*/  UIADD3 UR6, -UR5, UR6, URZ ;  /* 0x0000000605067290 */ /* 0x000fe2000fffe13f */
        /* <DEDUP_REMOVED lines=20> */
[----:B--2---:R-:W-:Y:S01]  /*1090*/  ULEA UR4, UR8, UR4, 0x18 ;  /* 0x0000000408047291 */ /* 0x004fe2000f8ec03f */
[----:B------:R-:W-:-:S02]  /*10a0*/  F2FP.BF16.F32.PACK_AB R12, R12, R13 ;  /* 0x0000000d0c0c723e */ /* 0x000fc400000010ff */
[----:B------:R-:W-:Y:S02]  /*10b0*/  F2FP.BF16.F32.PACK_AB R3, R3, R16 ;  /* 0x000000100303723e */ /* 0x000fe400000010ff */
[----:B------:R-:W-:Y:S02]  /*10c0*/  F2FP.BF16.F32.PACK_AB R9, R9, R48 ;  /* 0x000000300909723e */ /* 0x000fe400000010ff */
[----:B0-----:R-:W-:-:S04]  /*10d0*/  SHF.R.S32.HI R23, RZ, 0x1f, R26 ;  /* 0x0000001fff177819 */ /* 0x001fc8000001141a */
[CC--:B------:R-:W-:Y:S02]  /*10e0*/  LEA.HI R29, R23.reuse, R26.reuse, RZ, 0x2 ;  /* 0x0000001a171d7211 */ /* 0x0c0fe400078f10ff */
[CC--:B------:R-:W-:Y:S02]  /*10f0*/  LEA.HI R20, R23.reuse, R26.reuse, RZ, 0x5 ;  /* 0x0000001a17147211 */ /* 0x0c0fe400078f28ff */
[--C-:B------:R-:W-:Y:S02]  /*1100*/  SHF.R.S32.HI R18, RZ, 0x2, R29.reuse ;  /* 0x00000002ff127819 */ /* 0x100fe4000001141d */
[----:B------:R-:W-:Y:S02]  /*1110*/  SHF.R.S32.HI R19, RZ, 0x1f, R29 ;  /* 0x0000001fff137819 */ /* 0x000fe4000001141d */
[----:B------:R-:W-:Y:S02]  /*1120*/  LEA.HI R21, R23, R26, RZ, 0x3 ;  /* 0x0000001a17157211 */ /* 0x000fe400078f18ff */
[----:B------:R-:W-:-:S02]  /*1130*/  LEA.HI R19, R19, R18, RZ, 0x3 ;  /* 0x0000001213137211 */ /* 0x000fc400078f18ff */
[----:B------:R-:W-:Y:S02]  /*1140*/  LEA.HI R24, R23, R26, RZ, 0x7 ;  /* 0x0000001a17187211 */ /* 0x000fe400078f38ff */
[----:B------:R-:W-:Y:S02]  /*1150*/  LOP3.LUT R19, R19, 0xfffffff8, RZ, 0xc0, !PT ;  /* 0xfffffff813137812 */ /* 0x000fe400078ec0ff */
[----:B------:R-:W-:-:S03]  /*1160*/  LOP3.LUT R27, R29, 0xfffffffc, RZ, 0xc0, !PT ;  /* 0xfffffffc1d1b7812 */ /* 0x000fc600078ec0ff */
[----:B------:R-:W-:Y:S01]  /*1170*/  IMAD.IADD R6, R18, 0x1, -R19 ;  /* 0x0000000112067824 */ /* 0x000fe200078e0a13 */
[----:B------:R-:W-:Y:S01]  /*1180*/  SHF.R.S32.HI R19, RZ, 0x5, R20 ;  /* 0x00000005ff137819 */ /* 0x000fe20000011414 */
[----:B------:R-:W-:Y:S01]  /*1190*/  IMAD.IADD R31, R26, 0x1, -R27 ;  /* 0x000000011a1f7824 */ /* 0x000fe200078e0a1b */
[----:B------:R-:W-:Y:S02]  /*11a0*/  SHF.R.U32.HI R27, RZ, 0x4, R24 ;  /* 0x00000004ff1b7819 */ /* 0x000fe40000011618 */
[----:B------:R-:W-:Y:S02]  /*11b0*/  LEA.HI R20, R6, R6, RZ, 0x1 ;  /* 0x0000000606147211 */ /* 0x000fe400078f08ff */
[----:B------:R-:W-:Y:S02]  /*11c0*/  SHF.R.S32.HI R22, RZ, 0x1f, R19 ;  /* 0x0000001fff167819 */ /* 0x000fe40000011413 */
[----:B------:R-:W-:Y:S02]  /*11d0*/  LOP3.LUT R25, R20, 0x3fffffe, RZ, 0xc0, !PT ;  /* 0x03fffffe14197812 */ /* 0x000fe400078ec0ff */
[----:B------:R-:W-:-:S02]  /*11e0*/  LEA.HI R23, R22, R19, RZ, 0x2 ;  /* 0x0000001316177211 */ /* 0x000fc400078f10ff */
[----:B------:R-:W-:Y:S01]  /*11f0*/  SHF.R.S32.HI R22, RZ, 0x3, R21 ;  /* 0x00000003ff167819 */ /* 0x000fe20000011415 */
[----:B------:R-:W-:Y:S01]  /*1200*/  IMAD.IADD R25, R6, 0x1, -R25 ;  /* 0x0000000106197824 */ /* 0x000fe200078e0a19 */
[----:B------:R-:W-:Y:S02]  /*1210*/  LOP3.LUT R6, R23, 0x7ffffc, RZ, 0xc0, !PT ;  /* 0x007ffffc17067812 */ /* 0x000fe400078ec0ff */
[----:B------:R-:W-:Y:S01]  /*1220*/  SHF.R.S32.HI R21, RZ, 0x1, R20 ;  /* 0x00000001ff157819 */ /* 0x000fe20000011414 */
[----:B------:R-:W-:Y:S01]  /*1230*/  IMAD.SHL.U32 R22, R22, 0x40, RZ ;  /* 0x0000004016167824 */ /* 0x000fe200078e00ff */
[----:B------:R-:W-:Y:S02]  /*1240*/  IADD3 R20, R19, -R6, RZ ;  /* 0x8000000613147210 */ /* 0x000fe40007ffe0ff */
[----:B------:R-:W-:Y:S01]  /*1250*/  LEA.HI R23, R29, R18, RZ, 0x1 ;  /* 0x000000121d177211 */ /* 0x000fe200078f08ff */
[C---:B------:R-:W-:Y:S01]  /*1260*/  IMAD.SHL.U32 R6, R21.reuse, 0x40, RZ ;  /* 0x0000004015067824 */ /* 0x040fe200078e00ff */
[----:B------:R-:W-:Y:S01]  /*1270*/  LOP3.LUT P0, RZ, R21, 0x2, RZ, 0xc0, !PT ;  /* 0x0000000215ff7812 */ /* 0x000fe2000780c0ff */
[----:B------:R-:W-:Y:S01]  /*1280*/  IMAD R26, R20, 0x100, R31 ;  /* 0x00000100141a7824 */ /* 0x000fe200078e021f */
[----:B------:R-:W-:-:S02]  /*1290*/  LOP3.LUT R29, R23, 0x7fffffe, RZ, 0xc0, !PT ;  /* 0x07fffffe171d7812 */ /* 0x000fc400078ec0ff */
[----:B------:R-:W-:Y:S01]  /*12a0*/  LOP3.LUT R20, R6, 0xc0, RZ, 0xc0, !PT ;  /* 0x000000c006147812 */ /* 0x000fe200078ec0ff */
[----:B------:R-:W-:Y:S01]  /*12b0*/  IMAD R26, R25, 0x10, R26 ;  /* 0x00000010191a7824 */ /* 0x000fe200078e021a */
[----:B------:R-:W-:Y:S01]  /*12c0*/  LOP3.LUT R23, R22, 0xc0, RZ, 0xc0, !PT ;  /* 0x000000c016177812 */ /* 0x000fe200078ec0ff */
[----:B------:R-:W-:Y:S01]  /*12d0*/  IMAD.IADD R24, R18, 0x1, -R29 ;  /* 0x0000000112187824 */ /* 0x000fe200078e0a1d */
[----:B------:R-:W-:Y:S01]  /*12e0*/  LOP3.LUT R27, R20, 0x8, R27, 0xf8, !PT ;  /* 0x00000008141b7812 */ /* 0x000fe200078ef81b */
[----:B------:R-:W-:Y:S01]  /*12f0*/  FMUL.FTZ R25, R36, UR9 ;  /* 0x0000000924197c20 */ /* 0x000fe20008410000 */
[----:B------:R-:W-:Y:S01]  /*1300*/  SHF.R.U32.HI R20, RZ, 0x3, R20 ;  /* 0x00000003ff147819 */ /* 0x000fe20000011614 */
[----:B------:R-:W-:Y:S01]  /*1310*/  IMAD R19, R19, 0x8, R24 ;  /* 0x0000000813137824 */ /* 0x000fe200078e0218 */
[----:B------:R-:W-:Y:S01]  /*1320*/  SHF.L.U32 R6, R31, 0x3, RZ ;  /* 0x000000031f067819 */ /* 0x000fe200000006ff */
[----:B------:R-:W-:Y:S01]  /*1330*/  FMUL.FTZ R24, R11, UR9 ;  /* 0x000000090b187c20 */ /* 0x000fe20008410000 */
[----:B------:R-:W-:Y:S01]  /*1340*/  LOP3.LUT R27, R27, R20, RZ, 0x3c, !PT ;  /* 0x000000141b1b7212 */ /* 0x000fe200078e3cff */
[----:B------:R-:W-:Y:S01]  /*1350*/  FMUL.FTZ R11, R10, UR9 ;  /* 0x000000090a0b7c20 */ /* 0x000fe20008410000 */
[----:B------:R-:W-:-:S02]  /*1360*/  SHF.R.U32.HI R22, RZ, 0x3, R23 ;  /* 0x00000003ff167819 */ /* 0x000fc40000011617 */
[----:B------:R-:W-:Y:S02]  /*1370*/  LOP3.LUT R23, R23, 0x18, R6, 0xf8, !PT ;  /* 0x0000001817177812 */ /* 0x000fe400078ef806 */
[----:B------:R-:W-:Y:S01]  /*1380*/  LEA R21, R26, R27, 0x1 ;  /* 0x0000001b1a157211 */ /* 0x000fe200078e08ff */
[----:B------:R-:W-:Y:S01]  /*1390*/  FMUL.FTZ R26, R43, UR9 ;  /* 0x000000092b1a7c20 */ /* 0x000fe20008410000 */
[----:B------:R-:W-:Y:S01]  /*13a0*/  LOP3.LUT R20, R23, R22, RZ, 0x3c, !PT ;  /* 0x0000001617147212 */ /* 0x000fe200078e3cff */
[----:B------:R-:W-:Y:S01]  /*13b0*/  FMUL.FTZ R22, R51, UR9 ;  /* 0x0000000933167c20 */ /* 0x000fe20008410000 */
[----:B------:R-:W-:Y:S01]  /*13c0*/  FMUL.FTZ R23, R0, UR9 ;  /* 0x0000000900177c20 */ /* 0x000fe20008410000 */
[----:B------:R-:W-:Y:S02]  /*13d0*/  LEA R21, R21, UR4, 0x1 ;  /* 0x0000000415157c11 */ /* 0x000fe4000f8e08ff */
[----:B------:R-:W-:Y:S01]  /*13e0*/  F2FP.BF16.F32.PACK_AB R26, R26, R11 ;  /* 0x0000000b1a1a723e */ /* 0x000fe200000010ff */
[----:B------:R-:W-:Y:S01]  /*13f0*/  FMUL.FTZ R11, R7, UR9 ;  /* 0x00000009070b7c20 */ /* 0x000fe20008410000 */
[----:B------:R-:W-:Y:S01]  /*1400*/  F2FP.BF16.F32.PACK_AB R0, R22, R15 ;  /* 0x0000000f1600723e */ /* 0x000fe200000010ff */
[----:B------:R-:W-:Y:S01]  /*1410*/  VIADD R8, R21, 0x20 ;  /* 0x0000002015087836 */ /* 0x000fe20000000000 */
[----:B------:R-:W-:Y:S01]  /*1420*/  F2FP.BF16.F32.PACK_AB R10, R23, R42 ;  /* 0x0000002a170a723e */ /* 0x000fe200000010ff */
[----:B------:R-:W-:Y:S01]  /*1430*/  @P0 VIADD R8, R21, 0xffffffe0 ;  /* 0xffffffe015080836 */ /* 0x000fe20000000000 */
[----:B------:R-:W-:Y:S01]  /*1440*/  F2FP.BF16.F32.PACK_AB R25, R25, R44 ;  /* 0x0000002c1919723e */ /* 0x000fe200000010ff */
[----:B------:R0:W-:Y:S01]  /*1450*/  STS [R21], R0 ;  /* 0x0000000015007388 */ /* 0x0001e20000000800 */
[----:B------:R-:W-:-:S02]  /*1460*/  F2FP.BF16.F32.PACK_AB R17, R24, R17 ;  /* 0x000000111811723e */ /* 0x000fc400000010ff */
[----:B------:R-:W-:Y:S01]  /*1470*/  F2FP.BF16.F32.PACK_AB R2, R11, R2 ;  /* 0x000000020b02723e */ /* 0x000fe200000010ff */
[----:B------:R0:W-:Y:S01]  /*1480*/  STS [R21+0x200], R10 ;  /* 0x0002000a15007388 */ /* 0x0001e20000000800 */
[----:B------:R-:W-:-:S03]  /*1490*/  ISETP.GE.AND P0, PT, R18, UR6, PT ;  /* 0x0000000612007c0c */ /* 0x000fc6000bf06270 */
[----:B------:R0:W-:Y:S04]  /*14a0*/  STS [R8], R25 ;  /* 0x0000001908007388 */ /* 0x0001e80000000800 */
        /* <DEDUP_REMOVED lines=9> */
[----:B------:R-:W-:Y:S06]  /*1540*/  BAR.SYNC.DEFER_BLOCKING 0x0 ;  /* 0x0000000000007b1d */ /* 0x000fec0000010000 */
[----:B-1----:R-:W-:Y:S05]  /*1550*/  @P0 EXIT ;  /* 0x000000000000094d */ /* 0x002fea0003800000 */
[----:B------:R-:W-:Y:S01]  /*1560*/  USHF.R.S32.HI UR6, URZ, 0x1f, UR5 ;  /* 0x0000001f3f067899 */ /* 0x000fe20008011405 */
[----:B------:R-:W-:Y:S01]  /*1570*/  SHF.R.S32.HI R7, RZ, 0x1f, R6 ;  /* 0x0000001fff077819 */ /* 0x000fe20000011406 */
[----:B------:R-:W-:Y:S01]  /*1580*/  ULDC UR9, c[0x0][0x2d0] ;  /* 0x0000b40000097ab9 */ /* 0x000fe20000000800 */
[----:B------:R-:W-:Y:S01]  /*1590*/  ULDC.64 UR14, c[0x0][0x448] ;  /* 0x00011200000e7ab9 */ /* 0x000fe20000000a00 */
[----:B------:R-:W-:Y:S01]  /*15a0*/  ISETP.GE.AND P0, PT, R6, UR9, PT ;  /* 0x0000000906007c0c */ /* 0x000fe2000bf06270 */
[----:B------:R-:W-:Y:S02]  /*15b0*/  UIMAD UR6, UR6, UR14, URZ ;  /* 0x0000000e060672a4 */ /* 0x000fe4000f8e023f */
[----:B0-----:R-:W-:Y:S01]  /*15c0*/  MOV R3, UR14 ;  /* 0x0000000e00037c02 */ /* 0x001fe20008000f00 */
[----:B------:R-:W-:Y:S01]  /*15d0*/  IMAD.U32 R19, R19, 0x20, R20 ;  /* 0x0000002013137824 */ /* 0x000fe200078e0014 */
[----:B------:R-:W-:Y:S01]  /*15e0*/  ULDC.64 UR12, c[0x0][0x460] ;  /* 0x00011800000c7ab9 */ /* 0x000fe20000000a00 */
[----:B------:R-:W-:Y:S01]  /*15f0*/  UIMAD UR8, UR5, UR15, UR6 ;  /* 0x0000000f050872a4 */ /* 0x000fe2000f8e0206 */
[----:B------:R-:W-:Y:S01]  /*1600*/  SHF.R.S32.HI R0, RZ, 0x1f, R18 ;  /* 0x0000001fff007819 */ /* 0x000fe20000011412 */
[----:B------:R-:W-:Y:S01]  /*1610*/  IMAD.WIDE.U32 R2, R3, UR5, R6 ;  /* 0x0000000503027c25 */ /* 0x000fe2000f8e0006 */
[----:B------:R-:W-:Y:S01]  /*1620*/  LEA R4, R19, UR4, 0x1 ;  /* 0x0000000413047c11 */ /* 0x000fe2000f8e08ff */
[----:B------:R-:W-:-:S02]  /*1630*/  USHF.R.S32.HI UR6, URZ, 0x1f, UR25 ;  /* 0x0000001f3f067899 */ /* 0x000fc40008011419 */
[----:B------:R-:W-:Y:S01]  /*1640*/  IMAD.U32 R5, RZ, RZ, UR8 ;  /* 0x00000008ff057e24 */ /* 0x000fe2000f8e00ff */
[----:B------:R-:W-:Y:S01]  /*1650*/  IADD3 R2, P1, R2, UR10, RZ ;  /* 0x0000000a02027c10 */ /* 0x000fe2000ff3e0ff */
[----:B------:R-:W0:Y:S01]  /*1660*/  LDS.128 R12, [R4+0x1000] ;  /* 0x00100000040c7984 */ /* 0x000e220000000c00 */
[----:B------:R-:W-:Y:S02]  /*1670*/  UIMAD UR6, UR6, UR12, URZ ;  /* 0x0000000c060672a4 */ /* 0x000fe4000f8e023f */
[----:B------:R-:W-:Y:S01]  /*1680*/  IADD3.X R3, R3, UR7, R5, P1, !PT ;  /* 0x0000000703037c10 */ /* 0x000fe20008ffe405 */
[----:B------:R-:W1:Y:S01]  /*1690*/  @!P0 LDS.128 R8, [R4] ;  /* 0x0000000004088984 */ /* 0x000e620000000c00 */
[----:B------:R-:W-:Y:S01]  /*16a0*/  MOV R5, UR12 ;  /* 0x0000000c00057c02 */ /* 0x000fe20008000f00 */
[----:B------:R-:W-:-:S03]  /*16b0*/  UIMAD UR6, UR25, UR13, UR6 ;  /* 0x0000000d190672a4 */ /* 0x000fc6000f8e0206 */
[----:B------:R-:W-:Y:S01]  /*16c0*/  ULDC.64 UR12, c[0x0][0x3e8] ;  /* 0x0000fa00000c7ab9 */ /* 0x000fe20000000a00 */
[----:B------:R-:W-:-:S04]  /*16d0*/  IMAD.WIDE.U32 R2, R5, UR25, R2 ;  /* 0x0000001905027c25 */ /* 0x000fc8000f8e0002 */
[----:B------:R-:W-:Y:S02]  /*16e0*/  IMAD R5, R0, UR14, RZ ;  /* 0x0000000e00057c24 */ /* 0x000fe4000f8e02ff */
[----:B------:R-:W-:Y:S02]  /*16f0*/  VIADD R3, R3, UR6 ;  /* 0x0000000603037c36 */ /* 0x000fe40008000000 */
[C---:B------:R-:W-:Y:S02]  /*1700*/  IMAD R5, R18.reuse, UR15, R5 ;  /* 0x0000000f12057c24 */ /* 0x040fe4000f8e0205 */
[----:B------:R-:W-:-:S04]  /*1710*/  IMAD.WIDE.U32 R18, R18, UR14, R2 ;  /* 0x0000000e12127c25 */ /* 0x000fc8000f8e0002 */
[C---:B------:R-:W-:Y:S01]  /*1720*/  VIADD R0, R6.reuse, 0x20 ;  /* 0x0000002006007836 */ /* 0x040fe20000000000 */
[----:B------:R-:W-:Y:S01]  /*1730*/  IADD3 R3, R19, R5, RZ ;  /* 0x0000000513037210 */ /* 0x000fe20007ffe0ff */
[----:B------:R-:W-:Y:S01]  /*1740*/  VIADD R6, R6, 0x40 ;  /* 0x0000004006067836 */ /* 0x000fe20000000000 */
[----:B------:R-:W-:Y:S02]  /*1750*/  LEA R2, P2, R18, UR12, 0x1 ;  /* 0x0000000c12027c11 */ /* 0x000fe4000f8408ff */
[----:B------:R-:W-:Y:S02]  /*1760*/  ISETP.GE.AND P1, PT, R0, UR9, PT ;  /* 0x0000000900007c0c */ /* 0x000fe4000bf26270 */
[----:B------:R-:W-:Y:S02]  /*1770*/  LEA.HI.X R3, R18, UR13, R3, 0x1, P2 ;  /* 0x0000000d12037c11 */ /* 0x000fe400090f0c03 */
[----:B------:R-:W-:-:S09]  /*1780*/  ISETP.GE.AND P2, PT, R6, UR9, PT ;  /* 0x0000000906007c0c */ /* 0x000fd2000bf46270 */
[----:B0-----:R0:W-:Y:S04]  /*1790*/  @!P1 STG.E.128 desc[UR22][R2.64+0x40], R12 ;  /* 0x0000400c02009986 */ /* 0x0011e8000c101d16 */
[----:B-1----:R0:W-:Y:S01]  /*17a0*/  @!P0 STG.E.128 desc[UR22][R2.64], R8 ;  /* 0x0000000802008986 */ /* 0x0021e2000c101d16 */
[----:B------:R-:W-:Y:S05]  /*17b0*/  @P2 EXIT ;  /* 0x000000000000294d */ /* 0x000fea0003800000 */
[----:B------:R-:W1:Y:S04]  /*17c0*/  LDS.128 R4, [R4+0x2000] ;  /* 0x0020000004047984 */ /* 0x000e680000000c00 */
[----:B-1----:R-:W-:Y:S01]  /*17d0*/  STG.E.128 desc[UR22][R2.64+0x80], R4 ;  /* 0x0000800402007986 */ /* 0x002fe2000c101d16 */
[----:B------:R-:W-:Y:S05]  /*17e0*/  EXIT ;  /* 0x000000000000794d */ /* 0x000fea0003800000 */
.L_x_129:
        /* <DEDUP_REMOVED lines=9> */
.L_x_672:


//--------------------- .text._ZN5flash44flash_bwd_dq_dk_dv_loop_seqk_parallel_kernelI23Flash_bwd_kernel_traitsILi96ELi64ELi128ELi8ELi2ELi4ELi4ELb1ELb0EN7cutlass10bfloat16_tE19Flash_kernel_traitsILi96ELi64ELi128ELi8ES3_EELb1ELb1ELb0ELb0ELb0ELb0ELb0EEEvNS_16Flash_bwd_paramsE --------------------------
	.section	.text._ZN5flash44flash_bwd_dq_dk_dv_loop_seqk_parallel_kernelI23Flash_bwd_kernel_traitsILi96ELi64ELi128ELi8ELi2ELi4ELi4ELb1ELb0EN7cutlass10bfloat16_tE19Flash_kernel_traitsILi96ELi64ELi128ELi8ES3_EELb1ELb1ELb0ELb0ELb0ELb0ELb0EEEvNS_16Flash_bwd_paramsE,"ax",@progbits
	.align	128
        .global         _ZN5flash44flash_bwd_dq_dk_dv_loop_seqk_parallel_kernelI23Flash_bwd_kernel_traitsILi96ELi64ELi128ELi8ELi2ELi4ELi4ELb1ELb0EN7cutlass10bfloat16_tE19Flash_kernel_traitsILi96ELi64ELi128ELi8ES3_EELb1ELb1ELb0ELb0ELb0ELb0ELb0EEEvNS_16Flash_bwd_paramsE
        .type           _ZN5flash44flash_bwd_dq_dk_dv_loop_seqk_parallel_kernelI23Flash_bwd_kernel_traitsILi96ELi64ELi128ELi8ELi2ELi4ELi4ELb1ELb0EN7cutlass10bfloat16_tE19Flash_kernel_traitsILi96ELi64ELi128ELi8ES3_EELb1ELb1ELb0ELb0ELb0ELb0ELb0EEEvNS_16Flash_bwd_paramsE,@function
        .size           _ZN5flash44flash_bwd_dq_dk_dv_loop_seqk_parallel_kernelI23Flash_bwd_kernel_traitsILi96ELi64ELi128ELi8ELi2ELi4ELi4ELb1ELb0EN7cutlass10bfloat16_tE19Flash_kernel_traitsILi96ELi64ELi128ELi8ES3_EELb1ELb1ELb0ELb0ELb0ELb0ELb0EEEvNS_16Flash_bwd_paramsE,(.L_x_673 - _ZN5flash44flash_bwd_dq_dk_dv_loop_seqk_parallel_kernelI23Flash_bwd_kernel_traitsILi96ELi64ELi128ELi8ELi2ELi4ELi4ELb1ELb0EN7cutlass10bfloat16_tE19Flash_kernel_traitsILi96ELi64ELi128ELi8ES3_EELb1ELb1ELb0ELb0ELb0ELb0ELb0EEEvNS_16Flash_bwd_paramsE)
        .other          _ZN5flash44flash_bwd_dq_dk_dv_loop_seqk_parallel_kernelI23Flash_bwd_kernel_traitsILi96ELi64ELi128ELi8ELi2ELi4ELi4ELb1ELb0EN7cutlass10bfloat16_tE19Flash_kernel_traitsILi96ELi64ELi128ELi8ES3_EELb1ELb1ELb0ELb0ELb0ELb0ELb0EEEvNS_16Flash_bwd_paramsE,@"STO_CUDA_ENTRY STV_DEFAULT"
_ZN5flash44flash_bwd_dq_dk_dv_loop_seqk_parallel_kernelI23Flash_bwd_kernel_traitsILi96ELi64ELi128ELi8ELi2ELi4ELi4ELb1ELb0EN7cutlass10bfloat16_tE19Flash_kernel_traitsILi96ELi64ELi128ELi8ES3_EELb1ELb1ELb0ELb0ELb0ELb0ELb0EEEvNS_16Flash_bwd_paramsE:
.text._ZN5flash44flash_bwd_dq_dk_dv_loop_seqk_parallel_kernelI23Flash_bwd_kernel_traitsILi96ELi64ELi128ELi8ELi2ELi4ELi4ELb1ELb0EN7cutlass10bfloat16_tE19Flash_kernel_traitsILi96ELi64ELi128ELi8ES3_EELb1ELb1ELb0ELb0ELb0ELb0ELb0EEEvNS_16Flash_bwd_paramsE:
        /* <DEDUP_REMOVED lines=16> */
[----:B------:R-:W-:Y:S01]  /*0100*/  IMAD.MOV.U32 R228, RZ, RZ, 0x20 ;  /* 0x00000020ffe47424 */ /* 0x000fe200078e00ff */
[----:B------:R-:W-:Y:S01]  /*0110*/  UMOV UR61, 0xffffd000 ;  /* 0xffffd000003d7882 */ /* 0x000fe20000000000 */
[----:B------:R-:W-:-:S04]  /*0120*/  IMAD.MOV.U32 R237, RZ, RZ, -0x10 ;  /* 0xfffffff0ffed7424 */ /* 0x000fc800078e00ff */
[----:B------:R-:W3:Y:S08]  /*0130*/  S2UR UR58, SR_CTAID.Z ;  /* 0x00000000003a79c3 */ /* 0x000ef00000002700 */
[----:B------:R-:W4:Y:S01]  /*0140*/  S2UR UR47, SR_CTAID.Y ;  /* 0x00000000002f79c3 */ /* 0x000f220000002600 */
[----:B--2---:R-:W-:-:S04]  /*0150*/  ULEA UR4, UR4, UR5, 0x18 ;  /* 0x0000000504047291 */ /* 0x004fc8000f8ec03f */
[----:B------:R-:W-:Y:S01]  /*0160*/  UIADD3 UR5, UR4, 0xf000, URZ ;  /* 0x0000f00004057890 */ /* 0x000fe2000fffe03f */
        /* <DEDUP_REMOVED lines=10> */
[----:B------:R-:W-:Y:S01]  /*0210*/  IMAD.IADD R10, R4, 0x1, -R6 ;  /* 0x00000001040a7824 */ /* 0x000fe200078e0a06 */
        /* <DEDUP_REMOVED lines=10> */
[----:B------:R-:W-:Y:S02]  /*02c0*/  LEA.HI R6, R5, R9, RZ, 0x1 ;  /* 0x0000000905067211 */ /* 0x000fe400078f08ff */
[-C--:B------:R-:W-:Y:S02]  /*02d0*/  LEA.HI R4, R2, R0.reuse, RZ, 0x1 ;  /* 0x0000000002047211 */ /* 0x080fe400078f08ff */
[----:B------:R-:W-:Y:S02]  /*02e0*/  LEA.HI R2, R3, R0, RZ, 0x2 ;  /* 0x0000000003027211 */ /* 0x000fe400078f10ff */
[----:B------:R-:W-:Y:S02]  /*02f0*/  LOP3.LUT R3, R6, 0x7fffffe, RZ, 0xc0, !PT ;  /* 0x07fffffe06037812 */ /* 0x000fe400078ec0ff */
[----:B------:R-:W-:-:S02]  /*0300*/  SHF.R.S32.HI R11, RZ, 0x3, R17 ;  /* 0x00000003ff0b7819 */ /* 0x000fc40000011411 */
[----:B------:R-:W-:Y:S01]  /*0310*/  LOP3.LUT R2, R2, 0xfffffffc, RZ, 0xc0, !PT ;  /* 0xfffffffc02027812 */ /* 0x000fe200078ec0ff */
[----:B------:R-:W-:Y:S01]  /*0320*/  IMAD.IADD R3, R9, 0x1, -R3 ;  /* 0x0000000109037824 */ /* 0x000fe200078e0a03 */
[----:B------:R-:W-:Y:S01]  /*0330*/  LOP3.LUT R6, R4, 0xfffffffe, RZ, 0xc0, !PT ;  /* 0xfffffffe04067812 */ /* 0x000fe200078ec0ff */
[----:B------:R-:W-:Y:S01]  /*0340*/  IMAD.SHL.U32 R4, R11, 0x40, RZ ;  /* 0x000000400b047824 */ /* 0x000fe200078e00ff */
[----:B------:R-:W-:Y:S01]  /*0350*/  SHF.R.S32.HI R22, RZ, 0x6, R13 ;  /* 0x00000006ff167819 */ /* 0x000fe2000001140d */
[C---:B------:R-:W-:Y:S01]  /*0360*/  IMAD.IADD R15, R0.reuse, 0x1, -R2 ;  /* 0x00000001000f7824 */ /* 0x040fe200078e0a02 */
[----:B------:R-:W-:Y:S01]  /*0370*/  SHF.R.S32.HI R2, RZ, 0x1f, R5 ;  /* 0x0000001fff027819 */ /* 0x000fe20000011405 */
[C---:B------:R-:W-:Y:S01]  /*0380*/  IMAD.IADD R21, R0.reuse, 0x1, -R6 ;  /* 0x0000000100157824 */ /* 0x040fe200078e0a06 */
[----:B------:R-:W-:Y:S01]  /*0390*/  SHF.R.S32.HI R5, RZ, 0x4, R8 ;  /* 0x00000004ff057819 */ /* 0x000fe20000011408 */
[----:B------:R-:W-:Y:S01]  /*03a0*/  IMAD R11, R0, 0x8, R3 ;  /* 0x00000008000b7824 */ /* 0x000fe200078e0203 */
[----:B------:R-:W-:-:S02]  /*03b0*/  LOP3.LUT R0, R4, 0xc0, RZ, 0xc0, !PT ;  /* 0x000000c004007812 */ /* 0x000fc400078ec0ff */
[----:B------:R-:W-:Y:S01]  /*03c0*/  LEA.HI R3, R8, R5, RZ, 0x1 ;  /* 0x0000000508037211 */ /* 0x000fe200078f08ff */
[----:B------:R-:W-:Y:S01]  /*03d0*/  STL [R1+0x30], R21 ;  /* 0x0000301501007387 */ /* 0x000fe20000100800 */
[----:B------:R-:W-:Y:S02]  /*03e0*/  SHF.R.U32.HI R6, RZ, 0x3, R0 ;  /* 0x00000003ff067819 */ /* 0x000fe40000011600 */
[----:B------:R-:W-:Y:S02]  /*03f0*/  LOP3.LUT R4, R0, 0x18, R250, 0xf8, !PT ;  /* 0x0000001800047812 */ /* 0x000fe400078ef8fa */
[----:B------:R-:W-:Y:S02]  /*0400*/  LEA.HI R2, R2, R9, RZ, 0x3 ;  /* 0x0000000902027211 */ /* 0x000fe400078f18ff */
[----:B------:R-:W-:Y:S02]  /*0410*/  LOP3.LUT R0, R3, 0xfffffffe, RZ, 0xc0, !PT ;  /* 0xfffffffe03007812 */ /* 0x000fe400078ec0ff */
[----:B------:R-:W-:-:S02]  /*0420*/  LOP3.LUT R3, R4, R6, RZ, 0x3c, !PT ;  /* 0x0000000604037212 */ /* 0x000fc400078e3cff */
[----:B------:R-:W-:Y:S01]  /*0430*/  LOP3.LUT R2, R2, 0xfffffff8, RZ, 0xc0, !PT ;  /* 0xfffffff802027812 */ /* 0x000fe200078ec0ff */
[----:B------:R-:W-:Y:S01]  /*0440*/  IMAD.IADD R12, R5, 0x1, -R0 ;  /* 0x00000001050c7824 */ /* 0x000fe200078e0a00 */
[----:B------:R-:W-:Y:S01]  /*0450*/  LEA.HI R0, R7, R7, RZ, 0x1 ;  /* 0x0000000707007211 */ /* 0x000fe200078f08ff */
[----:B------:R-:W-:Y:S01]  /*0460*/  IMAD.U32 R3, R11, 0x20, R3 ;  /* 0x000000200b037824 */ /* 0x000fe200078e0003 */
[----:B------:R-:W-:Y:S01]  /*0470*/  LEA.HI R6, R14, R14, RZ, 0x1 ;  /* 0x0000000e0e067211 */ /* 0x000fe200078f08ff */
[----:B------:R-:W-:Y:S01]  /*0480*/  IMAD.IADD R2, R9, 0x1, -R2 ;  /* 0x0000000109027824 */ /* 0x000fe200078e0a02 */
[----:B------:R-:W-:Y:S02]  /*0490*/  SHF.R.S32.HI R9, RZ, 0x1f, R7 ;  /* 0x0000001fff097819 */ /* 0x000fe40000011407 */
[----:B------:R1:W-:Y:S01]  /*04a0*/  STL [R1+0x1c], R3 ;  /* 0x00001c0301007387 */ /* 0x0003e20000100800 */
[--C-:B------:R-:W-:Y:S02]  /*04b0*/  SHF.R.S32.HI R5, RZ, 0x1, R0.reuse ;  /* 0x00000001ff057819 */ /* 0x100fe40000011400 */
[----:B------:R-:W-:Y:S01]  /*04c0*/  SHF.R.S32.HI R4, RZ, 0x1f, R0 ;  /* 0x0000001fff047819 */ /* 0x000fe20000011400 */
[----:B------:R-:W-:Y:S01]  /*04d0*/  STL [R1+0x2c], R22 ;  /* 0x00002c1601007387 */ /* 0x000fe20000100800 */
[----:B------:R-:W-:-:S02]  /*04e0*/  SHF.R.S32.HI R8, RZ, 0x1f, R10 ;  /* 0x0000001fff087819 */ /* 0x000fc4000001140a */
[----:B------:R-:W-:Y:S02]  /*04f0*/  LEA.HI R9, R9, R7, RZ, 0x3 ;  /* 0x0000000709097211 */ /* 0x000fe400078f18ff */
[----:B------:R-:W-:Y:S02]  /*0500*/  LEA.HI R4, R4, R5, RZ, 0x2 ;  /* 0x0000000504047211 */ /* 0x000fe400078f10ff */
[----:B------:R-:W-:Y:S02]  /*0510*/  LEA.HI R248, R8, R10, RZ, 0x2 ;  /* 0x0000000a08f87211 */ /* 0x000fe400078f10ff */
[----:B------:R-:W-:Y:S02]  /*0520*/  LOP3.LUT R4, R4, 0xfffffffc, RZ, 0xc0, !PT ;  /* 0xfffffffc04047812 */ /* 0x000fe400078ec0ff */
[----:B------:R-:W-:Y:S02]  /*0530*/  LOP3.LUT R0, R0, 0x7fffffe, RZ, 0xc0, !PT ;  /* 0x07fffffe00007812 */ /* 0x000fe400078ec0ff */
[C---:B------:R-:W-:Y:S01]  /*0540*/  LOP3.LUT R8, R2.reuse, 0x1, RZ, 0xc0, !PT ;  /* 0x0000000102087812 */ /* 0x040fe200078ec0ff */
[----:B------:R-:W-:Y:S01]  /*0550*/  IMAD.IADD R18, R5, 0x1, -R4 ;  /* 0x0000000105127824 */ /* 0x000fe200078e0a04 */
[----:B------:R-:W-:Y:S01]  /*0560*/  LOP3.LUT P2, RZ, R2, 0x2, RZ, 0xc0, !PT ;  /* 0x0000000202ff7812 */ /* 0x000fe2000784c0ff */
[----:B------:R-:W-:Y:S01]  /*0570*/  IMAD.SHL.U32 R4, R14, 0x40, RZ ;  /* 0x000000400e047824 */ /* 0x000fe200078e00ff */
[----:B------:R-:W-:Y:S01]  /*0580*/  ISETP.NE.U32.AND P3, PT, R8, 0x1, PT ;  /* 0x000000010800780c */ /* 0x000fe20003f65070 */
[----:B------:R-:W-:Y:S01]  /*0590*/  IMAD.IADD R20, R7, 0x1, -R0 ;  /* 0x0000000107147824 */ /* 0x000fe200078e0a00 */
[----:B------:R-:W-:Y:S01]  /*05a0*/  SHF.R.S32.HI R13, RZ, 0x7, R16 ;  /* 0x00000007ff0d7819 */ /* 0x000fe20000011410 */
[----:B------:R-:W-:Y:S01]  /*05b0*/  IMAD.SHL.U32 R8, R19, 0x2, RZ ;  /* 0x0000000213087824 */ /* 0x000fe200078e00ff */
[----:B-1----:R-:W-:Y:S01]  /*05c0*/  LOP3.LUT R3, R6, 0x7fffffe, RZ, 0xc0, !PT ;  /* 0x07fffffe06037812 */ /* 0x002fe200078ec0ff */
[C---:B------:R-:W-:Y:S01]  /*05d0*/  IMAD R0, R22.reuse, 0x4, R12 ;  /* 0x0000000416007824 */ /* 0x040fe200078e020c */
[----:B------:R-:W-:Y:S01]  /*05e0*/  SEL R237, R237, 0x10, !P3 ;  /* 0x00000010eded7807 */ /* 0x000fe20005800000 */
[----:B------:R-:W-:Y:S01]  /*05f0*/  IMAD.SHL.U32 R16, R22, 0x20, RZ ;  /* 0x0000002016107824 */ /* 0x000fe200078e00ff */
[----:B------:R-:W-:Y:S01]  /*0600*/  SHF.R.S32.HI R248, RZ, 0x2, R248 ;  /* 0x00000002fff87819 */ /* 0x000fe200000114f8 */
[----:B------:R-:W-:Y:S01]  /*0610*/  IMAD.IADD R10, R14, 0x1, -R3 ;  /* 0x000000010e0a7824 */ /* 0x000fe200078e0a03 */
[----:B------:R-:W-:-:S02]  /*0620*/  LOP3.LUT R3, R9, 0xfffffff8, RZ, 0xc0, !PT ;  /* 0xfffffff809037812 */ /* 0x000fc400078ec0ff */
[----:B------:R-:W-:Y:S01]  /*0630*/  LEA.HI R14, R2, R2, RZ, 0x1 ;  /* 0x00000002020e7211 */ /* 0x000fe200078f08ff */
[----:B------:R-:W-:Y:S01]  /*0640*/  IMAD R0, R0, 0x8, R10 ;  /* 0x0000000800007824 */ /* 0x000fe200078e020a */
[----:B------:R-:W-:Y:S01]  /*0650*/  LOP3.LUT P0, RZ, R18, 0x2, RZ, 0xc0, !PT ;  /* 0x0000000212ff7812 */ /* 0x000fe2000780c0ff */
[----:B------:R-:W-:Y:S01]  /*0660*/  IMAD.IADD R11, R7, 0x1, -R3 ;  /* 0x00000001070b7824 */ /* 0x000fe200078e0a03 */
[----:B------:R-:W-:Y:S01]  /*0670*/  SHF.R.S32.HI R3, RZ, 0x1, R6 ;  /* 0x00000001ff037819 */ /* 0x000fe20000011406 */
[----:B------:R-:W-:Y:S01]  /*0680*/  IMAD.SHL.U32 R6, R15, 0x10, RZ ;  /* 0x000000100f067824 */ /* 0x000fe200078e00ff */
[----:B------:R-:W-:Y:S01]  /*0690*/  LOP3.LUT R7, R4, 0x1c0, RZ, 0xc0, !PT ;  /* 0x000001c004077812 */ /* 0x000fe200078ec0ff */
[----:B------:R-:W-:Y:S01]  /*06a0*/  IMAD R248, R21, 0x10, R248 ;  /* 0x0000001015f87824 */ /* 0x000fe200078e02f8 */
[C---:B------:R-:W-:Y:S01]  /*06b0*/  LOP3.LUT P4, RZ, R3.reuse, 0x2, RZ, 0xc0, !PT ;  /* 0x0000000203ff7812 */ /* 0x040fe2000788c0ff */
[----:B------:R-:W-:Y:S01]  /*06c0*/  IMAD.SHL.U32 R5, R3, 0x40, RZ ;  /* 0x0000004003057824 */ /* 0x000fe200078e00ff */
[----:B------:R-:W-:-:S02]  /*06d0*/  LOP3.LUT R3, R14, 0x3fffffe, RZ, 0xc0, !PT ;  /* 0x03fffffe0e037812 */ /* 0x000fc400078ec0ff */
[----:B------:R-:W-:Y:S02]  /*06e0*/  SHF.R.S32.HI R4, RZ, 0x3, R9 ;  /* 0x00000003ff047819 */ /* 0x000fe40000011409 */
[----:B------:R-:W-:Y:S01]  /*06f0*/  LOP3.LUT P5, RZ, R11, 0x2, RZ, 0xc0, !PT ;  /* 0x000000020bff7812 */ /* 0x000fe200078ac0ff */
[C---:B------:R-:W-:Y:S01]  /*0700*/  IMAD.IADD R19, R2.reuse, 0x1, -R3 ;  /* 0x0000000102137824 */ /* 0x040fe200078e0a03 */
[----:B------:R-:W-:Y:S01]  /*0710*/  LOP3.LUT R3, R5, 0xc0, RZ, 0xc0, !PT ;  /* 0x000000c005037812 */ /* 0x000fe200078ec0ff */
[----:B------:R-:W-:Y:S01]  /*0720*/  IMAD.SHL.U32 R2, R2, 0x40, RZ ;  /* 0x0000004002027824 */ /* 0x000fe200078e00ff */
[----:B------:R-:W-:Y:S01]  /*0730*/  LOP3.LUT R5, R7, 0x30, R6, 0xf8, !PT ;  /* 0x0000003007057812 */ /* 0x000fe200078ef806 */
[----:B------:R-:W-:Y:S01]  /*0740*/  IMAD R20, R4, 0x8, R20 ;  /* 0x0000000804147824 */ /* 0x000fe200078e0214 */
[--C-:B------:R-:W-:Y:S01]  /*0750*/  LOP3.LUT R9, R3, 0x8, R17.reuse, 0xf8, !PT ;  /* 0x0000000803097812 */ /* 0x100fe200078ef811 */
[C---:B------:R-:W-:Y:S01]  /*0760*/  IMAD R224, R15.reuse, 0x2, R4 ;  /* 0x000000020fe07824 */ /* 0x040fe200078e0204 */
[----:B------:R-:W-:Y:S01]  /*0770*/  LOP3.LUT R2, R2, 0x1c0, RZ, 0xc0, !PT ;  /* 0x000001c002027812 */ /* 0x000fe200078ec0ff */
[----:B------:R-:W-:Y:S01]  /*0780*/  IMAD R15, R15, 0x200, R8 ;  /* 0x000002000f0f7824 */ /* 0x000fe200078e0208 */
[----:B------:R-:W-:-:S02]  /*0790*/  LOP3.LUT R10, R5, 0x8, R17, 0xf8, !PT ;  /* 0x00000008050a7812 */ /* 0x000fc400078ef811 */
[----:B------:R-:W-:Y:S01]  /*07a0*/  SHF.R.U32.HI R5, RZ, 0x3, R3 ;  /* 0x00000003ff057819 */ /* 0x000fe20000011603 */
[----:B------:R-:W-:Y:S01]  /*07b0*/  IMAD R3, R13, 0x1000, R8 ;  /* 0x000010000d037824 */ /* 0x000fe200078e0208 */
[----:B------:R-:W-:Y:S01]  /*07c0*/  LOP3.LUT R6, R2, 0x20, R16, 0xf8, !PT ;  /* 0x0000002002067812 */ /* 0x000fe200078ef810 */
[----:B------:R-:W-:Y:S01]  /*07d0*/  IMAD R15, R19, 0x20, R15 ;  /* 0x00000020130f7824 */ /* 0x000fe200078e020f */
[----:B------:R-:W-:Y:S01]  /*07e0*/  SHF.R.U32.HI R4, RZ, 0x3, R2 ;  /* 0x00000003ff047819 */ /* 0x000fe20000011602 */
[----:B------:R-:W-:Y:S01]  /*07f0*/  IMAD R3, R21, 0x400, R3 ;  /* 0x0000040015037824 */ /* 0x000fe200078e0203 */
[----:B------:R-:W-:Y:S01]  /*0800*/  LOP3.LUT R2, R9, R5, RZ, 0x3c, !PT ;  /* 0x0000000509027212 */ /* 0x000fe200078e3cff */
[----:B------:R-:W-:Y:S01]  /*0810*/  IMAD.SHL.U32 R9, R12, 0x10, RZ ;  /* 0x000000100c097824 */ /* 0x000fe200078e00ff */
[----:B------:R-:W-:Y:S02]  /*0820*/  SHF.R.U32.HI R7, RZ, 0x3, R7 ;  /* 0x00000003ff077819 */ /* 0x000fe40000011607 */
[----:B------:R-:W-:Y:S01]  /*0830*/  LOP3.LUT R4, R6, R4, RZ, 0x3c, !PT ;  /* 0x0000000406047212 */ /* 0x000fe200078e3cff */
[----:B------:R-:W-:Y:S01]  /*0840*/  IMAD.U32 R230, R0, 0x20, R2 ;  /* 0x0000002000e67824 */ /* 0x000fe200078e0002 */
[----:B------:R-:W-:Y:S01]  /*0850*/  LOP3.LUT R7, R10, R7, RZ, 0x3c, !PT ;  /* 0x000000070a077212 */ /* 0x000fe200078e3cff */
[----:B------:R-:W-:Y:S01]  /*0860*/  IMAD.SHL.U32 R0, R13, 0x8, RZ ;  /* 0x000000080d007824 */ /* 0x000fe200078e00ff */
[C---:B------:R-:W-:Y:S01]  /*0870*/  LOP3.LUT P6, RZ, R11.reuse, 0x4, RZ, 0xc0, !PT ;  /* 0x000000040bff7812 */ /* 0x040fe200078cc0ff */
[----:B------:R-:W-:Y:S01]  /*0880*/  IMAD.IADD R238, R4, 0x1, R3 ;  /* 0x0000000104ee7824 */ /* 0x000fe200078e0203 */
[----:B------:R-:W-:Y:S01]  /*0890*/  LEA R223, R230, UR5, 0x1 ;  /* 0x00000005e6df7c11 */ /* 0x000fe2000f8e08ff */
[----:B------:R-:W-:Y:S01]  /*08a0*/  IMAD.SHL.U32 R2, R11, 0x40, RZ ;  /* 0x000000400b027824 */ /* 0x000fe200078e00ff */
[----:B------:R-:W-:Y:S01]  /*08b0*/  LOP3.LUT R5, R0, 0x8, RZ, 0xc0, !PT ;  /* 0x0000000800057812 */ /* 0x000fe200078ec0ff */
[----:B------:R-:W-:Y:S01]  /*08c0*/  IMAD.SHL.U32 R3, R18, 0x40, RZ ;  /* 0x0000004012037824 */ /* 0x000fe200078e00ff */
[----:B------:R-:W-:Y:S01]  /*08d0*/  SHF.R.S32.HI R0, RZ, 0x1, R14 ;  /* 0x00000001ff007819 */ /* 0x000fe2000001140e */
[----:B------:R-:W-:Y:S01]  /*08e0*/  IMAD.SHL.U32 R6, R12, 0x8, RZ ;  /* 0x000000080c067824 */ /* 0x000fe200078e00ff */
[----:B------:R-:W-:Y:S01]  /*08f0*/  LOP3.LUT R2, R2, 0x1c0, RZ, 0xc0, !PT ;  /* 0x000001c002027812 */ /* 0x000fe200078ec0ff */
[----:B------:R-:W-:Y:S01]  /*0900*/  IMAD R4, R12, 0x200, R7 ;  /* 0x000002000c047824 */ /* 0x000fe200078e0207 */
[C---:B------:R-:W-:Y:S01]  /*0910*/  LOP3.LUT P1, RZ, R0.reuse, 0x2, RZ, 0xc0, !PT ;  /* 0x0000000200ff7812 */ /* 0x040fe2000782c0ff */
[----:B------:R-:W-:Y:S01]  /*0920*/  IMAD.SHL.U32 R0, R0, 0x40, RZ ;  /* 0x0000004000007824 */ /* 0x000fe200078e00ff */
[----:B------:R-:W-:-:S02]  /*0930*/  LOP3.LUT R3, R3, 0xc0, RZ, 0xc0, !PT ;  /* 0x000000c003037812 */ /* 0x000fc400078ec0ff */
[----:B------:R-:W-:Y:S02]  /*0940*/  LOP3.LUT R6, R6, 0x8, RZ, 0xc0, !PT ;  /* 0x0000000806067812 */ /* 0x000fe400078ec0ff */
[----:B------:R-:W-:Y:S02]  /*0950*/  LOP3.LUT R0, R0, 0xc0, RZ, 0xc0, !PT ;  /* 0x000000c000007812 */ /* 0x000fe400078ec0ff */
[----:B------:R-:W-:Y:S02]  /*0960*/  SHF.R.U32.HI R8, RZ, 0x3, R2 ;  /* 0x00000003ff087819 */ /* 0x000fe40000011602 */
[----:B------:R-:W-:Y:S02]  /*0970*/  SHF.R.U32.HI R7, RZ, 0x3, R0 ;  /* 0x00000003ff077819 */ /* 0x000fe40000011600 */
[----:B------:R-:W-:Y:S02]  /*0980*/  LOP3.LUT R9, R5, 0x10, R9, 0xf8, !PT ;  /* 0x0000001005097812 */ /* 0x000fe400078ef809 */
[----:B------:R-:W-:-:S02]  /*0990*/  LOP3.LUT R7, R7, R0, R5, 0x1e, !PT ;  /* 0x0000000007077212 */ /* 0x000fc400078e1e05 */
[----:B------:R-:W-:Y:S02]  /*09a0*/  SHF.R.U32.HI R0, RZ, 0x3, R3 ;  /* 0x00000003ff007819 */ /* 0x000fe40000011603 */
[--C-:B------:R-:W-:Y:S01]  /*09b0*/  LOP3.LUT R8, R8, R2, R6.reuse, 0x1e, !PT ;  /* 0x0000000208087212 */ /* 0x100fe200078e1e06 */
[----:B------:R-:W-:Y:S01]  /*09c0*/  IMAD.SHL.U32 R2, R20, 0x20, RZ ;  /* 0x0000002014027824 */ /* 0x000fe200078e00ff */
[C---:B------:R-:W-:Y:S01]  /*09d0*/  LOP3.LUT R6, R0.reuse, R3, R6, 0x1e, !PT ;  /* 0x0000000300067212 */ /* 0x040fe200078e1e06 */
[----:B------:R-:W-:Y:S01]  /*09e0*/  IMAD.IADD R7, R7, 0x1, R15 ;  /* 0x0000000107077824 */ /* 0x000fe200078e020f */
[----:B------:R-:W-:Y:S01]  /*09f0*/  LOP3.LUT R3, R0, R9, R3, 0x1e, !PT ;  /* 0x0000000900037212 */ /* 0x000fe200078e1e03 */
[----:B------:R-:W-:Y:S01]  /*0a00*/  IMAD R231, R21, 0x200, R2 ;  /* 0x0000020015e77824 */ /* 0x000fe200078e0202 */
[----:B------:R-:W-:Y:S01]  /*0a10*/  SEL R0, R228, 0xffffffe0, !P4 ;  /* 0xffffffe0e4007807 */ /* 0x000fe20006000000 */
[----:B------:R-:W-:Y:S01]  /*0a20*/  IMAD.U32 R224, R224, 0x200, R8 ;  /* 0x00000200e0e07824 */ /* 0x000fe200078e0008 */
[----:B------:R-:W-:Y:S01]  /*0a30*/  LEA R238, R238, UR4, 0x1 ;  /* 0x00000004eeee7c11 */ /* 0x000fe2000f8e08ff */
[----:B------:R-:W-:Y:S01]  /*0a40*/  IMAD.IADD R229, R2, 0x1, R3 ;  /* 0x0000000102e57824 */ /* 0x000fe200078e0203 */
[----:B------:R-:W-:Y:S01]  /*0a50*/  SEL R225, R228, 0xffffffe0, !P5 ;  /* 0xffffffe0e4e17807 */ /* 0x000fe20006800000 */
[----:B------:R-:W-:Y:S01]  /*0a60*/  IMAD.IADD R223, R223, 0x1, R0 ;  /* 0x00000001dfdf7824 */ /* 0x000fe200078e0200 */
[----:B------:R-:W-:Y:S01]  /*0a70*/  LEA R224, R224, UR5, 0x1 ;  /* 0x00000005e0e07c11 */ /* 0x000fe2000f8e08ff */
[----:B------:R-:W-:Y:S01]  /*0a80*/  IMAD.U32 R0, RZ, RZ, UR6 ;  /* 0x00000006ff007e24 */ /* 0x000fe2000f8e00ff */
[----:B------:R-:W-:Y:S01]  /*0a90*/  USHF.R.S32.HI UR6, URZ, 0x1f, UR47 ;  /* 0x0000001f3f067899 */ /* 0x000fe2000801142f */
[----:B------:R-:W-:Y:S01]  /*0aa0*/  IMAD.U32 R2, RZ, RZ, UR7 ;  /* 0x00000007ff027e24 */ /* 0x000fe2000f8e00ff */
[----:B------:R-:W-:Y:S01]  /*0ab0*/  USHF.R.S32.HI UR7, URZ, 0x1f, UR58 ;  /* 0x0000001f3f077899 */ /* 0x000fe2000801143a */
[----:B------:R-:W-:Y:S01]  /*0ac0*/  VIADD R3, R250, 0x20 ;  /* 0x00000020fa037836 */ /* 0x000fe20000000000 */
[----:B------:R-:W-:Y:S01]  /*0ad0*/  SEL R228, R228, 0xffffffe0, !P0 ;  /* 0xffffffe0e4e47807 */ /* 0x000fe20004000000 */
[----:B------:R-:W-:-:S02]  /*0ae0*/  IMAD.MOV.U32 R0, RZ, RZ, 0x40 ;  /* 0x00000040ff007424 */ /* 0x000fc400078e00ff */
[----:B------:R-:W-:Y:S01]  /*0af0*/  IMAD.U32 R2, RZ, RZ, UR6 ;  /* 0x00000006ff027e24 */ /* 0x000fe2000f8e00ff */
[----:B------:R-:W-:Y:S01]  /*0b00*/  UIADD3 UR6, UR4, 0x9000, URZ ;  /* 0x0000900004067890 */ /* 0x000fe2000fffe03f */
[----:B------:R-:W-:Y:S01]  /*0b10*/  IMAD.U32 R5, RZ, RZ, UR7 ;  /* 0x00000007ff057e24 */ /* 0x000fe2000f8e00ff */
[----:B------:R1:W-:Y:S01]  /*0b20*/  STL [R1+0x8], R3 ;  /* 0x0000080301007387 */ /* 0x0003e20000100800 */
[----:B------:R-:W-:Y:S01]  /*0b30*/  VIADD R2, R250, 0x40 ;  /* 0x00000040fa027836 */ /* 0x000fe20000000000 */
[----:B------:R-:W-:Y:S01]  /*0b40*/  SEL R0, R0, 0xffffffc0, !P6 ;  /* 0xffffffc000007807 */ /* 0x000fe20007000000 */
[C---:B------:R-:W-:Y:S01]  /*0b50*/  VIADD R239, R238.reuse, 0x20 ;  /* 0x00000020eeef7836 */ /* 0x040fe20000000000 */
[----:B------:R-:W-:Y:S01]  /*0b60*/  LEA R5, R7, UR6, 0x1 ;  /* 0x0000000607057c11 */ /* 0x000fe2000f8e08ff */
[----:B------:R-:W-:Y:S01]  /*0b70*/  @P2 VIADD R239, R238, 0xffffffe0 ;  /* 0xffffffe0eeef2836 */ /* 0x000fe20000000000 */
[----:B------:R2:W-:Y:S01]  /*0b80*/  STL [R1+0xc], R2 ;  /* 0x00000c0201007387 */ /* 0x0005e20000100800 */
[----:B------:R-:W-:Y:S01]  /*0b90*/  IMAD.IADD R225, R224, 0x1, R225 ;  /* 0x00000001e0e17824 */ /* 0x000fe200078e02e1 */
[----:B------:R-:W-:Y:S01]  /*0ba0*/  ULDC.64 UR6, c[0x0][0x208] ;  /* 0x0000820000067ab9 */ /* 0x000fe20000000a00 */
[----:B------:R-:W-:Y:S01]  /*0bb0*/  IMAD.IADD R240, R238, 0x1, R237 ;  /* 0x00000001eef07824 */ /* 0x000fe200078e02ed */
[----:B------:R3:W-:Y:S01]  /*0bc0*/  STL [R1+0x20], R5 ;  /* 0x0000200501007387 */ /* 0x0007e20000100800 */
[----:B------:R-:W-:-:S02]  /*0bd0*/  IMAD.IADD R231, R231, 0x1, R6 ;  /* 0x00000001e7e77824 */ /* 0x000fc400078e0206 */
[----:B------:R-:W-:Y:S02]  /*0be0*/  IMAD.IADD R237, R237, 0x1, R239 ;  /* 0x00000001eded7824 */ /* 0x000fe400078e02ef */
[--C-:B------:R-:W-:Y:S02]  /*0bf0*/  IMAD.IADD R227, R224, 0x1, R0.reuse ;  /* 0x00000001e0e37824 */ /* 0x100fe400078e0200 */
[----:B------:R-:W-:Y:S01]  /*0c00*/  IMAD.IADD R226, R225, 0x1, R0 ;  /* 0x00000001e1e27824 */ /* 0x000fe200078e0200 */
[----:B-1----:R-:W-:Y:S01]  /*0c10*/  LEA R3, R4, UR4, 0x1 ;  /* 0x0000000404037c11 */ /* 0x002fe2000f8e08ff */
[C---:B--2---:R-:W-:Y:S02]  /*0c20*/  VIADD R2, R5.reuse, 0x20 ;  /* 0x0000002005027836 */ /* 0x044fe40000000000 */
[----:B------:R-:W-:-:S05]  /*0c30*/  @P1 VIADD R2, R5, 0xffffffe0 ;  /* 0xffffffe005021836 */ /* 0x000fca0000000000 */
[----:B------:R3:W-:Y:S02]  /*0c40*/  STL [R1+0x24], R2 ;  /* 0x0000240201007387 */ /* 0x0007e40000100800 */
.L_x_171:
        /* <DEDUP_REMOVED lines=16> */
[----:B-12---:R-:W-:Y:S01]  /*0d50*/  IMAD.U32 R4, RZ, RZ, UR10 ;  /* 0x0000000aff047e24 */ /* 0x006fe2000f8e00ff */
[----:B------:R-:W-:Y:S01]  /*0d60*/  UISETP.NE.U32.AND UP0, UPT, UR14, URZ, UPT ;  /* 0x0000003f0e00728c */ /* 0x000fe2000bf05070 */
[----:B------:R-:W-:Y:S01]  /*0d70*/  IMAD.U32 R6, RZ, RZ, UR12 ;  /* 0x0000000cff067e24 */ /* 0x000fe2000f8e00ff */
[----:B------:R-:W-:-:S02]  /*0d80*/  @UP4 UIADD3.X UR13, UR5, UR9, URZ, UP1, !UPT ;  /* 0x00000009050d4290 */ /* 0x000fc40008ffe43f */
[----:B------:R-:W-:Y:S01]  /*0d90*/  UIADD3.X UR14, UR5, UR15, URZ, UP2, !UPT ;  /* 0x0000000f050e7290 */ /* 0x000fe200097fe43f */
[----:B---3--:R-:W-:Y:S01]  /*0da0*/  IMAD.U32 R5, RZ, RZ, UR11 ;  /* 0x0000000bff057e24 */ /* 0x008fe2000f8e00ff */
[----:B------:R-:W-:Y:S01]  /*0db0*/  UISETP.NE.AND.EX UP2, UPT, UR15, URZ, UPT, UP0 ;  /* 0x0000003f0f00728c */ /* 0x000fe2000bf45300 */
[----:B------:R-:W-:Y:S02]  /*0dc0*/  ULDC.64 UR8, c[0x0][0x2f8] ;  /* 0x0000be0000087ab9 */ /* 0x000fe40000000a00 */
[----:B------:R-:W-:Y:S01]  /*0dd0*/  ULDC.U8 UR15, c[0x0][0x3c2] ;  /* 0x0000f080000f7ab9 */ /* 0x000fe20000000000 */
[----:B------:R-:W-:Y:S01]  /*0de0*/  IMAD.U32 R7, RZ, RZ, UR13 ;  /* 0x0000000dff077e24 */ /* 0x000fe2000f8e00ff */
[----:B------:R-:W-:Y:S01]  /*0df0*/  UISETP.NE.AND UP1, UPT, UR15, URZ, UPT ;  /* 0x0000003f0f00728c */ /* 0x000fe2000bf25270 */
[----:B------:R-:W-:Y:S01]  /*0e00*/  PLOP3.LUT P3, PT, PT, PT, UP2, 0x80, 0x0 ;  /* 0x000000000000781c */ /* 0x000fe20003f6f028 */
[----:B------:R-:W-:Y:S02]  /*0e10*/  UISETP.EQ.U32.AND UP4, UPT, UR8, URZ, UPT ;  /* 0x0000003f0800728c */ /* 0x000fe4000bf82070 */
[----:B------:R-:W2:Y:S02]  /*0e20*/  @P1 LDG.E R8, desc[UR6][R6.64] ;  /* 0x0000000606081981 */ /* 0x000ea4000c1e1900 */
[----:B------:R-:W-:-:S02]  /*0e30*/  UISETP.EQ.OR.EX UP4, UPT, UR9, URZ, !UP1, UP4 ;  /* 0x0000003f0900728c */ /* 0x000fc4000cf82740 */
        /* <DEDUP_REMOVED lines=11> */
[----:B------:R-:W-:-:S04]  /*0ef0*/  @!UP3 ULDC.64 UR10, c[0x0][0x318] ;  /* 0x0000c600000abab9 */ /* 0x000fc80000000a00 */
[----:B------:R-:W5:Y:S01]  /*0f00*/  @!P2 LDG.E R2, desc[UR6][R4.64] ;  /* 0x000000060402a981 */ /* 0x000f62000c1e1900 */
[----:B------:R-:W-:Y:S01]  /*0f10*/  @!UP3 UISETP.NE.U32.AND UP0, UPT, UR10, URZ, UPT ;  /* 0x0000003f0a00b28c */ /* 0x000fe2000bf05070 */
[----:B------:R-:W-:Y:S01]  /*0f20*/  UMOV UR5, 0xffffffff ;  /* 0xffffffff00057882 */ /* 0x000fe20000000000 */
[----:B------:R-:W-:Y:S02]  /*0f30*/  UMOV UR45, 0xffffffff ;  /* 0xffffffff002d7882 */ /* 0x000fe40000000000 */
[----:B------:R-:W-:Y:S02]  /*0f40*/  @!UP3 UISETP.NE.AND.EX UP0, UPT, UR11, URZ, UPT, UP0 ;  /* 0x0000003f0b00b28c */ /* 0x000fe4000bf05300 */
[----:B------:R-:W-:Y:S01]  /*0f50*/  USHF.L.U32 UR23, UR18, 0x7, URZ ;  /* 0x0000000712177899 */ /* 0x000fe2000800063f */
[----:B--2---:R-:W-:Y:S02]  /*0f60*/  @P1 R2UR UR44, R8 ;  /* 0x00000000082c12ca */ /* 0x004fe400000e0000 */
[----:B---3--:R-:W-:-:S02]  /*0f70*/  @P0 R2UR UR12, R6 ;  /* 0x00000000060c02ca */ /* 0x008fc400000e0000 */
[----:B------:R-:W-:Y:S01]  /*0f80*/  ISETP.NE.U32.AND P0, PT, RZ, UR8, PT ;  /* 0x00000008ff007c0c */ /* 0x000fe2000bf05070 */
[----:B------:R-:W-:Y:S02]  /*0f90*/  @!UP3 ULDC UR8, c[0x0][0x2cc] ;  /* 0x0000b3000008bab9 */ /* 0x000fe40000000800 */
[----:B------:R-:W-:Y:S01]  /*0fa0*/  @!UP3 USEL UR10, UR8, URZ, UP0 ;  /* 0x0000003f080ab287 */ /* 0x000fe20008000000 */
[----:B------:R-:W-:Y:S01]  /*0fb0*/  ISETP.NE.AND.EX P0, PT, RZ, UR9, PT, P0 ;  /* 0x00000009ff007c0c */ /* 0x000fe2000bf05300 */
[----:B------:R-:W-:-:S06]  /*0fc0*/  ULDC UR9, c[0x0][0x2c8] ;  /* 0x0000b20000097ab9 */ /* 0x000fcc0000000800 */
        /* <DEDUP_REMOVED lines=11> */
.L_x_130:
        /* <DEDUP_REMOVED lines=22> */
[----:B------:R-:W-:Y:S02]  /*11e0*/  USEL UR33, UR14, URZ, UP2 ;  /* 0x0000003f0e217287 */ /* 0x000fe40009000000 */
[----:B------:R-:W-:Y:S01]  /*11f0*/  @!UP0 UIMAD.WIDE.U32 UR36, UR47, UR10, URZ ;  /* 0x0000000a2f2482a5 */ /* 0x000fe2000f8e003f */
[----:B-1----:R-:W-:Y:S01]  /*1200*/  IABS R6, R7 ;  /* 0x0000000700067213 */ /* 0x002fe20000000000 */
[----:B------:R-:W-:Y:S01]  /*1210*/  UIMAD.WIDE.U32 UR14, UR5, UR42, URZ ;  /* 0x0000002a050e72a5 */ /* 0x000fe2000f8e003f */
[----:B------:R-:W-:Y:S01]  /*1220*/  ISETP.NE.AND P3, PT, R7, RZ, PT ;  /* 0x000000ff0700720c */ /* 0x000fe20003f65270 */
[----:B------:R-:W-:Y:S01]  /*1230*/  UIMAD UR28, UR5, UR43, URZ ;  /* 0x0000002b051c72a4 */ /* 0x000fe2000f8e023f */
[----:B------:R-:W1:Y:S01]  /*1240*/  I2F.RP R4, R6 ;  /* 0x0000000600047306 */ /* 0x000e620000209400 */
[----:B------:R-:W-:-:S02]  /*1250*/  UIADD3 UR51, UR17, UR32, URZ ;  /* 0x0000002011337290 */ /* 0x000fc4000fffe03f */
[----:B------:R-:W-:Y:S02]  /*1260*/  USEL UR57, UR16, UR14, !UP0 ;  /* 0x0000000e10397287 */ /* 0x000fe4000c000000 */
[----:B--2---:R-:W-:Y:S02]  /*1270*/  UIMAD.WIDE.U32 UR30, UR9, UR12, URZ ;  /* 0x0000000c091e72a5 */ /* 0x004fe4000f8e003f */
[----:B------:R-:W-:Y:S02]  /*1280*/  @UP0 UIADD3 UR51, UR15, UR28, URZ ;  /* 0x0000001c0f330290 */ /* 0x000fe4000fffe03f */
[----:B------:R-:W-:Y:S02]  /*1290*/  UIMAD UR48, UR9, UR13, UR31 ;  /* 0x0000000d093072a4 */ /* 0x000fe4000f8e021f */
[----:B------:R-:W-:Y:S01]  /*12a0*/  @!UP0 UIMAD UR9, UR59, UR10, URZ ;  /* 0x0000000a3b0982a4 */ /* 0x000fe2000f8e023f */
[----:B------:R-:W-:Y:S01]  /*12b0*/  @UP0 ULDC.64 UR12, c[0x0][0x420] ;  /* 0x00010800000c0ab9 */ /* 0x000fe20000000a00 */
[----:B------:R-:W-:Y:S01]  /*12c0*/  ULDC.U8 UR24, c[0x0][0x3d8] ;  /* 0x0000f60000187ab9 */ /* 0x000fe20000000000 */
        /* <DEDUP_REMOVED lines=8> */
[----:B------:R-:W-:Y:S01]  /*1350*/  UIMAD.WIDE UR10, UR26, UR41, URZ ;  /* 0x000000291a0a72a5 */ /* 0x000fe2000f8e023f */
[----:B-1----:R-:W-:Y:S01]  /*1360*/  VIADD R4, R4, 0xffffffe ;  /* 0x0ffffffe04047836 */ /* 0x002fe20000000000 */
[----:B------:R-:W-:Y:S02]  /*1370*/  UIMAD.WIDE.U32 UR12, UR47, UR60, URZ ;  /* 0x0000003c2f0c72a5 */ /* 0x000fe4000f8e003f */
[----:B------:R-:W-:Y:S01]  /*1380*/  UIMAD UR9, UR59, UR60, UR9 ;  /* 0x0000003c3b0972a4 */ /* 0x000fe2000f8e0209 */
[----:B------:R-:W1:Y:S01]  /*1390*/  F2I.FTZ.U32.TRUNC.NTZ R5, R4 ;  /* 0x0000000400057305 */ /* 0x000e62000021f000 */
[----:B------:R-:W-:Y:S02]  /*13a0*/  UIMAD.WIDE.U32 UR16, UR10, UR12, URZ ;  /* 0x0000000c0a1072a5 */ /* 0x000fe4000f8e003f */
[----:B------:R-:W-:Y:S02]  /*13b0*/  UIMAD UR15, UR11, UR12, URZ ;  /* 0x0000000c0b0f72a4 */ /* 0x000fe4000f8e023f */
[----:B------:R-:W-:-:S02]  /*13c0*/  UIADD3 UR9, UR13, UR9, URZ ;  /* 0x000000090d097290 */ /* 0x000fc4000fffe03f */
[----:B------:R-:W-:Y:S02]  /*13d0*/  UIMAD.WIDE.U32 UR12, UR10, UR5, URZ ;  /* 0x000000050a0c72a5 */ /* 0x000fe4000f8e003f */
[----:B------:R-:W-:Y:S02]  /*13e0*/  ULOP3.LUT UR14, UR20, 0xffffffc0, URZ, 0xc0, !UPT ;  /* 0xffffffc0140e7892 */ /* 0x000fe4000f8ec03f */
[----:B------:R-:W-:Y:S02]  /*13f0*/  UISETP.NE.AND UP3, UPT, UR24, URZ, UPT ;  /* 0x0000003f1800728c */ /* 0x000fe4000bf65270 */
[----:B------:R-:W-:Y:S01]  /*1400*/  USHF.L.U64.HI UR19, UR47, 0x7, UR59 ;  /* 0x000000072f137899 */ /* 0x000fe2000801023b */
[----:B-1----:R-:W-:Y:S01]  /*1410*/  IMAD.MOV R0, RZ, RZ, -R5 ;  /* 0x000000ffff007224 */ /* 0x002fe200078e0a05 */
[----:B------:R-:W-:Y:S01]  /*1420*/  UIMAD UR9, UR10, UR9, UR15 ;  /* 0x000000090a0972a4 */ /* 0x000fe2000f8e020f */
[----:B------:R-:W-:Y:S01]  /*1430*/  IMAD.MOV.U32 R4, RZ, RZ, RZ ;  /* 0x000000ffff047224 */ /* 0x000fe200078e00ff */
[----:B------:R-:W-:Y:S01]  /*1440*/  USEL UR56, UR16, UR12, !UP0 ;  /* 0x0000000c10387287 */ /* 0x000fe2000c000000 */
[----:B------:R-:W-:Y:S01]  /*1450*/  IMAD R0, R0, R6, RZ ;  /* 0x0000000600007224 */ /* 0x000fe200078e02ff */
[----:B------:R-:W-:-:S02]  /*1460*/  UIADD3 UR16, UR14, -0x40, URZ ;  /* 0xffffffc00e107890 */ /* 0x000fc4000fffe03f */
[----:B------:R-:W-:Y:S01]  /*1470*/  UISETP.NE.AND UP1, UPT, UR45, -0x1, UPT ;  /* 0xffffffff2d00788c */ /* 0x000fe2000bf25270 */
[----:B------:R-:W-:Y:S01]  /*1480*/  IMAD.HI.U32 R0, R5, R0, R4 ;  /* 0x0000000005007227 */ /* 0x000fe200078e0004 */
[----:B------:R-:W-:Y:S02]  /*1490*/  USEL UR34, UR19, URZ, UP2 ;  /* 0x0000003f13227287 */ /* 0x000fe40009000000 */
[----:B------:R-:W-:Y:S02]  /*14a0*/  UIADD3 UR50, UR17, UR9, URZ ;  /* 0x0000000911327290 */ /* 0x000fe4000fffe03f */
[----:B------:R-:W-:Y:S01]  /*14b0*/  UIADD3 UR9, UP2, UR16, UR33, URZ ;  /* 0x0000002110097290 */ /* 0x000fe2000ff5e03f */
[----:B------:R-:W-:Y:S01]  /*14c0*/  IMAD.HI.U32 R0, R0, R2, RZ ;  /* 0x0000000200007227 */ /* 0x000fe200078e00ff */
[----:B------:R-:W-:Y:S02]  /*14d0*/  USHF.R.S32.HI UR19, URZ, 0x1f, UR16 ;  /* 0x0000001f3f137899 */ /* 0x000fe40008011410 */
[----:B------:R-:W-:-:S02]  /*14e0*/  UIMAD UR15, UR11, UR5, URZ ;  /* 0x000000050b0f72a4 */ /* 0x000fc4000f8e023f */
[----:B------:R-:W-:Y:S01]  /*14f0*/  IADD3 R4, -R0, RZ, RZ ;  /* 0x000000ff00047210 */ /* 0x000fe20007ffe1ff */
[----:B------:R-:W-:Y:S01]  /*1500*/  ULDC UR40, c[0x0][0x2c4] ;  /* 0x0000b10000287ab9 */ /* 0x000fe20000000800 */
[----:B------:R-:W-:Y:S02]  /*1510*/  UIMAD UR11, UR11, UR9, URZ ;  /* 0x000000090b0b72a4 */ /* 0x000fe4000f8e023f */
[----:B------:R-:W-:Y:S01]  /*1520*/  UIMAD.WIDE.U32 UR32, UR10, UR9, URZ ;  /* 0x000000090a2072a5 */ /* 0x000fe2000f8e003f */
[C---:B------:R-:W-:Y:S01]  /*1530*/  IMAD R2, R6.reuse, R4, R2 ;  /* 0x0000000406027224 */ /* 0x040fe200078e0202 */
[----:B------:R-:W-:Y:S02]  /*1540*/  UIADD3.X UR12, UR19, UR34, URZ, UP2, !UPT ;  /* 0x00000022130c7290 */ /* 0x000fe400097fe43f */
[----:B------:R-:W-:Y:S02]  /*1550*/  @UP3 UIMAD UR9, UR47, UR40, URZ ;  /* 0x000000282f0932a4 */ /* 0x000fe4000f8e023f */
[----:B------:R-:W-:Y:S01]  /*1560*/  ISETP.GT.U32.AND P1, PT, R6, R2, PT ;  /* 0x000000020600720c */ /* 0x000fe20003f24070 */
[----:B------:R-:W-:Y:S01]  /*1570*/  ULDC.U8 UR25, c[0x0][0x480] ;  /* 0x0001200000197ab9 */ /* 0x000fe20000000000 */
[----:B------:R-:W-:-:S02]  /*1580*/  @UP1 UIADD3 UR21, UR44, UR45, URZ ;  /* 0x0000002d2c151290 */ /* 0x000fc4000fffe03f */
[----:B------:R-:W-:Y:S02]  /*1590*/  @UP1 UIADD3 UR29, UR44, UR45, URZ ;  /* 0x0000002d2c1d1290 */ /* 0x000fe4000fffe03f */
[----:B------:R-:W-:Y:S02]  /*15a0*/  UISETP.NE.AND UP4, UPT, UR25, URZ, UPT ;  /* 0x0000003f1900728c */ /* 0x000fe4000bf85270 */
[----:B------:R-:W-:Y:S02]  /*15b0*/  UIMAD UR17, UR10, UR12, UR11 ;  /* 0x0000000c0a1172a4 */ /* 0x000fe4000f8e020b */
[----:B------:R-:W-:Y:S02]  /*15c0*/  UIMAD UR52, UR58, UR26, URZ ;  /* 0x0000001a3a3472a4 */ /* 0x000fe4000f8e023f */
        /* <DEDUP_REMOVED lines=13> */
[----:B------:R-:W-:Y:S02]  /*16a0*/  USEL UR54, UR30, URZ, UP4 ;  /* 0x0000003f1e367287 */ /* 0x000fe4000a000000 */
        /* <DEDUP_REMOVED lines=33> */
.L_x_132:
        /* <DEDUP_REMOVED lines=13> */
.L_x_133:
        /* <DEDUP_REMOVED lines=11> */
.L_x_134:
[----:B------:R-:W-:Y:S02]  /*1a40*/  ULDC UR5, c[0x0][0x270] ;  /* 0x00009c0000057ab9 */ /* 0x000fe40000000800 */
[----:B------:R-:W-:-:S04]  /*1a50*/  UIMAD UR5, UR47, UR5, UR58 ;  /* 0x000000052f0572a4 */ /* 0x000fc8000f8e023a */
[----:B------:R-:W-:-:S12]  /*1a60*/  UIMAD UR5, UR5, UR60, URZ ;  /* 0x0000003c050572a4 */ /* 0x000fd8000f8e023f */
.L_x_135:
[----:B------:R-:W1:Y:S01]  /*1a70*/  S2R R18, SR_TID.X ;  /* 0x0000000000127919 */ /* 0x000e620000002100 */
[----:B------:R-:W-:Y:S01]  /*1a80*/  ULDC UR11, c[0x0][0x270] ;  /* 0x00009c00000b7ab9 */ /* 0x000fe20000000800 */
[----:B------:R-:W-:Y:S01]  /*1a90*/  ULDC UR10, c[0x0][0x2dc] ;  /* 0x0000b700000a7ab9 */ /* 0x000fe20000000800 */
[----:B------:R-:W-:Y:S01]  /*1aa0*/  USHF.R.S32.HI UR21, URZ, 0x1f, UR58 ;  /* 0x0000001f3f157899 */ /* 0x000fe2000801143a */
[----:B------:R-:W-:Y:S01]  /*1ab0*/  IADD3 R4, P0, R250, UR9, RZ ;  /* 0x00000009fa047c10 */ /* 0x000fe2000ff1e0ff */
[----:B------:R-:W-:Y:S01]  /*1ac0*/  UIMAD UR38, UR10, UR11, URZ ;  /* 0x0000000b0a2672a4 */ /* 0x000fe2000f8e023f */
[----:B------:R-:W-:Y:S01]  /*1ad0*/  SHF.R.S32.HI R251, RZ, 0x1f, R250 ;  /* 0x0000001ffffb7819 */ /* 0x000fe200000114fa */
[----:B------:R-:W-:Y:S01]  /*1ae0*/  UIADD3 UR17, -UR8, UR22, UR23 ;  /* 0x0000001608117290 */ /* 0x000fe2000fffe117 */
[----:B------:R-:W-:Y:S01]  /*1af0*/  BSSY B1, `(.L_x_131) ;  /* 0x000089e000017945 */ /* 0x000fe20003800000 */
[----:B------:R-:W-:Y:S01]  /*1b00*/  ULDC.64 UR10, c[0x0][0x428] ;  /* 0x00010a00000a7ab9 */ /* 0x000fe20000000a00 */
[----:B------:R-:W-:Y:S01]  /*1b10*/  IADD3.X R5, R251, UR49, RZ, P0, !PT ;  /* 0x00000031fb057c10 */ /* 0x000fe200087fe4ff */
[----:B------:R-:W-:Y:S01]  /*1b20*/  UIMAD UR12, UR21, UR10, URZ ;  /* 0x0000000a150c72a4 */ /* 0x000fe2000f8e023f */
[----:B------:R-:W-:Y:S01]  /*1b30*/  IMAD.U32 R9, RZ, RZ, UR10 ;  /* 0x0000000aff097e24 */ /* 0x000fe2000f8e00ff */
[----:B------:R-:W-:-:S02]  /*1b40*/  UIADD3 UR13, UR16, UR5, URZ ;  /* 0x00000005100d7290 */ /* 0x000fc4000fffe03f */
[----:B------:R-:W-:Y:S01]  /*1b50*/  UIMAD UR34, UR58, UR11, UR12 ;  /* 0x0000000b3a2272a4 */ /* 0x000fe2000f8e020c */
[----:B------:R-:W-:Y:S02]  /*1b60*/  ULDC UR20, c[0x0][0x398] ;  /* 0x0000e60000147ab9 */ /* 0x000fe40000000800 */
[----:B------:R-:W-:Y:S01]  /*1b70*/  ULDC.64 UR10, c[0x0][0x420] ;  /* 0x00010800000a7ab9 */ /* 0x000fe20000000a00 */
[----:B------:R-:W-:Y:S01]  /*1b80*/  UIADD3 UR39, UR16, UR30, URZ ;  /* 0x0000001e10277290 */ /* 0x000fe2000fffe03f */
[----:B------:R-:W-:Y:S01]  /*1b90*/  IMAD.U32 R7, RZ, RZ, UR10 ;  /* 0x0000000aff077e24 */ /* 0x000fe2000f8e00ff */
[----:B------:R-:W-:Y:S01]  /*1ba0*/  UIMAD UR9, UR19, UR10, URZ ;  /* 0x0000000a130972a4 */ /* 0x000fe2000f8e023f */
[----:B------:R-:W-:Y:S02]  /*1bb0*/  ULDC.64 UR14, c[0x0][0x478] ;  /* 0x00011e00000e7ab9 */ /* 0x000fe40000000a00 */
[----:B------:R-:W-:Y:S01]  /*1bc0*/  IMAD.WIDE.U32 R4, R7, UR16, R4 ;  /* 0x0000001007047c25 */ /* 0x000fe2000f8e0004 */
[----:B------:R-:W-:Y:S01]  /*1bd0*/  UIMAD.WIDE UR12, UR13, 0x4, UR14 ;  /* 0x000000040d0c78a5 */ /* 0x000fe2000f8e020e */
[----:B------:R-:W-:-:S02]  /*1be0*/  ULDC.64 UR36, c[0x0][0x210] ;  /* 0x0000840000247ab9 */ /* 0x000fc40000000a00 */
[----:B------:R-:W-:Y:S01]  /*1bf0*/  ULDC.64 UR14, c[0x0][0x258] ;  /* 0x00009600000e7ab9 */ /* 0x000fe20000000a00 */
[----:B------:R-:W-:Y:S01]  /*1c00*/  UIADD3 UR5, UR46, -0x1, URZ ;  /* 0xffffffff2e057890 */ /* 0x000fe2000fffe03f */
[----:B-1----:R-:W-:-:S04]  /*1c10*/  SHF.R.S32.HI R8, RZ, 0x1f, R18 ;  /* 0x0000001fff087819 */ /* 0x002fc80000011412 */
[CC--:B------:R-:W-:Y:S02]  /*1c20*/  LEA.HI R2, R8.reuse, R18.reuse, RZ, 0x2 ;  /* 0x0000001208027211 */ /* 0x0c0fe400078f10ff */
[----:B------:R-:W-:Y:S02]  /*1c30*/  LEA.HI R8, R8, R18, RZ, 0x5 ;  /* 0x0000001208087211 */ /* 0x000fe400078f28ff */
[----:B------:R-:W-:-:S04]  /*1c40*/  SHF.R.S32.HI R2, RZ, 0x2, R2 ;  /* 0x00000002ff027819 */ /* 0x000fc80000011402 */
[----:B------:R-:W-:Y:S02]  /*1c50*/  SHF.R.S32.HI R19, RZ, 0x1f, R2 ;  /* 0x0000001fff137819 */ /* 0x000fe40000011402 */
[----:B------:R-:W-:Y:S01]  /*1c60*/  IADD3 R6, P2, R2, UR16, RZ ;  /* 0x0000001002067c10 */ /* 0x000fe2000ff5e0ff */
[----:B------:R-:W-:Y:S02]  /*1c70*/  UIMAD UR16, UR16, UR11, UR9 ;  /* 0x0000000b101072a4 */ /* 0x000fe4000f8e0209 */
[----:B------:R-:W-:Y:S01]  /*1c80*/  UIADD3 UR9, UR17, -UR20, URZ ;  /* 0x8000001411097290 */ /* 0x000fe2000fffe03f */
[----:B------:R-:W-:Y:S01]  /*1c90*/  IADD3.X R0, R19, UR19, RZ, P2, !PT ;  /* 0x0000001313007c10 */ /* 0x000fe200097fe4ff */
[----:B------:R-:W-:Y:S02]  /*1ca0*/  USHF.L.U32 UR19, UR38, 0x6, URZ ;  /* 0x0000000626137899 */ /* 0x000fe4000800063f */
[----:B------:R-:W-:Y:S01]  /*1cb0*/  USHF.R.S32.HI UR35, URZ, 0x1f, UR9 ;  /* 0x0000001f3f237899 */ /* 0x000fe20008011409 */
[----:B------:R-:W-:Y:S01]  /*1cc0*/  VIADD R5, R5, UR16 ;  /* 0x0000001005057c36 */ /* 0x000fe20008000000 */
[----:B------:R-:W-:Y:S01]  /*1cd0*/  UIMAD UR16, UR21, UR14, URZ ;  /* 0x0000000e151072a4 */ /* 0x000fe2000f8e023f */
[----:B------:R-:W-:Y:S01]  /*1ce0*/  IMAD R0, R0, UR42, RZ ;  /* 0x0000002a00007c24 */ /* 0x000fe2000f8e02ff */
[----:B------:R-:W-:Y:S01]  /*1cf0*/  ULEA.HI UR35, UR35, UR9, URZ, 0x6 ;  /* 0x0000000923237291 */ /* 0x000fe2000f8f303f */
[----:B------:R-:W-:Y:S01]  /*1d00*/  IMAD.WIDE.U32 R4, R9, UR58, R4 ;  /* 0x0000003a09047c25 */ /* 0x000fe2000f8e0004 */
[----:B------:R-:W-:-:S02]  /*1d10*/  UIMAD UR30, UR58, UR15, UR16 ;  /* 0x0000000f3a1e72a4 */ /* 0x000fc4000f8e0210 */
[----:B------:R-:W-:Y:S01]  /*1d20*/  UIADD3 UR17, UP2, UP0, UR32, UR19, UR52 ;  /* 0x0000001320117290 */ /* 0x000fe2000f85e034 */
[C---:B------:R-:W-:Y:S01]  /*1d30*/  IMAD R0, R6.reuse, UR43, R0 ;  /* 0x0000002b06007c24 */ /* 0x040fe2000f8e0200 */
[----:B------:R-:W-:Y:S01]  /*1d40*/  USHF.R.S32.HI UR15, URZ, 0x1f, UR19 ;  /* 0x0000001f3f0f7899 */ /* 0x000fe20008011413 */
[----:B------:R-:W-:Y:S01]  /*1d50*/  IMAD.WIDE.U32 R6, R6, UR42, R250 ;  /* 0x0000002a06067c25 */ /* 0x000fe2000f8e00fa */
[----:B------:R-:W-:Y:S02]  /*1d60*/  USHF.R.S32.HI UR35, URZ, 0x6, UR35 ;  /* 0x000000063f237899 */ /* 0x000fe40008011423 */
[----:B------:R-:W-:Y:S01]  /*1d70*/  UIADD3.X UR15, UR48, UR15, UR55, UP2, UP0 ;  /* 0x0000000f300f7290 */ /* 0x000fe200097e0437 */
[----:B------:R-:W-:Y:S01]  /*1d80*/  VIADD R5, R5, UR34 ;  /* 0x0000002205057c36 */ /* 0x000fe20008000000 */
[----:B------:R-:W-:Y:S01]  /*1d90*/  IADD3 R6, P0, R6, UR57, RZ ;  /* 0x0000003906067c10 */ /* 0x000fe2000ff1e0ff */
[----:B------:R-:W-:Y:S01]  /*1da0*/  UISETP.LT.AND UP0, UPT, URZ, UR35, UPT ;  /* 0x000000233f00728c */ /* 0x000fe2000bf01270 */
[----:B------:R-:W-:Y:S01]  /*1db0*/  IMAD R9, R19, UR10, RZ ;  /* 0x0000000a13097c24 */ /* 0x000fe2000f8e02ff */
[----:B------:R-:W-:Y:S01]  /*1dc0*/  UIADD3 UR9, UP3, UP2, UR54, UR17, UR56 ;  /* 0x0000001136097290 */ /* 0x000fe2000fa7e038 */
[----:B------:R-:W-:Y:S01]  /*1dd0*/  IADD3.X R7, R7, UR51, R0, P0, !PT ;  /* 0x0000003307077c10 */ /* 0x000fe200087fe400 */
[----:B------:R-:W-:Y:S01]  /*1de0*/  USEL UR35, URZ, UR35, !UP0 ;  /* 0x000000233f237287 */ /* 0x000fe2000c000000 */
[----:B------:R-:W-:Y:S01]  /*1df0*/  LOP3.LUT R0, R8, 0xffffffe0, RZ, 0xc0, !PT ;  /* 0xffffffe008007812 */ /* 0x000fe200078ec0ff */
[C---:B------:R-:W-:Y:S01]  /*1e00*/  IMAD R9, R2.reuse, UR11, R9 ;  /* 0x0000000b02097c24 */ /* 0x040fe2000f8e0209 */
[----:B------:R-:W-:Y:S01]  /*1e10*/  SHF.R.S32.HI R8, RZ, 0x5, R8 ;  /* 0x00000005ff087819 */ /* 0x000fe20000011408 */
[----:B------:R-:W-:Y:S01]  /*1e20*/  UISETP.GT.AND UP0, UPT, UR46, UR35, UPT ;  /* 0x000000232e00728c */ /* 0x000fe2000bf04270 */
[----:B------:R-:W-:Y:S01]  /*1e30*/  IMAD.WIDE.U32 R4, R2, UR10, R4 ;  /* 0x0000000a02047c25 */ /* 0x000fe2000f8e0004 */
[----:B------:R-:W-:Y:S01]  /*1e40*/  ULDC.64 UR20, c[0x0][0x400] ;  /* 0x0001000000147ab9 */ /* 0x000fe20000000a00 */
[----:B------:R-:W-:Y:S01]  /*1e50*/  ULDC.64 UR32, c[0x0][0x3e0] ;  /* 0x0000f80000207ab9 */ /* 0x000fe20000000a00 */
[----:B------:R-:W-:Y:S01]  /*1e60*/  ULDC.64 UR42, c[0x0][0x2b0] ;  /* 0x0000ac00002a7ab9 */ /* 0x000fe20000000a00 */
[----:B------:R-:W-:Y:S01]  /*1e70*/  IMAD.IADD R18, R18, 0x1, -R0 ;  /* 0x0000000112127824 */ /* 0x000fe200078e0a00 */
[----:B------:R-:W-:Y:S01]  /*1e80*/  LEA R244, P3, R4, UR32, 0x1 ;  /* 0x0000002004f47c11 */ /* 0x000fe2000f8608ff */
[----:B------:R-:W-:Y:S01]  /*1e90*/  IMAD.U32 R0, RZ, RZ, UR14 ;  /* 0x0000000eff007e24 */ /* 0x000fe2000f8e00ff */
[----:B------:R-:W-:Y:S01]  /*1ea0*/  UIADD3.X UR14, UR53, UR15, UR50, UP3, UP2 ;  /* 0x0000000f350e7290 */ /* 0x000fe20009fe4432 */
[----:B------:R-:W-:Y:S01]  /*1eb0*/  IMAD R8, R8, UR38, R18 ;  /* 0x0000002608087c24 */ /* 0x000fe2000f8e0212 */
[----:B------:R-:W-:Y:S01]  /*1ec0*/  UIMAD.WIDE UR16, UR39, 0x4, UR42 ;  /* 0x00000004271078a5 */ /* 0x000fe2000f8e022a */
[----:B------:R-:W-:-:S03]  /*1ed0*/  IMAD.WIDE.U32 R6, R0, UR58, R6 ;  /* 0x0000003a00067c25 */ /* 0x000fc6000f8e0006 */
[----:B------:R-:W-:Y:S01]  /*1ee0*/  IADD3 R0, P0, R8, UR9, RZ ;  /* 0x0000000908007c10 */ /* 0x000fe2000ff1e0ff */
[----:B------:R-:W-:Y:S01]  /*1ef0*/  IMAD.IADD R5, R5, 0x1, R9 ;  /* 0x0000000105057824 */ /* 0x000fe200078e0209 */
[----:B------:R-:W-:Y:S01]  /*1f00*/  LEA R243, P4, R6, UR36, 0x1 ;  /* 0x0000002406f37c11 */ /* 0x000fe2000f8808ff */
[----:B------:R-:W-:Y:S01]  /*1f10*/  VIADD R7, R7, UR30 ;  /* 0x0000001e07077c36 */ /* 0x000fe20008000000 */
[----:B------:R-:W-:Y:S02]  /*1f20*/  LEA.HI.X.SX32 R8, R8, UR14, 0x1, P0 ;  /* 0x0000000e08087c11 */ /* 0x000fe400080f0eff */
[----:B------:R-:W-:Y:S02]  /*1f30*/  PLOP3.LUT P0, PT, PT, PT, UP0, 0x80, 0x0 ;  /* 0x000000000000781c */ /* 0x000fe40003f0f008 */
[----:B------:R-:W-:Y:S01]  /*1f40*/  LEA R246, P2, R0, UR20, 0x2 ;  /* 0x0000001400f67c11 */ /* 0x000fe2000f8410ff */
[----:B------:R-:W-:Y:S01]  /*1f50*/  UMOV UR20, UR13 ;  /* 0x0000000d00147c82 */ /* 0x000fe20008000000 */
[----:B------:R-:W-:-:S02]  /*1f60*/  LEA.HI.X R242, R4, UR33, R5, 0x1, P3 ;  /* 0x0000002104f27c11 */ /* 0x000fc400098f0c05 */
[----:B------:R-:W-:Y:S01]  /*1f70*/  LEA.HI.X R245, R0, UR21, R8, 0x2, P2 ;  /* 0x0000001500f57c11 */ /* 0x000fe200090f1408 */
[----:B------:R-:W-:Y:S01]  /*1f80*/  UMOV UR21, UR12 ;  /* 0x0000000c00157c82 */ /* 0x000fe20008000000 */
[----:B------:R-:W-:-:S05]  /*1f90*/  LEA.HI.X R241, R6, UR37, R7, 0x1, P4 ;  /* 0x0000002506f17c11 */ /* 0x000fca000a0f0c07 */
        /* <DEDUP_REMOVED lines=20> */
.L_x_137:
        /* <DEDUP_REMOVED lines=19> */
.L_x_138:
        /* <DEDUP_REMOVED lines=38> */
.L_x_140:
[----:B------:R-:W-:Y:S05]  /*2470*/  BSYNC B0 ;  /* 0x0000000000007941 */ /* 0x000fea0003800000 */
.L_x_139:
        /* <DEDUP_REMOVED lines=19> */
.L_x_142:
[----:B------:R-:W-:Y:S05]  /*25b0*/  BSYNC B0 ;  /* 0x0000000000007941 */ /* 0x000fea0003800000 */
.L_x_141:
        /* <DEDUP_REMOVED lines=32> */
.L_x_144:
[----:B------:R-:W-:Y:S05]  /*27c0*/  BSYNC B0 ;  /* 0x0000000000007941 */ /* 0x000fea0003800000 */
.L_x_143:
        /* <DEDUP_REMOVED lines=20> */
.L_x_136:
[----:B------:R-:W2:Y:S01]  /*2910*/  LDL R20, [R1+0x1c] ;  /* 0x00001c0001147983 */ /* 0x000ea20000100800 */
[----:B------:R-:W-:Y:S01]  /*2920*/  PLOP3.LUT P0, PT, PT, PT, UP4, 0x80, 0x0 ;  /* 0x000000000000781c */ /* 0x000fe20003f0f048 */
[----:B------:R-:W-:Y:S01]  /*2930*/  UIMAD UR9, UR31, UR24, URZ ;  /* 0x000000181f0972a4 */ /* 0x000fe2000f8e023f */
[----:B------:R-:W-:Y:S01]  /*2940*/  IMAD.U32 R4, RZ, RZ, UR24 ;  /* 0x00000018ff047e24 */ /* 0x000fe2000f8e00ff */
[----:B------:R-:W-:Y:S01]  /*2950*/  UIMAD UR10, UR18, -0x80, UR8 ;  /* 0xffffff80120a78a4 */ /* 0x000fe2000f8e0208 */
[----:B------:R-:W-:Y:S01]  /*2960*/  VIADD R7, R2, 0x40 ;  /* 0x0000004002077836 */ /* 0x000fe20000000000 */
        /* <DEDUP_REMOVED lines=13> */
[----:B------:R-:W-:Y:S01]  /*2a40*/  IADD3.X R7, R5, UR41, R0, P2, !PT ;  /* 0x0000002905077c10 */ /* 0x000fe200097fe400 */
[----:B------:R-:W-:Y:S01]  /*2a50*/  UIADD3 UR11, UR5, -UR11, URZ ;  /* 0x8000000b050b7290 */ /* 0x000fe2000fffe03f */
[----:B------:R-:W-:Y:S01]  /*2a60*/  ISETP.GE.AND P6, PT, R2, UR9, PT ;  /* 0x0000000902007c0c */ /* 0x000fe2000bfc6270 */
[----:B------:R-:W-:-:S02]  /*2a70*/  IMAD R4, R14, UR13, R4 ;  /* 0x0000000d0e047c24 */ /* 0x000fc4000f8e0204 */
[----:B------:R-:W-:Y:S01]  /*2a80*/  IMAD.WIDE.U32 R6, R14, UR12, R6 ;  /* 0x0000000c0e067c25 */ /* 0x000fe2000f8e0006 */
[----:B------:R-:W-:-:S03]  /*2a90*/  UISETP.NE.AND UP0, UPT, UR11, 0x1, UPT ;  /* 0x000000010b00788c */ /* 0x000fc6000bf05270 */
[----:B------:R-:W-:Y:S01]  /*2aa0*/  IMAD.IADD R13, R7, 0x1, R4 ;  /* 0x00000001070d7824 */ /* 0x000fe200078e0204 */
        /* <DEDUP_REMOVED lines=46> */
.L_x_147:
[----:B------:R-:W-:Y:S05]  /*2d90*/  BSYNC B0 ;  /* 0x0000000000007941 */ /* 0x000fea0003800000 */
.L_x_146:
        /* <DEDUP_REMOVED lines=44> */
.L_x_149:
[----:B------:R-:W-:Y:S05]  /*3060*/  BSYNC B0 ;  /* 0x0000000000007941 */ /* 0x000fea0003800000 */
.L_x_148:
        /* <DEDUP_REMOVED lines=41> */
.L_x_151:
[----:B------:R-:W-:Y:S05]  /*3300*/  BSYNC B0 ;  /* 0x0000000000007941 */ /* 0x000fea0003800000 */
.L_x_150:
        /* <DEDUP_REMOVED lines=16> */
.L_x_153:
        /* <DEDUP_REMOVED lines=37> */
.L_x_154:
[----:B------:R-:W-:Y:S05]  /*3660*/  BSYNC B0 ;  /* 0x0000000000007941 */ /* 0x000fea0003800000 */
.L_x_152:
[----:B-1----:R-:W-:Y:S01]  /*3670*/  IMAD.U32 R4, RZ, RZ, UR26 ;  /* 0x0000001aff047e24 */ /* 0x002fe2000f8e00ff */
[----:B------:R-:W-:Y:S01]  /*3680*/  UIMAD UR10, UR31, UR26, URZ ;  /* 0x0000001a1f0a72a4 */ /* 0x000fe2000f8e023f */
[----:B------:R1:W-:Y:S01]  /*3690*/  @P1 STS [R0+0x9000], RZ ;  /* 0x009000ff00001388 */ /* 0x0003e20000000800 */
[----:B--2---:R-:W-:Y:S01]  /*36a0*/  VIADD R8, R248, 0x8 ;  /* 0x00000008f8087836 */ /* 0x004fe20000000000 */
[----:B------:R-:W-:Y:S01]  /*36b0*/  BSSY B0, `(.L_x_155) ;  /* 0x000003f000007945 */ /* 0x000fe20003800000 */
[----:B------:R-:W-:Y:S01]  /*36c0*/  IMAD.WIDE.U32 R4, R4, UR23, R250 ;  /* 0x0000001704047c25 */ /* 0x000fe2000f8e00fa */
[----:B------:R-:W-:Y:S01]  /*36d0*/  UIMAD UR10, UR23, UR27, UR10 ;  /* 0x0000001b170a72a4 */ /* 0x000fe2000f8e020a */
[----:B------:R1:W-:Y:S01]  /*36e0*/  @P1 STS [R0+0x9004], RZ ;  /* 0x009004ff00001388 */ /* 0x0003e20000000800 */
[----:B----4-:R-:W-:-:S03]  /*36f0*/  IADD3 R6, P2, R4, UR28, RZ ;  /* 0x0000001c04067c10 */ /* 0x010fc6000ff5e0ff */
[----:B------:R1:W-:Y:S01]  /*3700*/  @P1 STS.64 [R0+0x9008], RZ ;  /* 0x009008ff00001388 */ /* 0x0003e20000000a00 */
[----:B------:R-:W-:Y:S01]  /*3710*/  IMAD.U32 R4, RZ, RZ, UR10 ;  /* 0x0000000aff047e24 */ /* 0x000fe2000f8e00ff */
[----:B------:R-:W-:Y:S02]  /*3720*/  ULDC.64 UR10, c[0x0][0x260] ;  /* 0x00009800000a7ab9 */ /* 0x000fe40000000a00 */
[----:B------:R1:W-:Y:S02]  /*3730*/  @P1 STS.128 [R0+0xb000], RZ ;  /* 0x00b000ff00001388 */ /* 0x0003e40000000c00 */
[----:B------:R-:W-:Y:S01]  /*3740*/  IADD3.X R7, R5, UR29, R4, P2, !PT ;  /* 0x0000001d05077c10 */ /* 0x000fe200097fe404 */
[----:B------:R-:W-:Y:S01]  /*3750*/  IMAD R4, R15, UR10, RZ ;  /* 0x0000000a0f047c24 */ /* 0x000fe2000f8e02ff */
[----:B------:R1:W-:Y:S01]  /*3760*/  @P1 STS.128 [R0+0xd000], RZ ;  /* 0x00d000ff00001388 */ /* 0x0003e20000000c00 */
[----:B------:R-:W-:Y:S02]  /*3770*/  ISETP.GE.AND P2, PT, R8, UR9, PT ;  /* 0x0000000908007c0c */ /* 0x000fe4000bf46270 */
[----:B------:R-:W-:Y:S01]  /*3780*/  IMAD R4, R14, UR11, R4 ;  /* 0x0000000b0e047c24 */ /* 0x000fe2000f8e0204 */
[----:B------:R-:W-:Y:S01]  /*3790*/  IADD3 R5, R248, 0x20, RZ ;  /* 0x00000020f8057810 */ /* 0x000fe20007ffe0ff */
[----:B------:R-:W-:Y:S01]  /*37a0*/  IMAD.WIDE.U32 R6, R14, UR10, R6 ;  /* 0x0000000a0e067c25 */ /* 0x000fe2000f8e0006 */
[----:B------:R-:W-:-:S02]  /*37b0*/  P2R R16, PR, RZ, 0x4 ;  /* 0x00000004ff107803 */ /* 0x000fc40000000000 */
[C---:B------:R-:W-:Y:S01]  /*37c0*/  ISETP.GE.AND P2, PT, R248.reuse, UR9, PT ;  /* 0x00000009f8007c0c */ /* 0x040fe2000bf46270 */
[----:B------:R-:W-:Y:S01]  /*37d0*/  VIADD R14, R248, 0x28 ;  /* 0x00000028f80e7836 */ /* 0x000fe20000000000 */
[----:B------:R-:W-:Y:S02]  /*37e0*/  ISETP.GE.AND P6, PT, R5, UR9, PT ;  /* 0x0000000905007c0c */ /* 0x000fe4000bfc6270 */
[----:B------:R-:W-:Y:S02]  /*37f0*/  P2R R15, PR, RZ, 0x4 ;  /* 0x00000004ff0f7803 */ /* 0x000fe40000000000 */
[----:B------:R-:W-:Y:S02]  /*3800*/  ISETP.GE.AND P5, PT, R14, UR9, PT ;  /* 0x000000090e007c0c */ /* 0x000fe4000bfa6270 */
[----:B------:R-:W-:Y:S01]  /*3810*/  IADD3 R13, R7, R4, RZ ;  /* 0x00000004070d7210 */ /* 0x000fe20007ffe0ff */
[----:B------:R-:W-:Y:S10]  /*3820*/  @P1 BRA `(.L_x_156) ;  /* 0x00000000009c1947 */ /* 0x000ff40003800000 */
        /* <DEDUP_REMOVED lines=9> */
[----:B------:R-:W5:Y:S01]  /*38c0*/  @!P3 LDC.64 R10, c[0x0][0x218] ;  /* 0x00008600ff0abb82 */ /* 0x000f620000000a00 */
[----:B------:R-:W-:Y:S01]  /*38d0*/  IMAD.IADD R12, R5, 0x1, R12 ;  /* 0x00000001050c7824 */ /* 0x000fe200078e020c */
[----:B------:R1:W-:Y:S04]  /*38e0*/  @P3 STS [R0+0x9000], RZ ;  /* 0x009000ff00003388 */ /* 0x0003e80000000800 */
[----:B------:R1:W-:Y:S04]  /*38f0*/  @P3 STS [R0+0x9004], RZ ;  /* 0x009004ff00003388 */ /* 0x0003e80000000800 */
[----:B------:R1:W-:Y:S01]  /*3900*/  @P3 STS.64 [R0+0x9008], RZ ;  /* 0x009008ff00003388 */ /* 0x0003e20000000a00 */
[----:B-----5:R-:W-:-:S04]  /*3910*/  @!P3 LEA R10, P1, R4, R10, 0x1 ;  /* 0x0000000a040ab211 */ /* 0x020fc800078208ff */
        /* <DEDUP_REMOVED lines=24> */
.L_x_156:
[----:B------:R-:W-:Y:S05]  /*3aa0*/  BSYNC B0 ;  /* 0x0000000000007941 */ /* 0x000fea0003800000 */
.L_x_155:
[----:B------:R4:W-:Y:S01]  /*3ab0*/  @P4 STS.128 [R0+0xa000], RZ ;  /* 0x00a000ff00004388 */ /* 0x0009e20000000c00 */
[----:B------:R-:W-:Y:S03]  /*3ac0*/  BSSY B0, `(.L_x_157) ;  /* 0x000002a000007945 */ /* 0x000fe60003800000 */
[----:B------:R4:W-:Y:S04]  /*3ad0*/  @P4 STS.128 [R0+0xc000], RZ ;  /* 0x00c000ff00004388 */ /* 0x0009e80000000c00 */
[----:B------:R4:W-:Y:S01]  /*3ae0*/  @P4 STS.128 [R0+0xe000], RZ ;  /* 0x00e000ff00004388 */ /* 0x0009e20000000c00 */
[----:B------:R-:W-:Y:S05]  /*3af0*/  @P4 BRA `(.L_x_158) ;  /* 0x0000000000984947 */ /* 0x000fea0003800000 */
[----:B-12---:R-:W2:Y:S01]  /*3b00*/  LDL R8, [R1+0x8] ;  /* 0x0000080001087983 */ /* 0x006ea20000100800 */
[----:B------:R-:W-:-:S03]  /*3b10*/  ULDC UR9, c[0x0][0x2d0] ;  /* 0x0000b40000097ab9 */ /* 0x000fc60000000800 */
[----:B------:R-:W5:Y:S01]  /*3b20*/  LDL R12, [R1+0xc] ;  /* 0x00000c00010c7983 */ /* 0x000f620000100800 */
[----:B------:R-:W-:Y:S01]  /*3b30*/  ISETP.GE.AND P4, PT, R250, UR9, PT ;  /* 0x00000009fa007c0c */ /* 0x000fe2000bf86270 */
[----:B------:R-:W-:Y:S01]  /*3b40*/  IMAD.MOV.U32 R5, RZ, RZ, R13 ;  /* 0x000000ffff057224 */ /* 0x000fe200078e000d */
[----:B------:R-:W-:-:S05]  /*3b50*/  IADD3 R2, P1, R2, 0x40, RZ ;  /* 0x0000004002027810 */ /* 0x000fca0007f3e0ff */
[----:B------:R-:W-:-:S04]  /*3b60*/  IMAD.X R4, RZ, RZ, R19, P1 ;  /* 0x000000ffff047224 */ /* 0x000fc800008e0613 */
[----:B------:R-:W-:Y:S02]  /*3b70*/  IMAD R7, R4, UR26, RZ ;  /* 0x0000001a04077c24 */ /* 0x000fe4000f8e02ff */
[----:B------:R-:W1:Y:S01]  /*3b80*/  @!P4 LDC.64 R10, c[0x0][0x218] ;  /* 0x00008600ff0acb82 */ /* 0x000e620000000a00 */
[----:B------:R-:W-:Y:S01]  /*3b90*/  IMAD.MOV.U32 R4, RZ, RZ, R6 ;  /* 0x000000ffff047224 */ /* 0x000fe200078e0006 */
[----:B------:R1:W-:Y:S03]  /*3ba0*/  @P4 STS.128 [R0+0xa000], RZ ;  /* 0x00a000ff00004388 */ /* 0x0003e60000000c00 */
[----:B------:R-:W-:-:S04]  /*3bb0*/  IMAD.WIDE.U32 R4, R2, UR26, R4 ;  /* 0x0000001a02047c25 */ /* 0x000fc8000f8e0004 */
        /* <DEDUP_REMOVED lines=8> */
[----:B--2---:R-:W-:Y:S02]  /*3c40*/  ISETP.GE.AND P3, PT, R8, UR9, PT ;  /* 0x0000000908007c0c */ /* 0x004fe4000bf66270 */
[----:B-----5:R-:W-:-:S11]  /*3c50*/  ISETP.GE.AND P2, PT, R12, UR9, PT ;  /* 0x000000090c007c0c */ /* 0x020fd6000bf46270 */
[----:B------:R-:W2:Y:S01]  /*3c60*/  @!P3 LDC.64 R8, c[0x0][0x218] ;  /* 0x00008600ff08bb82 */ /* 0x000ea20000000a00 */
[----:B------:R1:W-:Y:S07]  /*3c70*/  @P3 STS.128 [R0+0xc000], RZ ;  /* 0x00c000ff00003388 */ /* 0x0003ee0000000c00 */
[----:B------:R-:W5:Y:S01]  /*3c80*/  @!P2 LDC.64 R6, c[0x0][0x218] ;  /* 0x00008600ff06ab82 */ /* 0x000f620000000a00 */
[----:B--2---:R-:W-:-:S04]  /*3c90*/  @!P3 LEA R8, P1, R4, R8, 0x1 ;  /* 0x000000080408b211 */ /* 0x004fc800078208ff */
[C---:B------:R-:W-:Y:S02]  /*3ca0*/  @!P3 LEA.HI.X R9, R4.reuse, R9, R2, 0x1, P1 ;  /* 0x000000090409b211 */ /* 0x040fe400008f0c02 */
[----:B-----5:R-:W-:-:S03]  /*3cb0*/  @!P2 LEA R6, P1, R4, R6, 0x1 ;  /* 0x000000060406a211 */ /* 0x020fc600078208ff */
[----:B------:R-:W-:Y:S01]  /*3cc0*/  @!PT LDS RZ, [RZ] ;  /* 0x00000000fffff984 */ /* 0x000fe20000000800 */
[----:B------:R-:W-:Y:S01]  /*3cd0*/  @!PT LDS RZ, [RZ] ;  /* 0x00000000fffff984 */ /* 0x000fe20000000800 */
[----:B------:R-:W-:Y:S01]  /*3ce0*/  @!PT LDS RZ, [RZ] ;  /* 0x00000000fffff984 */ /* 0x000fe20000000800 */
[----:B------:R1:W-:Y:S01]  /*3cf0*/  @!P3 LDGSTS.E.BYPASS.LTC128B.128 [R0+0xc000], desc[UR6][R8.64+0x40] ;  /* 0x0c0000400800bfae */ /* 0x0003e2000b901d46 */
[----:B------:R-:W-:-:S03]  /*3d00*/  @!P2 LEA.HI.X R7, R4, R7, R2, 0x1, P1 ;  /* 0x000000070407a211 */ /* 0x000fc600008f0c02 */
[----:B------:R1:W-:Y:S04]  /*3d10*/  @P2 STS.128 [R0+0xe000], RZ ;  /* 0x00e000ff00002388 */ /* 0x0003e80000000c00 */
[----:B------:R-:W-:Y:S01]  /*3d20*/  @!PT LDS RZ, [RZ] ;  /* 0x00000000fffff984 */ /* 0x000fe20000000800 */
[----:B------:R-:W-:Y:S01]  /*3d30*/  @!PT LDS RZ, [RZ] ;  /* 0x00000000fffff984 */ /* 0x000fe20000000800 */
[----:B------:R-:W-:Y:S01]  /*3d40*/  @!PT LDS RZ, [RZ] ;  /* 0x00000000fffff984 */ /* 0x000fe20000000800 */
[----:B------:R1:W-:Y:S02]  /*3d50*/  @!P2 LDGSTS.E.BYPASS.LTC128B.128 [R0+0xe000], desc[UR6][R6.64+0x80] ;  /* 0x0e0000800600afae */ /* 0x0003e4000b901d46 */
.L_x_158:
[----:B------:R-:W-:Y:S05]  /*3d60*/  BSYNC B0 ;  /* 0x0000000000007941 */ /* 0x000fea0003800000 */
.L_x_157:
[----:B------:R-:W0:Y:S01]  /*3d70*/  LDGDEPBAR ;  /* 0x00000000000079af */ /* 0x000e220000000000 */
[----:B------:R-:W-:Y:S01]  /*3d80*/  ISETP.NE.AND P2, PT, R15, RZ, PT ;  /* 0x000000ff0f00720c */ /* 0x000fe20003f45270 */
[----:B------:R-:W-:Y:S01]  /*3d90*/  IMAD.MOV.U32 R4, RZ, RZ, 0x4 ;  /* 0x00000004ff047424 */ /* 0x000fe200078e00ff */
[----:B------:R-:W-:Y:S01]  /*3da0*/  ISETP.NE.AND P1, PT, R16, RZ, PT ;  /* 0x000000ff1000720c */ /* 0x000fe20003f25270 */
[----:B-1----:R-:W-:Y:S01]  /*3db0*/  IMAD.MOV.U32 R6, RZ, RZ, 0x4 ;  /* 0x00000004ff067424 */ /* 0x002fe200078e00ff */
[----:B--2---:R-:W1:Y:S01]  /*3dc0*/  LDC.64 R8, c[0x0][0x3b8] ;  /* 0x0000ee00ff087b82 */ /* 0x004e620000000a00 */
[----:B------:R-:W-:Y:S02]  /*3dd0*/  IMAD.MOV.U32 R252, RZ, RZ, 0x7f800000 ;  /* 0x7f800000fffc7424 */ /* 0x000fe400078e00ff */
[----:B------:R-:W-:Y:S02]  /*3de0*/  IMAD.MOV.U32 R2, RZ, RZ, 0x7f800000 ;  /* 0x7f800000ff027424 */ /* 0x000fe400078e00ff */
[----:B---34-:R-:W-:-:S02]  /*3df0*/  IMAD.MOV.U32 R0, RZ, RZ, 0x7f800000 ;  /* 0x7f800000ff007424 */ /* 0x018fc400078e00ff */
[----:B------:R-:W-:Y:S01]  /*3e00*/  IMAD.MOV.U32 R249, RZ, RZ, 0x7f800000 ;  /* 0x7f800000fff97424 */ /* 0x000fe200078e00ff */
[----:B------:R-:W2:Y:S01]  /*3e10*/  S2R R10, SR_TID.X ;  /* 0x00000000000a7919 */ /* 0x000ea20000002100 */
[----:B------:R-:W-:Y:S01]  /*3e20*/  IMAD.WIDE R4, R248, R4, UR16 ;  /* 0x00000010f8047e25 */ /* 0x000fe2000f8e0204 */
[----:B------:R-:W-:Y:S01]  /*3e30*/  ULDC UR9, c[0x0][0x270] ;  /* 0x00009c0000097ab9 */ /* 0x000fe20000000800 */
[----:B------:R-:W-:Y:S01]  /*3e40*/  ULDC UR43, c[0x0][0x2d0] ;  /* 0x0000b400002b7ab9 */ /* 0x000fe20000000800 */
[----:B------:R-:W3:Y:S01]  /*3e50*/  S2R R11, SR_TID.X ;  /* 0x00000000000b7919 */ /* 0x000ee20000002100 */
[----:B------:R-:W-:Y:S01]  /*3e60*/  @!P5 IMAD.WIDE R6, R14, R6, UR16 ;  /* 0x000000100e06de25 */ /* 0x000fe2000f8e0206 */
[----:B------:R-:W-:Y:S01]  /*3e70*/  LEA R208, R230, UR4, 0x1 ;  /* 0x00000004e6d07c11 */ /* 0x000fe2000f8e08ff */
[----:B------:R-:W-:Y:S01]  /*3e80*/  USHF.L.U32 UR24, UR38, 0x4, URZ ;  /* 0x0000000426187899 */ /* 0x000fe2000800063f */
[----:B------:R-:W4:Y:S01]  /*3e90*/  @!P2 LDG.E R2, desc[UR6][R4.64] ;  /* 0x000000060402a981 */ /* 0x000f22000c1e1900 */
[----:B------:R-:W-:Y:S01]  /*3ea0*/  USHF.L.U32 UR23, UR38, 0x3, URZ ;  /* 0x0000000326177899 */ /* 0x000fe2000800063f */
[----:B------:R-:W-:-:S04]  /*3eb0*/  DEPBAR.LE SB0, 0x1 ;  /* 0x000080400000791a */ /* 0x000fc80000000000 */
[----:B------:R-:W4:Y:S01]  /*3ec0*/  @!P1 LDG.E R0, desc[UR6][R4.64+0x20] ;  /* 0x0000200604009981 */ /* 0x000f22000c1e1900 */
[----:B------:R-:W-:Y:S01]  /*3ed0*/  IMAD.MOV.U32 R247, RZ, RZ, R236 ;  /* 0x000000fffff77224 */ /* 0x000fe200078e00ec */
[----:B------:R-:W-:Y:S01]  /*3ee0*/  CS2R R126, SRZ ;  /* 0x00000000007e7805 */ /* 0x000fe2000001ff00 */
[----:B------:R-:W-:Y:S01]  /*3ef0*/  IMAD.SHL.U32 R222, R231, 0x2, RZ ;  /* 0x00000002e7de7824 */ /* 0x000fe200078e00ff */
[----:B------:R4:W5:Y:S01]  /*3f00*/  @!P6 LDG.E R249, desc[UR6][R4.64+0x80] ;  /* 0x0000800604f9e981 */ /* 0x000962000c1e1900 */
[----:B------:R-:W-:Y:S02]  /*3f10*/  CS2R R124, SRZ ;  /* 0x00000000007c7805 */ /* 0x000fe4000001ff00 */
[----:B------:R-:W-:Y:S02]  /*3f20*/  CS2R R130, SRZ ;  /* 0x0000000000827805 */ /* 0x000fe4000001ff00 */
[----:B------:R-:W-:Y:S01]  /*3f30*/  CS2R R128, SRZ ;  /* 0x0000000000807805 */ /* 0x000fe2000001ff00 */
[----:B------:R1:W5:Y:S01]  /*3f40*/  @!P5 LDG.E R252, desc[UR6][R6.64] ;  /* 0x0000000606fcd981 */ /* 0x000362000c1e1900 */
        /* <DEDUP_REMOVED lines=27> */
[----:B-1----:R-:W4:Y:S01]  /*4100*/  LDG.E.64 R4, desc[UR6][R8.64+0x8] ;  /* 0x0000080608047981 */ /* 0x002f22000c1e1b00 */
[----:B------:R-:W-:Y:S02]  /*4110*/  CS2R R70, SRZ ;  /* 0x0000000000467805 */ /* 0x000fe4000001ff00 */
[----:B------:R-:W-:Y:S02]  /*4120*/  CS2R R68, SRZ ;  /* 0x0000000000447805 */ /* 0x000fe4000001ff00 */
[----:B------:R-:W-:Y:S01]  /*4130*/  CS2R R62, SRZ ;  /* 0x00000000003e7805 */ /* 0x000fe2000001ff00 */
[----:B------:R-:W4:Y:S01]  /*4140*/  LDG.E.64 R6, desc[UR6][R8.64] ;  /* 0x0000000608067981 */ /* 0x000f22000c1e1b00 */
[----:B------:R-:W-:Y:S01]  /*4150*/  UIMAD UR9, UR47, UR9, UR58 ;  /* 0x000000092f0972a4 */ /* 0x000fe2000f8e023a */
[----:B--2---:R-:W-:Y:S01]  /*4160*/  SHF.R.S32.HI R10, RZ, 0x1f, R10 ;  /* 0x0000001fff0a7819 */ /* 0x004fe2000001140a */
[----:B------:R-:W-:Y:S01]  /*4170*/  UIADD3 UR34, UR24, 0x20, URZ ;  /* 0x0000002018227890 */ /* 0x000fe2000fffe03f */
[----:B------:R-:W1:Y:S01]  /*4180*/  LDSM.16.M88.4 R172, [R208+0xf000] ;  /* 0x00f00000d0ac783b */ /* 0x000e620000000200 */
[----:B------:R-:W-:Y:S01]  /*4190*/  USHF.L.U32 UR9, UR9, 0x5, URZ ;  /* 0x0000000509097899 */ /* 0x000fe2000800063f */
[----:B---3--:R-:W-:Y:S01]  /*41a0*/  LEA.HI R10, R10, R11, RZ, 0x6 ;  /* 0x0000000b0a0a7211 */ /* 0x008fe200078f30ff */
[----:B------:R-:W-:Y:S01]  /*41b0*/  UIADD3 UR29, UR24, 0x40, URZ ;  /* 0x00000040181d7890 */ /* 0x000fe2000fffe03f */
[----:B------:R-:W2:Y:S01]  /*41c0*/  LDSM.16.M88.4 R176, [R208+0xf400] ;  /* 0x00f40000d0b0783b */ /* 0x000ea20000000200 */
[----:B------:R-:W-:Y:S01]  /*41d0*/  USHF.R.S32.HI UR11, URZ, 0x1f, UR9 ;  /* 0x0000001f3f0b7899 */ /* 0x000fe20008011409 */
[----:B------:R-:W-:Y:S01]  /*41e0*/  SHF.R.S32.HI R10, RZ, 0x6, R10 ;  /* 0x00000006ff0a7819 */ /* 0x000fe2000001140a */
[----:B------:R-:W-:Y:S01]  /*41f0*/  UIADD3 UR33, UR23, UR34, URZ ;  /* 0x0000002217217290 */ /* 0x000fe2000fffe03f */
[----:B------:R-:W3:Y:S01]  /*4200*/  LDSM.16.M88.4 R188, [R208+0x11000] ;  /* 0x01100000d0bc783b */ /* 0x000ee20000000200 */
[----:B------:R-:W-:Y:S01]  /*4210*/  UIADD3 UR28, UR23, UR29, URZ ;  /* 0x0000001d171c7290 */ /* 0x000fe2000fffe03f */
[----:B------:R-:W-:Y:S01]  /*4220*/  CS2R R60, SRZ ;  /* 0x00000000003c7805 */ /* 0x000fe2000001ff00 */
[----:B------:R-:W-:Y:S01]  /*4230*/  UIADD3 UR32, UR23, UR33, URZ ;  /* 0x0000002117207290 */ /* 0x000fe2000fffe03f */
[----:B------:R-:W1:Y:S01]  /*4240*/  LDSM.16.M88.4 R192, [R208+0x11400] ;  /* 0x01140000d0c0783b */ /* 0x000e620000000200 */
        /* <DEDUP_REMOVED lines=9> */
[----:B------:R-:W-:-:S02]  /*42e0*/  CS2R R58, SRZ ;  /* 0x00000000003a7805 */ /* 0x000fc4000001ff00 */
[----:B------:R-:W-:Y:S01]  /*42f0*/  CS2R R56, SRZ ;  /* 0x0000000000387805 */ /* 0x000fe2000001ff00 */
[----:B------:R-:W1:Y:S01]  /*4300*/  LDSM.16.M88.4 R180, [R223] ;  /* 0x00000000dfb4783b */ /* 0x000e620000000200 */
        /* <DEDUP_REMOVED lines=12> */
[----:B------:R-:W-:Y:S01]  /*43d0*/  CS2R R36, SRZ ;  /* 0x0000000000247805 */ /* 0x000fe2000001ff00 */
[----:B------:R-:W-:Y:S02]  /*43e0*/  UIMAD UR42, UR38, 0x18, URZ ;  /* 0x00000018262a78a4 */ /* 0x000fe4000f8e023f */
[----:B------:R-:W1:Y:S01]  /*43f0*/  LDSM.16.M88.4 R212, [R223+0x4000] ;  /* 0x00400000dfd4783b */ /* 0x000e620000000200 */
[----:B------:R-:W-:-:S02]  /*4400*/  USHF.L.U32 UR41, UR38, 0x5, URZ ;  /* 0x0000000526297899 */ /* 0x000fc4000800063f */
[----:B------:R-:W-:Y:S01]  /*4410*/  UIMAD UR40, UR38, 0x28, URZ ;  /* 0x00000028262878a4 */ /* 0x000fe2000f8e023f */
[----:B------:R-:W1:Y:S01]  /*4420*/  LDSM.16.M88.4 R216, [R223+0x4400] ;  /* 0x00440000dfd8783b */ /* 0x000e620000000200 */
[----:B------:R-:W-:Y:S02]  /*4430*/  UIMAD UR39, UR38, 0x30, URZ ;  /* 0x00000030262778a4 */ /* 0x000fe4000f8e023f */
[----:B------:R-:W-:Y:S02]  /*4440*/  UIMAD UR38, UR38, 0x38, URZ ;  /* 0x00000038262678a4 */ /* 0x000fe4000f8e023f */
[----:B------:R-:W-:Y:S02]  /*4450*/  UIADD3 UR37, UR23, UR30, URZ ;  /* 0x0000001e17257290 */ /* 0x000fe4000fffe03f */
[----:B------:R-:W-:Y:S01]  /*4460*/  UIADD3 UR36, UR23, UR25, URZ ;  /* 0x0000001917247290 */ /* 0x000fe2000fffe03f */
[----:B------:R-:W-:Y:S01]  /*4470*/  ULDC.U8 UR15, c[0x0][0x388] ;  /* 0x0000e200000f7ab9 */ /* 0x000fe20000000000 */
[----:B------:R-:W-:Y:S01]  /*4480*/  ULDC UR14, c[0x0][0x2ec] ;  /* 0x0000bb00000e7ab9 */ /* 0x000fe20000000800 */
[----:B----4-:R4:W-:Y:S04]  /*4490*/  STL [R1+0x4], R0 ;  /* 0x0000040001007387 */ /* 0x0109e80000100800 */
[----:B------:R2:W-:Y:S01]  /*44a0*/  STL [R1], R2 ;  /* 0x0000000201007387 */ /* 0x0005e20000100800 */
[----:B----4-:R-:W-:Y:S01]  /*44b0*/  SHF.R.S32.HI R0, RZ, 0x1f, R18 ;  /* 0x0000001fff007819 */ /* 0x010fe20000011412 */
[----:B--2---:R-:W-:-:S05]  /*44c0*/  VIADD R2, R231, 0x1800 ;  /* 0x00001800e7027836 */ /* 0x004fca0000000000 */
[----:B------:R-:W-:Y:S02]  /*44d0*/  SEL R2, R2, R231, !P0 ;  /* 0x000000e702027207 */ /* 0x000fe40004000000 */
[----:B------:R-:W-:Y:S01]  /*44e0*/  IADD3 R18, P2, P1, R4, UR9, R18 ;  /* 0x0000000904127c10 */ /* 0x000fe2000f95e012 */
[----:B------:R-:W-:Y:S01]  /*44f0*/  IMAD.SHL.U32 R4, R10, 0x20, RZ ;  /* 0x000000200a047824 */ /* 0x000fe200078e00ff */
[----:B------:R-:W-:Y:S02]  /*4500*/  LEA R221, R2, UR4, 0x1 ;  /* 0x0000000402dd7c11 */ /* 0x000fe4000f8e08ff */
[----:B------:R-:W-:Y:S01]  /*4510*/  IADD3.X R0, R5, UR11, R0, P2, P1 ;  /* 0x0000000b05007c10 */ /* 0x000fe200097e2400 */
[----:B------:R-:W-:Y:S01]  /*4520*/  IMAD R5, RZ, RZ, -UR19 ;  /* 0x80000013ff057e24 */ /* 0x000fe2000f8e02ff */
[----:B------:R-:W-:Y:S02]  /*4530*/  R2UR UR9, R7 ;  /* 0x00000000070972ca */ /* 0x000fe400000e0000 */
[----:B------:R-:W-:Y:S01]  /*4540*/  R2UR UR10, R6 ;  /* 0x00000000060a72ca */ /* 0x000fe200000e0000 */
[----:B------:R2:W-:Y:S04]  /*4550*/  STL [R1+0x28], R0 ;  /* 0x0000280001007387 */ /* 0x0005e80000100800 */
[----:B------:R-:W-:Y:S04]  /*4560*/  STL [R1+0x18], R5 ;  /* 0x0000180501007387 */ /* 0x000fe80000100800 */
[----:B------:R4:W-:Y:S01]  /*4570*/  STL [R1+0x34], R4 ;  /* 0x0000340401007387 */ /* 0x0009e20000100800 */
[----:B--2---:R-:W-:-:S05]  /*4580*/  VIADD R0, R229, 0x1800 ;  /* 0x00001800e5007836 */ /* 0x004fca0000000000 */
[----:B------:R-:W-:Y:S01]  /*4590*/  SEL R0, R0, R229, !P0 ;  /* 0x000000e500007207 */ /* 0x000fe20004000000 */
[----:B----4-:R-:W-:-:S03]  /*45a0*/  IMAD.WIDE.U32 R4, R18, -0x2daee0ad, RZ ;  /* 0xd2511f5312047825 */ /* 0x010fc600078e00ff */
[----:B------:R-:W-:Y:S02]  /*45b0*/  LEA R220, R0, UR4, 0x1 ;  /* 0x0000000400dc7c11 */ /* 0x000fe4000f8e08ff */
[----:B-1-3--:R2:W-:Y:S05]  /*45c0*/  STL.64 [R1+0x10], R4 ;  /* 0x0000100401007387 */ /* 0x00a5ea0000100a00 */
.L_x_161:
[----:B------:R-:W0:Y:S01]  /*45d0*/  LDGDEPBAR ;  /* 0x00000000000079af */ /* 0x000e220000000000 */
[----:B------:R-:W-:Y:S01]  /*45e0*/  LEA R0, R230, UR4, 0x1 ;  /* 0x00000004e6007c11 */ /* 0x000fe2000f8e08ff */
[----:B------:R-:W-:Y:S01]  /*45f0*/  IMAD.IADD R2, R228, 0x1, R221 ;  /* 0x00000001e4027824 */ /* 0x000fe200078e02dd */
[----:B------:R-:W-:Y:S05]  /*4600*/  UIADD3 UR12, UR10, -0x61c88647, URZ ;  /* 0x9e3779b90a0c7890 */ /* 0x000fea000fffe03f */
[----:B------:R-:W3:Y:S01]  /*4610*/  LDL R235, [R1+0x30] ;  /* 0x0000300001eb7983 */ /* 0x000ee20000100800 */
[----:B------:R-:W-:Y:S02]  /*4620*/  USHF.L.U32 UR11, UR18, 0x7, URZ ;  /* 0x00000007120b7899 */ /* 0x000fe4000800063f */
[----:B------:R-:W-:Y:S01]  /*4630*/  USHF.L.U32 UR13, UR5, 0x6, URZ ;  /* 0x00000006050d7899 */ /* 0x000fe2000800063f */
[----:B------:R-:W4:Y:S01]  /*4640*/  LDL.64 R232, [R1+0x10] ;  /* 0x0000100001e87983 */ /* 0x000f220000100a00 */
[----:B------:R-:W-:Y:S02]  /*4650*/  UIADD3 UR19, UR22, 0x80, UR11 ;  /* 0x0000008016137890 */ /* 0x000fe4000fffe00b */
[----:B------:R-:W-:Y:S02]  /*4660*/  UIADD3 UR11, UR11, 0x80, URZ ;  /* 0x000000800b0b7890 */ /* 0x000fe4000fffe03f */
[----:B------:R-:W-:Y:S01]  /*4670*/  UIADD3 UR19, UR19, -UR8, URZ ;  /* 0x8000000813137290 */ /* 0x000fe2000fffe03f */
[----:B------:R-:W3:Y:S01]  /*4680*/  LDL R234, [R1+0x28] ;  /* 0x0000280001ea7983 */ /* 0x000ee20000100800 */
[----:B------:R-:W-:Y:S02]  /*4690*/  UISETP.GT.AND UP3, UPT, UR5, UR35, UPT ;  /* 0x000000230500728c */ /* 0x000fe4000bf64270 */
[----:B------:R-:W-:Y:S04]  /*46a0*/  UISETP.GE.AND UP0, UPT, UR13, UR19, UPT ;  /* 0x000000130d00728c */ /* 0x000fe8000bf06270 */
[----:B------:R-:W-:Y:S02]  /*46b0*/  UISETP.LT.AND UP0, UPT, UR11, UR8, UP0 ;  /* 0x000000080b00728c */ /* 0x000fe40008701270 */
[----:B------:R-:W-:Y:S04]  /*46c0*/  UIADD3 UR11, UR10, 0x3c6ef372, URZ ;  /* 0x3c6ef3720a0b7890 */ /* 0x000fe8000fffe03f */
        /* <DEDUP_REMOVED lines=8> */
[----:B------:R-:W1:Y:S01]  /*4750*/  LDSM.16.M88.4 R140, [R223+-0x6000] ;  /* 0xffa00000df8c783b */ /* 0x000e620000000200 */
[-C--:B--2---:R-:W-:Y:S07]  /*4760*/  HMMA.16816.F32.BF16 R4, R32, R16.reuse, RZ ;  /* 0x000000102004723c */ /* 0x084fee00000418ff */
[----:B------:R-:W2:Y:S01]  /*4770*/  LDSM.16.M88.4 R144, [R2+0x800] ;  /* 0x000800000290783b */ /* 0x000ea20000000200 */
[C---:B-1----:R-:W-:Y:S07]  /*4780*/  HMMA.16816.F32.BF16 R8, R28.reuse, R16, RZ ;  /* 0x000000101c08723c */ /* 0x042fee00000418ff */
[----:B------:R-:W1:Y:S01]  /*4790*/  LDSM.16.M88.4 R148, [R223+-0x5c00] ;  /* 0xffa40000df94783b */ /* 0x000e620000000200 */
        /* <DEDUP_REMOVED lines=16> */
[----:B------:R-:W2:Y:S05]  /*48a0*/  LDSM.16.M88.4 R140, [R223+-0x4000] ;  /* 0xffc00000df8c783b */ /* 0x000eaa0000000200 */
[-C--:B-1----:R-:W-:Y:S06]  /*48b0*/  HMMA.16816.F32.BF16 R20, R136, R148.reuse, R20 ;  /* 0x000000948814723c */ /* 0x082fec0000041814 */
[C---:B------:R-:W-:Y:S06]  /*48c0*/  HMMA.16816.F32.BF16 R24, R144.reuse, R148, R24 ;  /* 0x000000949018723c */ /* 0x040fec0000041818 */
[-C--:B------:R-:W-:Y:S01]  /*48d0*/  HMMA.16816.F32.BF16 R28, R144, R150.reuse, R28 ;  /* 0x00000096901c723c */ /* 0x080fe2000004181c */
[----:B------:R-:W1:Y:S05]  /*48e0*/  LDSM.16.M88.4 R144, [R223+-0x3c00] ;  /* 0xffc40000df90783b */ /* 0x000e6a0000000200 */
        /* <DEDUP_REMOVED lines=9> */
[C---:B------:R-:W-:Y:S01]  /*4980*/  HMMA.16816.F32.BF16 R24, R160.reuse, R164, R24 ;  /* 0x000000a4a018723c */ /* 0x040fe20000041818 */
[----:B------:R-:W4:Y:S01]  /*4990*/  LDL R165, [R1+0x2c] ;  /* 0x00002c0001a57983 */ /* 0x000f220000100800 */
[----:B------:R-:W4:Y:S04]  /*49a0*/  @!P0 S2R R164, SR_TID.X ;  /* 0x0000000000a48919 */ /* 0x000f280000002100 */
[-C--:B------:R-:W-:Y:S06]  /*49b0*/  HMMA.16816.F32.BF16 R28, R160, R166.reuse, R28 ;  /* 0x000000a6a01c723c */ /* 0x080fec000004181c */
[----:B------:R-:W-:Y:S06]  /*49c0*/  HMMA.16816.F32.BF16 R32, R152, R166, R32 ;  /* 0x000000a69820723c */ /* 0x000fec0000041820 */
[-C--:B--2---:R-:W-:Y:S01]  /*49d0*/  HMMA.16816.F32.BF16 R4, R132, R140.reuse, R4 ;  /* 0x0000008c8404723c */ /* 0x084fe20000041804 */
[----:B------:R-:W-:Y:S04]  /*49e0*/  IMAD.U32 R152, RZ, RZ, UR22 ;  /* 0x00000016ff987e24 */ /* 0x000fe8000f8e00ff */
[----:B------:R-:W-:Y:S01]  /*49f0*/  IMAD.U32 R153, RZ, RZ, UR13 ;  /* 0x0000000dff997e24 */ /* 0x000fe2000f8e00ff */
[----:B------:R-:W-:Y:S01]  /*4a00*/  @!P0 IADD3 R152, -R152, 0x1, R248 ;  /* 0x0000000198988810 */ /* 0x000fe20007ffe1f8 */
[C---:B------:R-:W-:Y:S06]  /*4a10*/  HMMA.16816.F32.BF16 R8, R168.reuse, R140, R8 ;  /* 0x0000008ca808723c */ /* 0x040fec0000041808 */
[-C--:B------:R-:W-:Y:S01]  /*4a20*/  HMMA.16816.F32.BF16 R12, R168, R142.reuse, R12 ;  /* 0x0000008ea80c723c */ /* 0x080fe2000004180c */
[----:B------:R-:W-:Y:S04]  /*4a30*/  IMAD.U32 R141, RZ, RZ, UR18 ;  /* 0x00000012ff8d7e24 */ /* 0x000fe8000f8e00ff */
[----:B------:R-:W-:Y:S01]  /*4a40*/  IMAD.U32 R140, RZ, RZ, UR5 ;  /* 0x00000005ff8c7e24 */ /* 0x000fe2000f8e00ff */
[C---:B------:R-:W-:Y:S06]  /*4a50*/  HMMA.16816.F32.BF16 R16, R132.reuse, R142, R16 ;  /* 0x0000008e8410723c */ /* 0x040fec0000041810 */
[-C--:B-1----:R-:W-:Y:S06]  /*4a60*/  HMMA.16816.F32.BF16 R20, R132, R144.reuse, R20 ;  /* 0x000000908414723c */ /* 0x082fec0000041814 */
[C---:B------:R-:W-:Y:S06]  /*4a70*/  HMMA.16816.F32.BF16 R24, R168.reuse, R144, R24 ;  /* 0x00000090a818723c */ /* 0x040fec0000041818 */
[-C--:B------:R-:W-:Y:S01]  /*4a80*/  HMMA.16816.F32.BF16 R28, R168, R146.reuse, R28 ;  /* 0x00000092a81c723c */ /* 0x080fe2000004181c */
[----:B------:R-:W2:Y:S04]  /*4a90*/  LDL R171, [R1] ;  /* 0x0000000001ab7983 */ /* 0x000ea80000100800 */
[----:B------:R-:W2:Y:S01]  /*4aa0*/  LDL R170, [R1+0x4] ;  /* 0x0000040001aa7983 */ /* 0x000ea20000100800 */
[----:B------:R-:W-:Y:S03]  /*4ab0*/  HMMA.16816.F32.BF16 R32, R132, R146, R32 ;  /* 0x000000928420723c */ /* 0x000fe60000041820 */
[----:B------:R1:W1:Y:S03]  /*4ac0*/  LDSM.16.M88.4 R132, [R0+0xd400] ;  /* 0x00d400000084783b */ /* 0x0002660000000200 */
[-C--:B------:R-:W-:Y:S06]  /*4ad0*/  HMMA.16816.F32.BF16 R4, R136, R148.reuse, R4 ;  /* 0x000000948804723c */ /* 0x080fec0000041804 */
[C---:B------:R-:W-:Y:S06]  /*4ae0*/  HMMA.16816.F32.BF16 R8, R156.reuse, R148, R8 ;  /* 0x000000949c08723c */ /* 0x040fec0000041808 */
[-C--:B------:R-:W-:Y:S05]  /*4af0*/  HMMA.16816.F32.BF16 R12, R156, R150.reuse, R12 ;  /* 0x000000969c0c723c */ /* 0x080fea000004180c */
[----:B---3--:R-:W-:Y:S01]  /*4b00*/  LOP3.LUT R144, R234, UR10, RZ, 0x3c, !PT ;  /* 0x0000000aea907c12 */ /* 0x008fe2000f8e3cff */
[C---:B------:R-:W-:Y:S05]  /*4b10*/  HMMA.16816.F32.BF16 R16, R136.reuse, R150, R16 ;  /* 0x000000968810723c */ /* 0x040fea0000041810 */
[----:B-1----:R-:W-:Y:S06]  /*4b20*/  IMAD R0, R140, 0x4, R235 ;  /* 0x000000048c007824 */ /* 0x002fec00078e02eb */
[C---:B------:R-:W-:Y:S02]  /*4b30*/  VIADD R140, R0.reuse, 0x2 ;  /* 0x00000002008c7836 */ /* 0x040fe40000000000 */
[----:B------:R-:W-:Y:S05]  /*4b40*/  IMAD.WIDE.U32 R142, R0, -0x326172a9, RZ ;  /* 0xcd9e8d57008e7825 */ /* 0x000fea00078e00ff */
[-C--:B------:R-:W-:Y:S01]  /*4b50*/  LOP3.LUT R145, R143, R144.reuse, RZ, 0x3c, !PT ;  /* 0x000000908f917212 */ /* 0x080fe200078e3cff */
[-C--:B------:R-:W-:Y:S04]  /*4b60*/  HMMA.16816.F32.BF16 R20, R136, R132.reuse, R20 ;  /* 0x000000848814723c */ /* 0x080fe80000041814 */
[----:B------:R-:W-:Y:S02]  /*4b70*/  IMAD.WIDE.U32 R150, R145, -0x2daee0ad, RZ ;  /* 0xd2511f5391967825 */ /* 0x000fe400078e00ff */
[C---:B------:R-:W-:Y:S06]  /*4b80*/  HMMA.16816.F32.BF16 R24, R156.reuse, R132, R24 ;  /* 0x000000849c18723c */ /* 0x040fec0000041818 */
[-C--:B------:R-:W-:Y:S06]  /*4b90*/  HMMA.16816.F32.BF16 R28, R156, R134.reuse, R28 ;  /* 0x000000869c1c723c */ /* 0x080fec000004181c */
[----:B------:R-:W-:Y:S07]  /*4ba0*/  HMMA.16816.F32.BF16 R32, R136, R134, R32 ;  /* 0x000000868820723c */ /* 0x000fee0000041820 */
[----:B-----5:R-:W-:Y:S01]  /*4bb0*/  FMUL.FTZ R136, R249, 1.4426950216293334961 ;  /* 0x3fb8aa3bf9887820 */ /* 0x020fe20000410000 */
[----:B----4-:R-:W-:Y:S05]  /*4bc0*/  IMAD R141, R141, 0x4, R165 ;  /* 0x000000048d8d7824 */ /* 0x010fea00078e02a5 */
[----:B------:R-:W-:Y:S01]  /*4bd0*/  LOP3.LUT R141, R233, UR9, R141, 0x96, !PT ;  /* 0x00000009e98d7c12 */ /* 0x000fe2000f8e968d */
[----:B------:R-:W-:Y:S04]  /*4be0*/  IMAD.MOV.U32 R233, RZ, RZ, 0x20 ;  /* 0x00000020ffe97424 */ /* 0x000fe800078e00ff */
[----:B------:R-:W-:Y:S04]  /*4bf0*/  IMAD.WIDE.U32 R146, R141, -0x326172a9, RZ ;  /* 0xcd9e8d578d927825 */ /* 0x000fe800078e00ff */
[----:B------:R-:W-:Y:S01]  /*4c00*/  IMAD.WIDE.U32 R140, R140, -0x326172a9, RZ ;  /* 0xcd9e8d578c8c7825 */ /* 0x000fe200078e00ff */
[C---:B------:R-:W-:Y:S02]  /*4c10*/  LOP3.LUT R162, R147.reuse, UR12, R142, 0x96, !PT ;  /* 0x0000000c93a27c12 */ /* 0x040fe4000f8e968e */
[----:B------:R-:W-:Y:S01]  /*4c20*/  LOP3.LUT R165, R146, UR11, RZ, 0x3c, !PT ;  /* 0x0000000b92a57c12 */ /* 0x000fe2000f8e3cff */
[----:B------:R-:W-:Y:S01]  /*4c30*/  UIADD3 UR11, UR9, 0x76cf5d0a, URZ ;  /* 0x76cf5d0a090b7890 */ /* 0x000fe2000fffe03f */
[----:B------:R-:W-:Y:S01]  /*4c40*/  LOP3.LUT R154, R147, UR12, R140, 0x96, !PT ;  /* 0x0000000c939a7c12 */ /* 0x000fe2000f8e968c */
[----:B------:R-:W-:Y:S01]  /*4c50*/  UIADD3 UR12, UR9, -0x4498517b, URZ ;  /* 0xbb67ae85090c7890 */ /* 0x000fe2000fffe03f */
[----:B------:R-:W-:Y:S01]  /*4c60*/  LOP3.LUT R148, R141, R144, RZ, 0x3c, !PT ;  /* 0x000000908d947212 */ /* 0x000fe200078e3cff */
[----:B------:R-:W-:Y:S01]  /*4c70*/  IMAD.WIDE.U32 R162, R162, -0x2daee0ad, RZ ;  /* 0xd2511f53a2a27825 */ /* 0x000fe200078e00ff */
[----:B------:R-:W-:Y:S03]  /*4c80*/  LDSM.16.M88.4 R140, [R2+0x2000] ;  /* 0x00200000028c783b */ /* 0x000fe60000000200 */
[----:B------:R-:W-:Y:S01]  /*4c90*/  LOP3.LUT R0, R232, UR12, RZ, 0x3c, !PT ;  /* 0x0000000ce8007c12 */ /* 0x000fe2000f8e3cff */
[----:B------:R-:W-:Y:S01]  /*4ca0*/  IMAD.WIDE.U32 R148, R148, -0x2daee0ad, RZ ;  /* 0xd2511f5394947825 */ /* 0x000fe200078e00ff */
[----:B------:R-:W-:Y:S01]  /*4cb0*/  LOP3.LUT R168, R163, UR11, R150, 0x96, !PT ;  /* 0x0000000ba3a87c12 */ /* 0x000fe2000f8e9696 */
[----:B------:R-:W-:Y:S01]  /*4cc0*/  UIADD3 UR12, UR9, 0x32370b8f, URZ ;  /* 0x32370b8f090c7890 */ /* 0x000fe2000fffe03f */
[C---:B------:R-:W-:Y:S01]  /*4cd0*/  LOP3.LUT R160, R0.reuse, R151, RZ, 0x3c, !PT ;  /* 0x0000009700a07212 */ /* 0x040fe200078e3cff */
[----:B------:R-:W3:Y:S01]  /*4ce0*/  LDL R232, [R1+0x34] ;  /* 0x0000340001e87983 */ /* 0x000ee20000100800 */
[----:B------:R-:W-:Y:S01]  /*4cf0*/  LOP3.LUT R0, R0, R149, RZ, 0x3c, !PT ;  /* 0x0000009500007212 */ /* 0x000fe200078e3cff */
[----:B------:R-:W-:Y:S02]  /*4d00*/  IMAD.WIDE.U32 R154, R154, -0x2daee0ad, RZ ;  /* 0xd2511f539a9a7825 */ /* 0x000fe400078e00ff */
[----:B------:R-:W1:Y:S02]  /*4d10*/  LDSM.16.M88.4 R144, [R223+-0x2000] ;  /* 0xffe00000df90783b */ /* 0x000e640000000200 */
[----:B------:R-:W-:Y:S01]  /*4d20*/  IMAD.WIDE.U32 R160, R160, -0x326172a9, RZ ;  /* 0xcd9e8d57a0a07825 */ /* 0x000fe200078e00ff */
[----:B------:R-:W-:Y:S01]  /*4d30*/  LOP3.LUT R166, R155, UR11, R148, 0x96, !PT ;  /* 0x0000000b9ba67c12 */ /* 0x000fe2000f8e9694 */
[----:B------:R-:W-:Y:S01]  /*4d40*/  UIADD3 UR11, UR10, -0x255992d5, URZ ;  /* 0xdaa66d2b0a0b7890 */ /* 0x000fe2000fffe03f */
[----:B------:R-:W-:Y:S01]  /*4d50*/  @!P0 IADD3 R155, R153, UR8, R152 ;  /* 0x00000008999b8c10 */ /* 0x000fe2000fffe098 */
[----:B------:R-:W-:Y:S01]  /*4d60*/  IMAD.WIDE.U32 R168, R168, -0x326172a9, RZ ;  /* 0xcd9e8d57a8a87825 */ /* 0x000fe200078e00ff */
[----:B------:R-:W-:Y:S01]  /*4d70*/  LOP3.LUT R132, R165, R161, RZ, 0x3c, !PT ;  /* 0x000000a1a5847212 */ /* 0x000fe200078e3cff */
[----:B------:R4:W1:Y:S02]  /*4d80*/  LDSM.16.M88.4 R148, [R2+0x2800] ;  /* 0x002800000294783b */ /* 0x0008640000000200 */
[----:B------:R-:W-:Y:S01]  /*4d90*/  IMAD.WIDE.U32 R152, R0, -0x326172a9, RZ ;  /* 0xcd9e8d5700987825 */ /* 0x000fe200078e00ff */
[----:B------:R-:W-:Y:S03]  /*4da0*/  LOP3.LUT R160, R169, UR11, R160, 0x96, !PT ;  /* 0x0000000ba9a07c12 */ /* 0x000fe6000f8e96a0 */
[----:B------:R-:W-:Y:S01]  /*4db0*/  IMAD.WIDE.U32 R166, R166, -0x326172a9, RZ ;  /* 0xcd9e8d57a6a67825 */ /* 0x000fe200078e00ff */
[----:B------:R-:W-:Y:S03]  /*4dc0*/  LOP3.LUT R153, R165, R153, RZ, 0x3c, !PT ;  /* 0x00000099a5997212 */ /* 0x000fe600078e3cff */
[----:B------:R-:W-:Y:S01]  /*4dd0*/  IMAD.WIDE.U32 R132, R132, -0x2daee0ad, RZ ;  /* 0xd2511f5384847825 */ /* 0x000fe200078e00ff */
[----:B------:R-:W-:Y:S01]  /*4de0*/  LOP3.LUT R161, R167, UR11, R152, 0x96, !PT ;  /* 0x0000000ba7a17c12 */ /* 0x000fe2000f8e9698 */
[----:B------:R-:W-:Y:S01]  /*4df0*/  UIADD3 UR11, UR9, -0x126145ec, URZ ;  /* 0xed9eba14090b7890 */ /* 0x000fe2000fffe03f */
[----:B--2---:R-:W-:Y:S01]  /*4e00*/  FSETP.NEU.FTZ.AND P1, PT, R171, -INF , PT ;  /* 0xff800000ab00780b */ /* 0x004fe20003f3d000 */
[----:B------:R-:W-:Y:S01]  /*4e10*/  IMAD.WIDE.U32 R156, R160, -0x2daee0ad, RZ ;  /* 0xd2511f53a09c7825 */ /* 0x000fe200078e00ff */
[----:B------:R-:W-:Y:S02]  /*4e20*/  LOP3.LUT R162, R133, UR12, R162, 0x96, !PT ;  /* 0x0000000c85a27c12 */ /* 0x000fe4000f8e96a2 */
[----:B------:R-:W-:Y:S01]  /*4e30*/  FSETP.NEU.FTZ.AND P2, PT, R170, -INF , PT ;  /* 0xff800000aa00780b */ /* 0x000fe20003f5d000 */
[----:B------:R-:W-:Y:S01]  /*4e40*/  IMAD.WIDE.U32 R158, R161, -0x2daee0ad, RZ ;  /* 0xd2511f53a19e7825 */ /* 0x000fe200078e00ff */
[----:B------:R-:W-:Y:S02]  /*4e50*/  LOP3.LUT R161, R157, UR11, R132, 0x96, !PT ;  /* 0x0000000b9da17c12 */ /* 0x000fe4000f8e9684 */
[----:B------:R-:W2:Y:S01]  /*4e60*/  LDSM.16.M88.4 R132, [R223+-0x1c00] ;  /* 0xffe40000df84783b */ /* 0x000ea20000000200 */
[----:B------:R-:W-:Y:S01]  /*4e70*/  FMUL.FTZ R138, R171, 1.4426950216293334961 ;  /* 0x3fb8aa3bab8a7820 */ /* 0x000fe20000410000 */
[----:B----4-:R-:W-:Y:S02]  /*4e80*/  @!P0 IMAD.SHL.U32 R2, R164, 0x2, RZ ;  /* 0x00000002a4028824 */ /* 0x010fe400078e00ff */
[----:B------:R-:W-:Y:S01]  /*4e90*/  FMUL.FTZ R137, R170, 1.4426950216293334961 ;  /* 0x3fb8aa3baa897820 */ /* 0x000fe20000410000 */
[----:B------:R-:W-:Y:S01]  /*4ea0*/  IMAD.WIDE.U32 R152, R153, -0x2daee0ad, RZ ;  /* 0xd2511f5399987825 */ /* 0x000fe200078e00ff */
[----:B------:R-:W-:Y:S03]  /*4eb0*/  FSEL R138, R138, RZ, P1 ;  /* 0x000000ff8a8a7208 */ /* 0x000fe60000800000 */
[----:B------:R-:W-:Y:S01]  /*4ec0*/  IMAD.U32 R0, RZ, RZ, UR18 ;  /* 0x00000012ff007e24 */ /* 0x000fe2000f8e00ff */
[----:B------:R-:W-:Y:S01]  /*4ed0*/  LOP3.LUT R160, R153, UR12, R154, 0x96, !PT ;  /* 0x0000000c99a07c12 */ /* 0x000fe2000f8e969a */
[----:B------:R-:W-:Y:S01]  /*4ee0*/  UIADD3 UR12, UR10, 0x78dde6e4, URZ ;  /* 0x78dde6e40a0c7890 */ /* 0x000fe2000fffe03f */
[----:B------:R-:W-:Y:S01]  /*4ef0*/  FSETP.NEU.FTZ.AND P1, PT, R249, -INF , PT ;  /* 0xff800000f900780b */ /* 0x000fe20003f3d000 */
[-C--:B-1----:R-:W-:Y:S05]  /*4f00*/  HMMA.16816.F32.BF16 R4, R140, R144.reuse, R4 ;  /* 0x000000908c04723c */ /* 0x082fea0000041804 */
[----:B------:R-:W-:Y:S02]  /*4f10*/  @!P0 VIMNMX R154, R155, UR8, PT ;  /* 0x000000089b9a8c48 */ /* 0x000fe4000bfe0100 */
[----:B------:R-:W-:Y:S01]  /*4f20*/  FSEL R136, R136, RZ, P1 ;  /* 0x000000ff88887208 */ /* 0x000fe20000800000 */
[C---:B------:R-:W-:Y:S04]  /*4f30*/  HMMA.16816.F32.BF16 R8, R148.reuse, R144, R8 ;  /* 0x000000909408723c */ /* 0x040fe80000041808 */
[----:B------:R-:W-:Y:S01]  /*4f40*/  LOP3.LUT R157, R159, UR11, R152, 0x96, !PT ;  /* 0x0000000b9f9d7c12 */ /* 0x000fe2000f8e9698 */
[----:B------:R-:W-:Y:S01]  /*4f50*/  UIADD3 UR11, UR10, 0x1715609d, URZ ;  /* 0x1715609d0a0b7890 */ /* 0x000fe2000fffe03f */
[----:B------:R-:W-:Y:S01]  /*4f60*/  @!P0 VIADDMNMX R152, R155, R233, UR8, PT ;  /* 0x000000089b988e46 */ /* 0x000fe2000b8001e9 */
[-C--:B------:R-:W-:Y:S04]  /*4f70*/  HMMA.16816.F32.BF16 R12, R148, R146.reuse, R12 ;  /* 0x00000092940c723c */ /* 0x080fe8000004180c */
[----:B------:R-:W-:Y:S02]  /*4f80*/  FSEL R137, R137, RZ, P2 ;  /* 0x000000ff89897208 */ /* 0x000fe40001000000 */
[----:B------:R-:W-:Y:S01]  /*4f90*/  FSETP.NEU.FTZ.AND P2, PT, R252, -INF , PT ;  /* 0xff800000fc00780b */ /* 0x000fe20003f5d000 */
[C---:B------:R-:W-:Y:S06]  /*4fa0*/  HMMA.16816.F32.BF16 R16, R140.reuse, R146, R16 ;  /* 0x000000928c10723c */ /* 0x040fec0000041810 */
[-C--:B--2---:R-:W-:Y:S06]  /*4fb0*/  HMMA.16816.F32.BF16 R20, R140, R132.reuse, R20 ;  /* 0x000000848c14723c */ /* 0x084fec0000041814 */
[C---:B------:R-:W-:Y:S06]  /*4fc0*/  HMMA.16816.F32.BF16 R24, R148.reuse, R132, R24 ;  /* 0x000000849418723c */ /* 0x040fec0000041818 */
[-C--:B------:R-:W-:Y:S05]  /*4fd0*/  HMMA.16816.F32.BF16 R28, R148, R134.reuse, R28 ;  /* 0x00000086941c723c */ /* 0x080fea000004181c */
[----:B------:R-:W-:Y:S01]  /*4fe0*/  IMAD.WIDE.U32 R132, R161, -0x326172a9, RZ ;  /* 0xcd9e8d57a1847825 */ /* 0x000fe200078e00ff */
[----:B------:R-:W-:Y:S07]  /*4ff0*/  HMMA.16816.F32.BF16 R32, R140, R134, R32 ;  /* 0x000000868c20723c */ /* 0x000fee0000041820 */
[----:B------:R-:W-:Y:S01]  /*5000*/  IMAD.U32 R141, RZ, RZ, UR20 ;  /* 0x00000014ff8d7e24 */ /* 0x000fe2000f8e00ff */
[----:B---3--:R-:W-:Y:S03]  /*5010*/  @!P0 LOP3.LUT R2, R232, 0x6, R2, 0xf8, !PT ;  /* 0x00000006e8028812 */ /* 0x008fe600078ef802 */
[----:B------:R-:W-:Y:S02]  /*5020*/  IMAD.MOV.U32 R232, RZ, RZ, 0x8 ;  /* 0x00000008ffe87424 */ /* 0x000fe400078e00ff */
[----:B------:R-:W-:Y:S03]  /*5030*/  @!P0 IMAD R0, R0, 0x80, R2 ;  /* 0x0000008000008824 */ /* 0x000fe600078e0202 */
[C---:B------:R-:W-:Y:S01]  /*5040*/  @!P0 VIADDMNMX R153, R155.reuse, R232, UR8, PT ;  /* 0x000000089b998e46 */ /* 0x040fe2000b8001e8 */
[----:B------:R-:W-:Y:S02]  /*5050*/  IMAD.MOV.U32 R232, RZ, RZ, 0x28 ;  /* 0x00000028ffe87424 */ /* 0x000fe400078e00ff */
[C---:B------:R-:W-:Y:S01]  /*5060*/  @!P0 VIADD R2, R0.reuse, 0x1 ;  /* 0x0000000100028836 */ /* 0x040fe20000000000 */
[C---:B------:R-:W-:Y:S01]  /*5070*/  @!P0 ISETP.GE.AND P1, PT, R0.reuse, R154, PT ;  /* 0x0000009a0000820c */ /* 0x040fe20003f26270 */
[C---:B------:R-:W-:Y:S01]  /*5080*/  @!P0 VIADD R144, R0.reuse, 0x8 ;  /* 0x0000000800908836 */ /* 0x040fe20000000000 */
[----:B------:R-:W-:Y:S01]  /*5090*/  @!P0 VIADDMNMX R139, R155, R232, UR8, PT ;  /* 0x000000089b8b8e46 */ /* 0x000fe2000b8001e8 */
[----:B------:R-:W-:Y:S01]  /*50a0*/  @!P0 VIADD R145, R0, 0x9 ;  /* 0x0000000900918836 */ /* 0x000fe20000000000 */
[----:B------:R-:W-:Y:S02]  /*50b0*/  @!P0 FSEL R4, R4, -INF , !P1 ;  /* 0xff80000004048808 */ /* 0x000fe40004800000 */
[----:B------:R-:W-:Y:S02]  /*50c0*/  @!P0 ISETP.GE.AND P1, PT, R0, R152, PT ;  /* 0x000000980000820c */ /* 0x000fe40003f26270 */
[----:B------:R-:W-:Y:S01]  /*50d0*/  @!P0 ISETP.GE.AND P6, PT, R2, R154, PT ;  /* 0x0000009a0200820c */ /* 0x000fe20003fc6270 */
[--C-:B------:R-:W-:Y:S01]  /*50e0*/  FFMA.FTZ R4, R4, UR14, -R138.reuse ;  /* 0x0000000e04047c23 */ /* 0x100fe2000801088a */
[C---:B------:R-:W-:Y:S02]  /*50f0*/  @!P0 ISETP.GE.AND P5, PT, R2.reuse, R153, PT ;  /* 0x000000990200820c */ /* 0x040fe40003fa6270 */
[CC--:B------:R-:W-:Y:S01]  /*5100*/  @!P0 ISETP.GE.AND P4, PT, R2.reuse, R152.reuse, PT ;  /* 0x000000980200820c */ /* 0x0c0fe20003f86270 */
[----:B------:R1:W-:Y:S01]  /*5110*/  MUFU.EX2 R165, R4 ;  /* 0x0000000400a57308 */ /* 0x0003e20000000800 */
[-C--:B------:R-:W-:Y:S01]  /*5120*/  @!P0 ISETP.GE.AND P3, PT, R2, R139.reuse, PT ;  /* 0x0000008b0200820c */ /* 0x080fe20003f66270 */
[----:B------:R-:W-:Y:S01]  /*5130*/  FMUL.FTZ R2, R252, 1.4426950216293334961 ;  /* 0x3fb8aa3bfc027820 */ /* 0x000fe20000410000 */
[----:B------:R-:W-:Y:S02]  /*5140*/  @!P0 FSEL R5, R5, -INF , !P6 ;  /* 0xff80000005058808 */ /* 0x000fe40007000000 */
[----:B------:R-:W-:Y:S02]  /*5150*/  @!P0 ISETP.GE.AND P6, PT, R0, R139, PT ;  /* 0x0000008b0000820c */ /* 0x000fe40003fc6270 */
[----:B------:R-:W-:Y:S01]  /*5160*/  FSEL R2, R2, RZ, P2 ;  /* 0x000000ff02027208 */ /* 0x000fe20001000000 */
[----:B------:R-:W-:Y:S01]  /*5170*/  FFMA.FTZ R5, R5, UR14, -R138 ;  /* 0x0000000e05057c23 */ /* 0x000fe2000801088a */
[----:B------:R-:W-:Y:S02]  /*5180*/  @!P0 ISETP.GE.AND P2, PT, R0, R153, PT ;  /* 0x000000990000820c */ /* 0x000fe40003f46270 */
[----:B------:R-:W-:Y:S01]  /*5190*/  @!P0 FSEL R7, R7, -INF , !P5 ;  /* 0xff80000007078808 */ /* 0x000fe20006800000 */
[----:B------:R-:W-:Y:S01]  /*51a0*/  MUFU.EX2 R164, R5 ;  /* 0x0000000500a47308 */ /* 0x000fe20000000800 */
[----:B------:R-:W-:Y:S02]  /*51b0*/  @!P0 FSEL R6, R6, -INF , !P2 ;  /* 0xff80000006068808 */ /* 0x000fe40005000000 */
[----:B------:R-:W-:Y:S01]  /*51c0*/  @!P0 ISETP.GE.AND P2, PT, R144, R152, PT ;  /* 0x000000989000820c */ /* 0x000fe20003f46270 */
[--C-:B------:R-:W-:Y:S01]  /*51d0*/  FFMA.FTZ R7, R7, UR14, -R137.reuse ;  /* 0x0000000e07077c23 */ /* 0x100fe20008010889 */
[----:B------:R-:W-:Y:S01]  /*51e0*/  @!P0 FSEL R8, R8, -INF , !P1 ;  /* 0xff80000008088808 */ /* 0x000fe20004800000 */
[--C-:B------:R-:W-:Y:S01]  /*51f0*/  FFMA.FTZ R6, R6, UR14, -R137.reuse ;  /* 0x0000000e06067c23 */ /* 0x100fe20008010889 */
[----:B------:R-:W-:Y:S03]  /*5200*/  @!P0 ISETP.GE.AND P1, PT, R144, R154, PT ;  /* 0x0000009a9000820c */ /* 0x000fe60003f26270 */
[----:B------:R-:W2:Y:S01]  /*5210*/  MUFU.EX2 R169, R7 ;  /* 0x0000000700a97308 */ /* 0x000ea20000000800 */
[----:B------:R-:W-:Y:S01]  /*5220*/  @!P0 FSEL R9, R9, -INF , !P4 ;  /* 0xff80000009098808 */ /* 0x000fe20006000000 */
[--C-:B------:R-:W-:Y:S01]  /*5230*/  FFMA.FTZ R8, R8, UR14, -R136.reuse ;  /* 0x0000000e08087c23 */ /* 0x100fe20008010888 */
[----:B------:R-:W-:Y:S01]  /*5240*/  @!P0 ISETP.GE.AND P5, PT, R144, R139, PT ;  /* 0x0000008b9000820c */ /* 0x000fe20003fa6270 */
[----:B-1----:R-:W-:Y:S01]  /*5250*/  @!P0 VIADD R4, R0, 0x11 ;  /* 0x0000001100048836 */ /* 0x002fe20000000000 */
[-C--:B------:R-:W-:Y:S01]  /*5260*/  @!P0 ISETP.GE.AND P4, PT, R144, R153.reuse, PT ;  /* 0x000000999000820c */ /* 0x080fe20003f86270 */
[----:B------:R-:W-:Y:S01]  /*5270*/  FFMA.FTZ R9, R9, UR14, -R136 ;  /* 0x0000000e09097c23 */ /* 0x000fe20008010888 */
[----:B------:R-:W-:Y:S01]  /*5280*/  @!P0 FSEL R10, R10, -INF , !P6 ;  /* 0xff8000000a0a8808 */ /* 0x000fe20007000000 */
[----:B------:R-:W-:Y:S01]  /*5290*/  @!P0 VIADD R144, R0, 0x10 ;  /* 0x0000001000908836 */ /* 0x000fe20000000000 */
[----:B------:R-:W-:Y:S01]  /*52a0*/  @!P0 ISETP.GE.AND P6, PT, R145, R152, PT ;  /* 0x000000989100820c */ /* 0x000fe20003fc6270 */
[----:B------:R1:W3:Y:S01]  /*52b0*/  MUFU.EX2 R171, R6 ;  /* 0x0000000600ab7308 */ /* 0x0002e20000000800 */
[----:B------:R-:W-:Y:S01]  /*52c0*/  @!P0 FSEL R14, R14, -INF , !P5 ;  /* 0xff8000000e0e8808 */ /* 0x000fe20006800000 */
[--C-:B------:R-:W-:Y:S01]  /*52d0*/  FFMA.FTZ R10, R10, UR14, -R2.reuse ;  /* 0x0000000e0a0a7c23 */ /* 0x100fe20008010802 */
[-C--:B------:R-:W-:Y:S02]  /*52e0*/  @!P0 ISETP.GE.AND P5, PT, R144, R154.reuse, PT ;  /* 0x0000009a9000820c */ /* 0x080fe40003fa6270 */
[----:B------:R-:W-:Y:S01]  /*52f0*/  @!P0 FSEL R13, R13, -INF , !P6 ;  /* 0xff8000000d0d8808 */ /* 0x000fe20007000000 */
[----:B------:R-:W-:Y:S01]  /*5300*/  FFMA.FTZ R14, R14, UR14, -R2 ;  /* 0x0000000e0e0e7c23 */ /* 0x000fe20008010802 */
[----:B------:R-:W-:Y:S03]  /*5310*/  @!P0 FSEL R18, R18, -INF , !P4 ;  /* 0xff80000012128808 */ /* 0x000fe60006000000 */
[----:B------:R4:W3:Y:S01]  /*5320*/  MUFU.EX2 R233, R8 ;  /* 0x0000000800e97308 */ /* 0x0008e20000000800 */
[----:B------:R-:W-:Y:S01]  /*5330*/  @!P0 FSEL R11, R11, -INF , !P3 ;  /* 0xff8000000b0b8808 */ /* 0x000fe20005800000 */
[----:B------:R-:W-:Y:S01]  /*5340*/  FFMA.FTZ R13, R13, UR14, -R136 ;  /* 0x0000000e0d0d7c23 */ /* 0x000fe20008010888 */
[----:B------:R-:W-:Y:S01]  /*5350*/  @!P0 ISETP.GE.AND P6, PT, R145, R153, PT ;  /* 0x000000999100820c */ /* 0x000fe20003fc6270 */
[--C-:B------:R-:W-:Y:S01]  /*5360*/  FFMA.FTZ R18, R18, UR14, -R137.reuse ;  /* 0x0000000e12127c23 */ /* 0x100fe20008010889 */
[----:B------:R-:W-:Y:S01]  /*5370*/  @!P0 ISETP.GE.AND P4, PT, R4, R154, PT ;  /* 0x0000009a0400820c */ /* 0x000fe20003f86270 */
[----:B------:R-:W-:Y:S01]  /*5380*/  FFMA.FTZ R11, R11, UR14, -R2 ;  /* 0x0000000e0b0b7c23 */ /* 0x000fe20008010802 */
[----:B------:R-:W-:Y:S03]  /*5390*/  @!P0 ISETP.GE.AND P3, PT, R145, R139, PT ;  /* 0x0000008b9100820c */ /* 0x000fe60003f66270 */
[----:B------:R2:W-:Y:S01]  /*53a0*/  MUFU.EX2 R235, R10 ;  /* 0x0000000a00eb7308 */ /* 0x0005e20000000800 */
[----:B------:R-:W-:Y:S01]  /*53b0*/  @!P0 FSEL R19, R19, -INF , !P6 ;  /* 0xff80000013138808 */ /* 0x000fe20007000000 */
[----:B-1----:R-:W-:Y:S01]  /*53c0*/  IMAD.WIDE.U32 R6, R162, -0x326172a9, RZ ;  /* 0xcd9e8d57a2067825 */ /* 0x002fe200078e00ff */
[----:B------:R-:W-:Y:S02]  /*53d0*/  @!P0 FSEL R20, R20, -INF , !P5 ;  /* 0xff80000014148808 */ /* 0x000fe40006800000 */
[----:B------:R-:W-:Y:S01]  /*53e0*/  @!P0 FSEL R21, R21, -INF , !P4 ;  /* 0xff80000015158808 */ /* 0x000fe20006000000 */
[--C-:B------:R-:W-:Y:S01]  /*53f0*/  FFMA.FTZ R19, R19, UR14, -R137.reuse ;  /* 0x0000000e13137c23 */ /* 0x100fe20008010889 */
[----:B------:R-:W-:Y:S01]  /*5400*/  @!P0 FSEL R12, R12, -INF , !P2 ;  /* 0xff8000000c0c8808 */ /* 0x000fe20005000000 */
[--C-:B------:R-:W-:Y:S01]  /*5410*/  FFMA.FTZ R20, R20, UR14, -R138.reuse ;  /* 0x0000000e14147c23 */ /* 0x100fe2000801088a */
[----:B------:R-:W-:Y:S01]  /*5420*/  @!P0 FSEL R15, R15, -INF , !P3 ;  /* 0xff8000000f0f8808 */ /* 0x000fe20005800000 */
[----:B------:R-:W-:Y:S01]  /*5430*/  FFMA.FTZ R21, R21, UR14, -R138 ;  /* 0x0000000e15157c23 */ /* 0x000fe2000801088a */
[----:B------:R-:W-:Y:S01]  /*5440*/  @!P0 ISETP.GE.AND P6, PT, R4, R153, PT ;  /* 0x000000990400820c */ /* 0x000fe20003fc6270 */
[----:B------:R-:W-:Y:S01]  /*5450*/  FFMA.FTZ R12, R12, UR14, -R136 ;  /* 0x0000000e0c0c7c23 */ /* 0x000fe20008010888 */
[C---:B------:R-:W-:Y:S01]  /*5460*/  @!P0 ISETP.GE.AND P5, PT, R4.reuse, R152, PT ;  /* 0x000000980400820c */ /* 0x040fe20003fa6270 */
[----:B------:R-:W-:Y:S01]  /*5470*/  FFMA.FTZ R15, R15, UR14, -R2 ;  /* 0x0000000e0f0f7c23 */ /* 0x000fe20008010802 */
[----:B------:R-:W-:Y:S01]  /*5480*/  @!P0 ISETP.GE.AND P4, PT, R4, R139, PT ;  /* 0x0000008b0400820c */ /* 0x000fe20003f86270 */
[----:B------:R-:W-:Y:S01]  /*5490*/  @!P0 VIADD R4, R0, 0x18 ;  /* 0x0000001800048836 */ /* 0x000fe20000000000 */
[----:B------:R-:W-:Y:S01]  /*54a0*/  @!P0 ISETP.GE.AND P2, PT, R145, R154, PT ;  /* 0x0000009a9100820c */ /* 0x000fe20003f46270 */
[----:B------:R1:W-:Y:S01]  /*54b0*/  MUFU.EX2 R232, R9 ;  /* 0x0000000900e87308 */ /* 0x0003e20000000800 */
[----:B------:R-:W-:Y:S01]  /*54c0*/  @!P0 ISETP.GE.AND P3, PT, R144, R153, PT ;  /* 0x000000999000820c */ /* 0x000fe20003f66270 */
[----:B------:R-:W-:Y:S01]  /*54d0*/  @!P0 VIADD R0, R0, 0x19 ;  /* 0x0000001900008836 */ /* 0x000fe20000000000 */
[----:B------:R-:W-:Y:S02]  /*54e0*/  @!P0 FSEL R16, R16, -INF , !P1 ;  /* 0xff80000010108808 */ /* 0x000fe40004800000 */
[----:B------:R-:W-:Y:S02]  /*54f0*/  @!P0 FSEL R17, R17, -INF , !P2 ;  /* 0xff80000011118808 */ /* 0x000fe40005000000 */
[----:B------:R-:W-:Y:S01]  /*5500*/  @!P0 FSEL R22, R22, -INF , !P3 ;  /* 0xff80000016168808 */ /* 0x000fe20005800000 */
[--C-:B------:R-:W-:Y:S01]  /*5510*/  FFMA.FTZ R16, R16, UR14, -R138.reuse ;  /* 0x0000000e10107c23 */ /* 0x100fe2000801088a */
[CC--:B------:R-:W-:Y:S01]  /*5520*/  @!P0 ISETP.GE.AND P1, PT, R144.reuse, R152.reuse, PT ;  /* 0x000000989000820c */ /* 0x0c0fe20003f26270 */
[----:B------:R-:W-:Y:S01]  /*5530*/  FFMA.FTZ R17, R17, UR14, -R138 ;  /* 0x0000000e11117c23 */ /* 0x000fe2000801088a */
[-C--:B------:R-:W-:Y:S01]  /*5540*/  @!P0 ISETP.GE.AND P2, PT, R144, R139.reuse, PT ;  /* 0x0000008b9000820c */ /* 0x080fe20003f46270 */
[--C-:B------:R-:W-:Y:S01]  /*5550*/  FFMA.FTZ R22, R22, UR14, -R137.reuse ;  /* 0x0000000e16167c23 */ /* 0x100fe20008010889 */
[----:B------:R-:W-:Y:S01]  /*5560*/  @!P0 ISETP.GE.AND P3, PT, R4, R152, PT ;  /* 0x000000980400820c */ /* 0x000fe20003f66270 */
[----:B------:R3:W-:Y:S01]  /*5570*/  MUFU.EX2 R234, R11 ;  /* 0x0000000b00ea7308 */ /* 0x0007e20000000800 */
[----:B------:R-:W-:Y:S01]  /*5580*/  @!P0 FSEL R24, R24, -INF , !P1 ;  /* 0xff80000018188808 */ /* 0x000fe20004800000 */
[----:B------:R-:W-:Y:S01]  /*5590*/  IMAD.WIDE.U32 R144, R157, -0x326172a9, RZ ;  /* 0xcd9e8d579d907825 */ /* 0x000fe200078e00ff */
[----:B------:R-:W-:Y:S02]  /*55a0*/  @!P0 FSEL R26, R26, -INF , !P2 ;  /* 0xff8000001a1a8808 */ /* 0x000fe40005000000 */
[----:B------:R-:W-:Y:S01]  /*55b0*/  @!P0 FSEL R28, R28, -INF , !P3 ;  /* 0xff8000001c1c8808 */ /* 0x000fe20005800000 */
[----:B------:R-:W-:Y:S01]  /*55c0*/  FFMA.FTZ R24, R24, UR14, -R136 ;  /* 0x0000000e18187c23 */ /* 0x000fe20008010888 */
[----:B------:R-:W-:Y:S01]  /*55d0*/  @!P0 ISETP.GE.AND P1, PT, R4, R139, PT ;  /* 0x0000008b0400820c */ /* 0x000fe20003f26270 */
[----:B------:R-:W-:Y:S01]  /*55e0*/  FFMA.FTZ R26, R26, UR14, -R2 ;  /* 0x0000000e1a1a7c23 */ /* 0x000fe20008010802 */
[----:B------:R-:W-:Y:S01]  /*55f0*/  @!P0 ISETP.GE.AND P2, PT, R4, R154, PT ;  /* 0x0000009a0400820c */ /* 0x000fe20003f46270 */
[----:B------:R-:W-:Y:S01]  /*5600*/  FFMA.FTZ R28, R28, UR14, -R136 ;  /* 0x0000000e1c1c7c23 */ /* 0x000fe20008010888 */
[----:B------:R-:W-:Y:S01]  /*5610*/  @!P0 ISETP.GE.AND P3, PT, R4, R153, PT ;  /* 0x000000990400820c */ /* 0x000fe20003f66270 */
[----:B------:R-:W-:Y:S01]  /*5620*/  IMAD.WIDE.U32 R4, R160, -0x326172a9, RZ ;  /* 0xcd9e8d57a0047825 */ /* 0x000fe200078e00ff */
[----:B----4-:R-:W-:Y:S01]  /*5630*/  LOP3.LUT R8, R7, UR12, R168, 0x96, !PT ;  /* 0x0000000c07087c12 */ /* 0x010fe2000f8e96a8 */
[----:B------:R4:W-:Y:S01]  /*5640*/  MUFU.EX2 R170, R14 ;  /* 0x0000000e00aa7308 */ /* 0x0009e20000000800 */
[----:B------:R-:W-:Y:S02]  /*5650*/  @!P0 FSEL R23, R23, -INF , !P6 ;  /* 0xff80000017178808 */ /* 0x000fe40007000000 */
[----:B--2---:R-:W-:Y:S01]  /*5660*/  LOP3.LUT R10, R5, UR12, R166, 0x96, !PT ;  /* 0x0000000c050a7c12 */ /* 0x004fe2000f8e96a6 */
[----:B------:R-:W-:Y:S01]  /*5670*/  UIADD3 UR12, UR9, -0x56f99767, URZ ;  /* 0xa9066899090c7890 */ /* 0x000fe2000fffe03f */
[----:B------:R-:W-:Y:S01]  /*5680*/  LOP3.LUT R5, R133, UR11, R6, 0x96, !PT ;  /* 0x0000000b85057c12 */ /* 0x000fe2000f8e9606 */
[--C-:B------:R-:W-:Y:S01]  /*5690*/  FFMA.FTZ R23, R23, UR14, -R137.reuse ;  /* 0x0000000e17177c23 */ /* 0x100fe20008010889 */
[----:B------:R-:W-:Y:S03]  /*56a0*/  LOP3.LUT R6, R145, UR11, R4, 0x96, !PT ;  /* 0x0000000b91067c12 */ /* 0x000fe6000f8e9604 */
[----:B------:R2:W-:Y:S01]  /*56b0*/  MUFU.EX2 R168, R15 ;  /* 0x0000000f00a87308 */ /* 0x0005e20000000800 */
[----:B------:R-:W-:Y:S01]  /*56c0*/  @!P0 ISETP.GE.AND P6, PT, R0, R152, PT ;  /* 0x000000980000820c */ /* 0x000fe20003fc6270 */
[----:B-1----:R-:W-:Y:S01]  /*56d0*/  IMAD.WIDE.U32 R8, R8, -0x2daee0ad, RZ ;  /* 0xd2511f5308087825 */ /* 0x002fe200078e00ff */
[----:B------:R-:W-:Y:S01]  /*56e0*/  @!P0 FSEL R25, R25, -INF , !P5 ;  /* 0xff80000019198808 */ /* 0x000fe20006800000 */
[----:B------:R-:W-:Y:S01]  /*56f0*/  UIADD3 UR11, UR9, 0x646e171e, URZ ;  /* 0x646e171e090b7890 */ /* 0x000fe2000fffe03f */
[----:B------:R-:W-:Y:S01]  /*5700*/  @!P0 FSEL R27, R27, -INF , !P4 ;  /* 0xff8000001b1b8808 */ /* 0x000fe20006000000 */
[----:B------:R-:W-:Y:S01]  /*5710*/  IMAD.WIDE.U32 R4, R5, -0x2daee0ad, RZ ;  /* 0xd2511f5305047825 */ /* 0x000fe200078e00ff */
[----:B------:R-:W-:Y:S03]  /*5720*/  LOP3.LUT R156, R9, UR12, R156, 0x96, !PT ;  /* 0x0000000c099c7c12 */ /* 0x000fe6000f8e969c */
[----:B------:R1:W-:Y:S01]  /*5730*/  MUFU.EX2 R167, R12 ;  /* 0x0000000c00a77308 */ /* 0x0003e20000000800 */
[----:B------:R-:W-:Y:S01]  /*5740*/  @!P0 FSEL R29, R29, -INF , !P6 ;  /* 0xff8000001d1d8808 */ /* 0x000fe20007000000 */
[----:B------:R-:W-:Y:S01]  /*5750*/  IMAD.WIDE.U32 R6, R6, -0x2daee0ad, RZ ;  /* 0xd2511f5306067825 */ /* 0x000fe200078e00ff */
[----:B------:R-:W-:Y:S02]  /*5760*/  LOP3.LUT R9, R5, UR11, R8, 0x96, !PT ;  /* 0x0000000b05097c12 */ /* 0x000fe4000f8e9608 */
[----:B------:R-:W-:Y:S01]  /*5770*/  @!P0 ISETP.GE.AND P5, PT, R0, R139, PT ;  /* 0x0000008b0000820c */ /* 0x000fe20003fa6270 */
[----:B---3--:R-:W-:Y:S01]  /*5780*/  IMAD.WIDE.U32 R10, R10, -0x2daee0ad, RZ ;  /* 0xd2511f530a0a7825 */ /* 0x008fe200078e00ff */
[C---:B------:R-:W-:Y:S03]  /*5790*/  @!P0 ISETP.GE.AND P4, PT, R0.reuse, R154, PT ;  /* 0x0000009a0000820c */ /* 0x040fe60003f86270 */
[----:B------:R3:W-:Y:S01]  /*57a0*/  MUFU.EX2 R166, R13 ;  /* 0x0000000d00a67308 */ /* 0x0007e20000000800 */
[----:B------:R-:W-:Y:S01]  /*57b0*/  @!P0 ISETP.GE.AND P6, PT, R0, R153, PT ;  /* 0x000000990000820c */ /* 0x000fe20003fc6270 */
[----:B------:R-:W-:Y:S01]  /*57c0*/  FFMA.FTZ R25, R25, UR14, -R136 ;  /* 0x0000000e19197c23 */ /* 0x000fe20008010888 */
[----:B------:R-:W-:Y:S01]  /*57d0*/  LOP3.LUT R8, R7, UR11, R10, 0x96, !PT ;  /* 0x0000000b07087c12 */ /* 0x000fe2000f8e960a */
[----:B------:R-:W-:Y:S01]  /*57e0*/  UIADD3 UR11, UR10, -0x4ab325aa, URZ ;  /* 0xb54cda560a0b7890 */ /* 0x000fe2000fffe03f */
[C---:B------:R-:W-:Y:S01]  /*57f0*/  LOP3.LUT R145, R4.reuse, 0xffff, RZ, 0xc0, !PT ;  /* 0x0000ffff04917812 */ /* 0x040fe200078ec0ff */
[----:B------:R-:W-:Y:S01]  /*5800*/  FFMA.FTZ R27, R27, UR14, -R2 ;  /* 0x0000000e1b1b7c23 */ /* 0x000fe20008010802 */
[----:B------:R-:W-:Y:S03]  /*5810*/  SHF.R.U32.HI R147, RZ, 0x10, R4 ;  /* 0x00000010ff937819 */ /* 0x000fe60000011604 */
[----:B------:R-:W-:Y:S01]  /*5820*/  MUFU.EX2 R163, R16 ;  /* 0x0000001000a37308 */ /* 0x000fe20000000800 */
[----:B------:R-:W-:Y:S01]  /*5830*/  LOP3.LUT R10, R4, 0xff, RZ, 0xc0, !PT ;  /* 0x000000ff040a7812 */ /* 0x000fe200078ec0ff */
[----:B------:R-:W-:Y:S01]  /*5840*/  FFMA.FTZ R136, R29, UR14, -R136 ;  /* 0x0000000e1d887c23 */ /* 0x000fe20008010888 */
[----:B------:R-:W-:Y:S01]  /*5850*/  SHF.R.U32.HI R0, RZ, 0x18, R4 ;  /* 0x00000018ff007819 */ /* 0x000fe20000011604 */
[----:B------:R-:W-:Y:S01]  /*5860*/  IMAD.WIDE.U32 R4, R156, -0x326172a9, RZ ;  /* 0xcd9e8d579c047825 */ /* 0x000fe200078e00ff */
[----:B------:R-:W-:Y:S02]  /*5870*/  LOP3.LUT R158, R11, UR12, R158, 0x96, !PT ;  /* 0x0000000c0b9e7c12 */ /* 0x000fe4000f8e969e */
[C---:B------:R-:W-:Y:S03]  /*5880*/  LOP3.LUT R134, R6.reuse, 0xff, RZ, 0xc0, !PT ;  /* 0x000000ff06867812 */ /* 0x040fe600078ec0ff */
[----:B------:R-:W-:Y:S01]  /*5890*/  MUFU.EX2 R162, R18 ;  /* 0x0000001200a27308 */ /* 0x000fe20000000800 */
[--C-:B------:R-:W-:Y:S02]  /*58a0*/  SHF.R.U32.HI R135, RZ, 0x18, R6.reuse ;  /* 0x00000018ff877819 */ /* 0x100fe40000011606 */
[----:B------:R-:W-:Y:S02]  /*58b0*/  LOP3.LUT R139, R6, 0xffff, RZ, 0xc0, !PT ;  /* 0x0000ffff068b7812 */ /* 0x000fe400078ec0ff */
[----:B------:R-:W-:Y:S02]  /*58c0*/  SHF.R.U32.HI R140, RZ, 0x10, R6 ;  /* 0x00000010ff8c7819 */ /* 0x000fe40000011606 */
[----:B------:R-:W-:Y:S03]  /*58d0*/  LOP3.LUT R6, R5, UR11, R132, 0x96, !PT ;  /* 0x0000000b05067c12 */ /* 0x000fe6000f8e9684 */
[----:B------:R-:W-:Y:S01]  /*58e0*/  MUFU.EX2 R161, R19 ;  /* 0x0000001300a17308 */ /* 0x000fe20000000800 */
[C---:B------:R-:W-:Y:S02]  /*58f0*/  LOP3.LUT R132, R4.reuse, 0xff, RZ, 0xc0, !PT ;  /* 0x000000ff04847812 */ /* 0x040fe400078ec0ff */
[--C-:B------:R-:W-:Y:S02]  /*5900*/  SHF.R.U32.HI R133, RZ, 0x18, R4.reuse ;  /* 0x00000018ff857819 */ /* 0x100fe40000011604 */
[----:B----4-:R-:W-:Y:S02]  /*5910*/  LOP3.LUT R14, R4, 0xffff, RZ, 0xc0, !PT ;  /* 0x0000ffff040e7812 */ /* 0x010fe400078ec0ff */
[----:B--2---:R-:W-:Y:S01]  /*5920*/  SHF.R.U32.HI R15, RZ, 0x10, R4 ;  /* 0x00000010ff0f7819 */ /* 0x004fe20000011604 */
[----:B------:R-:W-:Y:S01]  /*5930*/  IMAD.WIDE.U32 R4, R158, -0x326172a9, RZ ;  /* 0xcd9e8d579e047825 */ /* 0x000fe200078e00ff */
[----:B------:R-:W-:Y:S01]  /*5940*/  @!P0 FSEL R31, R31, -INF , !P5 ;  /* 0xff8000001f1f8808 */ /* 0x000fe20006800000 */
[----:B------:R-:W-:Y:S01]  /*5950*/  MUFU.EX2 R158, R17 ;  /* 0x00000011009e7308 */ /* 0x000fe20000000800 */
[----:B------:R-:W-:Y:S02]  /*5960*/  @!P0 FSEL R30, R30, -INF , !P1 ;  /* 0xff8000001e1e8808 */ /* 0x000fe40004800000 */
[----:B------:R-:W-:Y:S02]  /*5970*/  ISETP.LE.U32.AND P1, PT, R10, UR15, PT ;  /* 0x0000000f0a007c0c */ /* 0x000fe4000bf23070 */
[----:B------:R-:W-:Y:S01]  /*5980*/  ISETP.LE.U32.AND P5, PT, R0, UR15, PT ;  /* 0x0000000f00007c0c */ /* 0x000fe2000bfa3070 */
[----:B------:R-:W-:Y:S01]  /*5990*/  FFMA.FTZ R30, R30, UR14, -R2 ;  /* 0x0000000e1e1e7c23 */ /* 0x000fe20008010802 */
[----:B------:R-:W-:Y:S03]  /*59a0*/  LOP3.LUT R0, R5, UR11, R144, 0x96, !PT ;  /* 0x0000000b05007c12 */ /* 0x000fe6000f8e9690 */
[----:B------:R-:W-:Y:S01]  /*59b0*/  MUFU.EX2 R152, R20 ;  /* 0x0000001400987308 */ /* 0x000fe20000000800 */
[C---:B------:R-:W-:Y:S01]  /*59c0*/  LOP3.LUT R10, R4.reuse, 0xffff, RZ, 0xc0, !PT ;  /* 0x0000ffff040a7812 */ /* 0x040fe200078ec0ff */
[----:B------:R-:W-:Y:S01]  /*59d0*/  FFMA.FTZ R2, R31, UR14, -R2 ;  /* 0x0000000e1f027c23 */ /* 0x000fe20008010802 */
[----:B------:R-:W-:Y:S02]  /*59e0*/  LOP3.LUT R11, R4, 0xff, RZ, 0xc0, !PT ;  /* 0x000000ff040b7812 */ /* 0x000fe400078ec0ff */
[--C-:B-1----:R-:W-:Y:S02]  /*59f0*/  SHF.R.U32.HI R12, RZ, 0x10, R4.reuse ;  /* 0x00000010ff0c7819 */ /* 0x102fe40000011604 */
[----:B---3--:R-:W-:Y:S03]  /*5a00*/  SHF.R.U32.HI R13, RZ, 0x18, R4 ;  /* 0x00000018ff0d7819 */ /* 0x008fe60000011604 */
[----:B------:R-:W-:Y:S01]  /*5a10*/  MUFU.EX2 R151, R21 ;  /* 0x0000001500977308 */ /* 0x000fe20000000800 */
[C---:B------:R-:W-:Y:S02]  /*5a20*/  LOP3.LUT R7, R6.reuse, 0xff, RZ, 0xc0, !PT ;  /* 0x000000ff06077812 */ /* 0x040fe400078ec0ff */
[--C-:B------:R-:W-:Y:S02]  /*5a30*/  SHF.R.U32.HI R4, RZ, 0x18, R6.reuse ;  /* 0x00000018ff047819 */ /* 0x100fe40000011606 */
[----:B------:R-:W-:Y:S02]  /*5a40*/  SHF.R.U32.HI R5, RZ, 0x10, R6 ;  /* 0x00000010ff057819 */ /* 0x000fe40000011606 */
[----:B------:R-:W-:Y:S03]  /*5a50*/  LOP3.LUT R6, R6, 0xffff, RZ, 0xc0, !PT ;  /* 0x0000ffff06067812 */ /* 0x000fe600078ec0ff */
[----:B------:R-:W-:Y:S01]  /*5a60*/  MUFU.EX2 R155, R22 ;  /* 0x00000016009b7308 */ /* 0x000fe20000000800 */
[----:B------:R-:W-:Y:S02]  /*5a70*/  @!P0 FSEL R33, R33, -INF , !P4 ;  /* 0xff80000021218808 */ /* 0x000fe40006000000 */
[----:B------:R-:W-:Y:S02]  /*5a80*/  ISETP.LE.U32.AND P4, PT, R4, UR15, PT ;  /* 0x0000000f04007c0c */ /* 0x000fe4000bf83070 */
[----:B------:R-:W-:Y:S02]  /*5a90*/  SHF.R.U32.HI R4, RZ, 0x8, R6 ;  /* 0x00000008ff047819 */ /* 0x000fe40000011606 */
[----:B------:R-:W-:Y:S03]  /*5aa0*/  LOP3.LUT R5, R5, 0xff, RZ, 0xc0, !PT ;  /* 0x000000ff05057812 */ /* 0x000fe600078ec0ff */
[----:B------:R-:W-:Y:S01]  /*5ab0*/  MUFU.EX2 R157, R25 ;  /* 0x00000019009d7308 */ /* 0x000fe20000000800 */
[----:B------:R-:W-:Y:S02]  /*5ac0*/  LOP3.LUT R4, R4, 0xffff, RZ, 0xc0, !PT ;  /* 0x0000ffff04047812 */ /* 0x000fe400078ec0ff */
[----:B------:R-:W-:Y:S02]  /*5ad0*/  @!P0 FSEL R34, R34, -INF , !P3 ;  /* 0xff80000022228808 */ /* 0x000fe40005800000 */
[----:B------:R-:W-:Y:S02]  /*5ae0*/  @!P0 FSEL R35, R35, -INF , !P6 ;  /* 0xff80000023238808 */ /* 0x000fe40007000000 */
[----:B------:R-:W-:Y:S01]  /*5af0*/  @!P0 FSEL R32, R32, -INF , !P2 ;  /* 0xff80000020208808 */ /* 0x000fe20005000000 */
[----:B------:R-:W-:Y:S01]  /*5b00*/  @!P4 FADD.FTZ R169, -R169, -RZ ;  /* 0x800000ffa9a9c221 */ /* 0x000fe20000010100 */
[----:B------:R-:W-:Y:S01]  /*5b10*/  ISETP.LE.U32.AND P3, PT, R5, UR15, PT ;  /* 0x0000000f05007c0c */ /* 0x000fe2000bf63070 */
[----:B------:R-:W-:Y:S01]  /*5b20*/  MUFU.EX2 R160, R26 ;  /* 0x0000001a00a07308 */ /* 0x000fe20000000800 */
[----:B------:R-:W-:Y:S01]  /*5b30*/  ISETP.LE.U32.AND P0, PT, R4, UR15, PT ;  /* 0x0000000f04007c0c */ /* 0x000fe2000bf03070 */
[--C-:B------:R-:W-:Y:S01]  /*5b40*/  FFMA.FTZ R32, R32, UR14, -R138.reuse ;  /* 0x0000000e20207c23 */ /* 0x100fe2000801088a */
[C---:B------:R-:W-:Y:S01]  /*5b50*/  LOP3.LUT R5, R0.reuse, 0xff, RZ, 0xc0, !PT ;  /* 0x000000ff00057812 */ /* 0x040fe200078ec0ff */
[----:B------:R-:W-:Y:S01]  /*5b60*/  FFMA.FTZ R138, R33, UR14, -R138 ;  /* 0x0000000e218a7c23 */ /* 0x000fe2000801088a */
[----:B------:R-:W-:Y:S01]  /*5b70*/  LOP3.LUT R4, R0, 0xffff, RZ, 0xc0, !PT ;  /* 0x0000ffff00047812 */ /* 0x000fe200078ec0ff */
[--C-:B------:R-:W-:Y:S01]  /*5b80*/  FFMA.FTZ R34, R34, UR14, -R137.reuse ;  /* 0x0000000e22227c23 */ /* 0x100fe20008010889 */
[----:B------:R-:W-:Y:S03]  /*5b90*/  ISETP.LE.U32.AND P6, PT, R5, UR15, PT ;  /* 0x0000000f05007c0c */ /* 0x000fe6000bfc3070 */
[----:B------:R-:W1:Y:S01]  /*5ba0*/  MUFU.EX2 R148, R32 ;  /* 0x0000002000947308 */ /* 0x000e620000000800 */
[--C-:B------:R-:W-:Y:S01]  /*5bb0*/  SHF.R.U32.HI R6, RZ, 0x10, R0.reuse ;  /* 0x00000010ff067819 */ /* 0x100fe20000011600 */
[----:B------:R-:W-:Y:S01]  /*5bc0*/  FFMA.FTZ R137, R35, UR14, -R137 ;  /* 0x0000000e23897c23 */ /* 0x000fe20008010889 */
[----:B------:R-:W-:Y:S01]  /*5bd0*/  SHF.R.U32.HI R5, RZ, 0x18, R0 ;  /* 0x00000018ff057819 */ /* 0x000fe20000011600 */
[----:B------:R-:W-:Y:S01]  /*5be0*/  @!P3 FADD.FTZ R171, -R171, -RZ ;  /* 0x800000ffababb221 */ /* 0x000fe20000010100 */
[----:B------:R-:W-:Y:S01]  /*5bf0*/  ISETP.LE.U32.AND P2, PT, R7, UR15, PT ;  /* 0x0000000f07007c0c */ /* 0x000fe2000bf43070 */
[----:B------:R-:W-:Y:S01]  /*5c00*/  @!P0 FADD.FTZ R164, -R164, -RZ ;  /* 0x800000ffa4a48221 */ /* 0x000fe20000010100 */
[----:B------:R-:W-:Y:S03]  /*5c10*/  SHF.R.U32.HI R0, RZ, 0x8, R4 ;  /* 0x00000008ff007819 */ /* 0x000fe60000011604 */
[----:B------:R-:W-:Y:S01]  /*5c20*/  MUFU.EX2 R146, R138 ;  /* 0x0000008a00927308 */ /* 0x000fe20000000800 */
[----:B------:R-:W-:Y:S02]  /*5c30*/  LOP3.LUT R4, R6, 0xff, RZ, 0xc0, !PT ;  /* 0x000000ff06047812 */ /* 0x000fe400078ec0ff */
[----:B------:R-:W-:Y:S01]  /*5c40*/  LOP3.LUT R0, R0, 0xffff, RZ, 0xc0, !PT ;  /* 0x0000ffff00007812 */ /* 0x000fe200078ec0ff */
[----:B------:R-:W-:Y:S01]  /*5c50*/  @!P6 FADD.FTZ R233, -R233, -RZ ;  /* 0x800000ffe9e9e221 */ /* 0x000fe20000010100 */
[----:B------:R-:W-:Y:S02]  /*5c60*/  ISETP.LE.U32.AND P3, PT, R4, UR15, PT ;  /* 0x0000000f04007c0c */ /* 0x000fe4000bf63070 */
[----:B------:R-:W-:Y:S03]  /*5c70*/  ISETP.LE.U32.AND P0, PT, R0, UR15, PT ;  /* 0x0000000f00007c0c */ /* 0x000fe6000bf03070 */
[----:B------:R-:W2:Y:S01]  /*5c80*/  MUFU.EX2 R154, R23 ;  /* 0x00000017009a7308 */ /* 0x000ea20000000800 */
[----:B------:R-:W-:Y:S01]  /*5c90*/  ISETP.LE.U32.AND P4, PT, R11, UR15, PT ;  /* 0x0000000f0b007c0c */ /* 0x000fe2000bf83070 */
[----:B------:R-:W-:Y:S01]  /*5ca0*/  @!P2 FADD.FTZ R165, -R165, -RZ ;  /* 0x800000ffa5a5a221 */ /* 0x000fe20000010100 */
[----:B------:R-:W-:Y:S01]  /*5cb0*/  ISETP.LE.U32.AND P2, PT, R5, UR15, PT ;  /* 0x0000000f05007c0c */ /* 0x000fe2000bf43070 */
[----:B-1----:R-:W-:Y:S01]  /*5cc0*/  @!P1 FADD.FTZ R148, -R148, -RZ ;  /* 0x800000ff94949221 */ /* 0x002fe20000010100 */
[----:B------:R-:W-:Y:S02]  /*5cd0*/  LOP3.LUT R4, R12, 0xff, RZ, 0xc0, !PT ;  /* 0x000000ff0c047812 */ /* 0x000fe400078ec0ff */
[----:B------:R-:W-:Y:S03]  /*5ce0*/  SHF.R.U32.HI R0, RZ, 0x8, R10 ;  /* 0x00000008ff007819 */ /* 0x000fe6000001160a */
[----:B------:R-:W-:Y:S01]  /*5cf0*/  MUFU.EX2 R144, R2 ;  /* 0x0000000200907308 */ /* 0x000fe20000000800 */
[----:B------:R-:W-:Y:S01]  /*5d00*/  SHF.R.U32.HI R5, RZ, 0x10, R8 ;  /* 0x00000010ff057819 */ /* 0x000fe20000011608 */
[----:B------:R-:W-:Y:S01]  /*5d10*/  @!P3 FADD.FTZ R235, -R235, -RZ ;  /* 0x800000ffebebb221 */ /* 0x000fe20000010100 */
[----:B------:R-:W-:Y:S01]  /*5d20*/  LOP3.LUT R0, R0, 0xffff, RZ, 0xc0, !PT ;  /* 0x0000ffff00007812 */ /* 0x000fe200078ec0ff */
[----:B------:R-:W-:Y:S01]  /*5d30*/  @!P0 FADD.FTZ R232, -R232, -RZ ;  /* 0x800000ffe8e88221 */ /* 0x000fe20000010100 */
[----:B------:R-:W-:Y:S01]  /*5d40*/  ISETP.LE.U32.AND P0, PT, R4, UR15, PT ;  /* 0x0000000f04007c0c */ /* 0x000fe2000bf03070 */
[----:B------:R-:W-:Y:S01]  /*5d50*/  @!P4 FADD.FTZ R167, -R167, -RZ ;  /* 0x800000ffa7a7c221 */ /* 0x000fe20000010100 */
[----:B------:R-:W-:Y:S01]  /*5d60*/  ISETP.LE.U32.AND P6, PT, R0, UR15, PT ;  /* 0x0000000f00007c0c */ /* 0x000fe2000bfc3070 */
[----:B------:R-:W-:Y:S01]  /*5d70*/  @!P2 FADD.FTZ R234, -R234, -RZ ;  /* 0x800000ffeaeaa221 */ /* 0x000fe20000010100 */
[----:B------:R-:W-:Y:S01]  /*5d80*/  ISETP.LE.U32.AND P2, PT, R13, UR15, PT ;  /* 0x0000000f0d007c0c */ /* 0x000fe2000bf43070 */
[----:B------:R-:W1:Y:S01]  /*5d90*/  MUFU.EX2 R159, R24 ;  /* 0x00000018009f7308 */ /* 0x000e620000000800 */
[----:B------:R-:W-:Y:S02]  /*5da0*/  SHF.R.U32.HI R0, RZ, 0x8, R14 ;  /* 0x00000008ff007819 */ /* 0x000fe4000001160e */
[----:B------:R-:W-:Y:S02]  /*5db0*/  ISETP.LE.U32.AND P4, PT, R132, UR15, PT ;  /* 0x0000000f84007c0c */ /* 0x000fe4000bf83070 */
[----:B------:R-:W-:Y:S02]  /*5dc0*/  LOP3.LUT R0, R0, 0xffff, RZ, 0xc0, !PT ;  /* 0x0000ffff00007812 */ /* 0x000fe400078ec0ff */
[----:B------:R-:W-:Y:S01]  /*5dd0*/  LOP3.LUT R4, R15, 0xff, RZ, 0xc0, !PT ;  /* 0x000000ff0f047812 */ /* 0x000fe200078ec0ff */
[----:B------:R-:W-:Y:S01]  /*5de0*/  @!P0 FADD.FTZ R170, -R170, -RZ ;  /* 0x800000ffaaaa8221 */ /* 0x000fe20000010100 */
[----:B------:R-:W-:Y:S01]  /*5df0*/  ISETP.LE.U32.AND P0, PT, R0, UR15, PT ;  /* 0x0000000f00007c0c */ /* 0x000fe2000bf03070 */
[----:B------:R-:W-:Y:S01]  /*5e00*/  @!P6 FADD.FTZ R166, -R166, -RZ ;  /* 0x800000ffa6a6e221 */ /* 0x000fe20000010100 */
[----:B------:R-:W-:Y:S01]  /*5e10*/  LOP3.LUT R0, R9, 0xff, RZ, 0xc0, !PT ;  /* 0x000000ff09007812 */ /* 0x000fe200078ec0ff */
[----:B------:R-:W-:Y:S01]  /*5e20*/  @!P2 FADD.FTZ R168, -R168, -RZ ;  /* 0x800000ffa8a8a221 */ /* 0x000fe20000010100 */
[----:B------:R-:W-:Y:S01]  /*5e30*/  ISETP.LE.U32.AND P6, PT, R133, UR15, PT ;  /* 0x0000000f85007c0c */ /* 0x000fe2000bfc3070 */
[----:B------:R-:W-:Y:S01]  /*5e40*/  MUFU.EX2 R156, R27 ;  /* 0x0000001b009c7308 */ /* 0x000fe20000000800 */
[----:B------:R-:W-:Y:S01]  /*5e50*/  ISETP.LE.U32.AND P2, PT, R4, UR15, PT ;  /* 0x0000000f04007c0c */ /* 0x000fe2000bf43070 */
[----:B------:R-:W-:Y:S01]  /*5e60*/  @!P4 FADD.FTZ R163, -R163, -RZ ;  /* 0x800000ffa3a3c221 */ /* 0x000fe20000010100 */
[----:B------:R-:W-:Y:S02]  /*5e70*/  LOP3.LUT R4, R9, 0xffff, RZ, 0xc0, !PT ;  /* 0x0000ffff09047812 */ /* 0x000fe400078ec0ff */
[----:B------:R-:W-:Y:S02]  /*5e80*/  ISETP.LE.U32.AND P4, PT, R0, UR15, PT ;  /* 0x0000000f00007c0c */ /* 0x000fe4000bf83070 */
[--C-:B------:R-:W-:Y:S01]  /*5e90*/  SHF.R.U32.HI R0, RZ, 0x18, R9.reuse ;  /* 0x00000018ff007819 */ /* 0x100fe20000011609 */
[----:B------:R-:W-:Y:S01]  /*5ea0*/  @!P0 FADD.FTZ R158, -R158, -RZ ;  /* 0x800000ff9e9e8221 */ /* 0x000fe20000010100 */
[----:B------:R-:W-:Y:S01]  /*5eb0*/  SHF.R.U32.HI R4, RZ, 0x8, R4 ;  /* 0x00000008ff047819 */ /* 0x000fe20000011604 */
[----:B------:R-:W-:Y:S01]  /*5ec0*/  MUFU.EX2 R153, R28 ;  /* 0x0000001c00997308 */ /* 0x000fe20000000800 */
[----:B------:R-:W-:Y:S01]  /*5ed0*/  SHF.R.U32.HI R9, RZ, 0x10, R9 ;  /* 0x00000010ff097819 */ /* 0x000fe20000011609 */
[----:B------:R-:W-:Y:S01]  /*5ee0*/  @!P6 FADD.FTZ R161, -R161, -RZ ;  /* 0x800000ffa1a1e221 */ /* 0x000fe20000010100 */
[----:B------:R-:W-:Y:S01]  /*5ef0*/  ISETP.LE.U32.AND P0, PT, R0, UR15, PT ;  /* 0x0000000f00007c0c */ /* 0x000fe2000bf03070 */
[----:B------:R-:W-:Y:S01]  /*5f00*/  @!P2 FADD.FTZ R162, -R162, -RZ ;  /* 0x800000ffa2a2a221 */ /* 0x000fe20000010100 */
[----:B------:R-:W-:Y:S02]  /*5f10*/  LOP3.LUT R0, R4, 0xffff, RZ, 0xc0, !PT ;  /* 0x0000ffff04007812 */ /* 0x000fe400078ec0ff */
[----:B------:R-:W-:Y:S01]  /*5f20*/  LOP3.LUT R4, R9, 0xff, RZ, 0xc0, !PT ;  /* 0x000000ff09047812 */ /* 0x000fe200078ec0ff */
[----:B------:R-:W-:Y:S01]  /*5f30*/  @!P4 FADD.FTZ R152, -R152, -RZ ;  /* 0x800000ff9898c221 */ /* 0x000fe20000010100 */
[----:B------:R-:W-:Y:S01]  /*5f40*/  ISETP.LE.U32.AND P2, PT, R0, UR15, PT ;  /* 0x0000000f00007c0c */ /* 0x000fe2000bf43070 */
[----:B------:R-:W-:Y:S01]  /*5f50*/  MUFU.EX2 R150, R136 ;  /* 0x0000008800967308 */ /* 0x000fe20000000800 */
[----:B------:R-:W-:Y:S02]  /*5f60*/  ISETP.LE.U32.AND P6, PT, R4, UR15, PT ;  /* 0x0000000f04007c0c */ /* 0x000fe4000bfc3070 */
[C---:B------:R-:W-:Y:S02]  /*5f70*/  LOP3.LUT R0, R8.reuse, 0xffff, RZ, 0xc0, !PT ;  /* 0x0000ffff08007812 */ /* 0x040fe400078ec0ff */
[----:B------:R-:W-:Y:S01]  /*5f80*/  LOP3.LUT R4, R8, 0xff, RZ, 0xc0, !PT ;  /* 0x000000ff08047812 */ /* 0x000fe200078ec0ff */
[----:B--2---:R-:W-:Y:S01]  /*5f90*/  @!P0 FADD.FTZ R154, -R154, -RZ ;  /* 0x800000ff9a9a8221 */ /* 0x004fe20000010100 */
[----:B------:R-:W-:Y:S03]  /*5fa0*/  SHF.R.U32.HI R0, RZ, 0x8, R0 ;  /* 0x00000008ff007819 */ /* 0x000fe60000011600 */
[----:B------:R-:W-:Y:S01]  /*5fb0*/  MUFU.EX2 R149, R30 ;  /* 0x0000001e00957308 */ /* 0x000fe20000000800 */
[----:B------:R-:W-:Y:S02]  /*5fc0*/  ISETP.LE.U32.AND P4, PT, R4, UR15, PT ;  /* 0x0000000f04007c0c */ /* 0x000fe4000bf83070 */
[----:B------:R-:W-:Y:S01]  /*5fd0*/  LOP3.LUT R0, R0, 0xffff, RZ, 0xc0, !PT ;  /* 0x0000ffff00007812 */ /* 0x000fe200078ec0ff */
[----:B------:R-:W-:Y:S01]  /*5fe0*/  @!P2 FADD.FTZ R151, -R151, -RZ ;  /* 0x800000ff9797a221 */ /* 0x000fe20000010100 */
[----:B------:R-:W-:Y:S01]  /*5ff0*/  LOP3.LUT R4, R5, 0xff, RZ, 0xc0, !PT ;  /* 0x000000ff05047812 */ /* 0x000fe200078ec0ff */
[----:B------:R-:W-:Y:S01]  /*6000*/  @!P6 FADD.FTZ R155, -R155, -RZ ;  /* 0x800000ff9b9be221 */ /* 0x000fe20000010100 */
[----:B------:R-:W-:Y:S02]  /*6010*/  ISETP.LE.U32.AND P2, PT, R0, UR15, PT ;  /* 0x0000000f00007c0c */ /* 0x000fe4000bf43070 */
[----:B------:R-:W-:Y:S02]  /*6020*/  ISETP.LE.U32.AND P6, PT, R4, UR15, PT ;  /* 0x0000000f04007c0c */ /* 0x000fe4000bfc3070 */
[----:B------:R-:W-:Y:S02]  /*6030*/  SHF.R.U32.HI R0, RZ, 0x8, R145 ;  /* 0x00000008ff007819 */ /* 0x000fe40000011691 */
[----:B------:R-:W-:Y:S01]  /*6040*/  LOP3.LUT R4, R147, 0xff, RZ, 0xc0, !PT ;  /* 0x000000ff93047812 */ /* 0x000fe200078ec0ff */
[----:B------:R-:W2:Y:S01]  /*6050*/  MUFU.EX2 R145, R137 ;  /* 0x0000008900917308 */ /* 0x000ea20000000800 */
[----:B------:R-:W-:Y:S01]  /*6060*/  LOP3.LUT R0, R0, 0xffff, RZ, 0xc0, !PT ;  /* 0x0000ffff00007812 */ /* 0x000fe200078ec0ff */
[----:B-1----:R-:W-:Y:S01]  /*6070*/  @!P4 FADD.FTZ R159, -R159, -RZ ;  /* 0x800000ff9f9fc221 */ /* 0x002fe20000010100 */
[----:B------:R-:W-:Y:S02]  /*6080*/  F2FP.RELU.BF16.F32.PACK_AB R6, R232, R233 ;  /* 0x000000e9e806723e */ /* 0x000fe400000018ff */
[----:B------:R-:W-:Y:S01]  /*6090*/  F2FP.RELU.BF16.F32.PACK_AB R2, R154, R155 ;  /* 0x0000009b9a02723e */ /* 0x000fe200000018ff */
[----:B------:R-:W-:Y:S01]  /*60a0*/  @!P2 FADD.FTZ R157, -R157, -RZ ;  /* 0x800000ff9d9da221 */ /* 0x000fe20000010100 */
[----:B------:R-:W-:Y:S01]  /*60b0*/  ISETP.LE.U32.AND P2, PT, R0, UR15, PT ;  /* 0x0000000f00007c0c */ /* 0x000fe2000bf43070 */
[----:B------:R-:W-:Y:S01]  /*60c0*/  @!P6 FADD.FTZ R160, -R160, -RZ ;  /* 0x800000ffa0a0e221 */ /* 0x000fe20000010100 */
[----:B------:R-:W-:Y:S01]  /*60d0*/  ISETP.LE.U32.AND P6, PT, R4, UR15, PT ;  /* 0x0000000f04007c0c */ /* 0x000fe2000bfc3070 */
[----:B------:R-:W1:Y:S01]  /*60e0*/  MUFU.EX2 R147, R34 ;  /* 0x0000002200937308 */ /* 0x000e620000000800 */
[----:B------:R-:W-:Y:S02]  /*60f0*/  SHF.R.U32.HI R0, RZ, 0x8, R139 ;  /* 0x00000008ff007819 */ /* 0x000fe4000001168b */
[----:B------:R-:W-:Y:S01]  /*6100*/  LOP3.LUT R4, R140, 0xff, RZ, 0xc0, !PT ;  /* 0x000000ff8c047812 */ /* 0x000fe200078ec0ff */
[----:B------:R-:W-:Y:S01]  /*6110*/  IMAD.U32 R140, RZ, RZ, UR21 ;  /* 0x00000015ff8c7e24 */ /* 0x000fe2000f8e00ff */
[----:B------:R-:W-:Y:S02]  /*6120*/  LOP3.LUT R5, R0, 0xffff, RZ, 0xc0, !PT ;  /* 0x0000ffff00057812 */ /* 0x000fe400078ec0ff */
[----:B------:R-:W-:Y:S01]  /*6130*/  ISETP.LE.U32.AND P1, PT, R4, UR15, PT ;  /* 0x0000000f04007c0c */ /* 0x000fe2000bf23070 */
[----:B--2---:R-:W-:Y:S01]  /*6140*/  @!P5 FADD.FTZ R145, -R145, -RZ ;  /* 0x800000ff9191d221 */ /* 0x004fe20000010100 */
[----:B------:R-:W-:Y:S01]  /*6150*/  F2FP.RELU.BF16.F32.PACK_AB R0, R169, R171 ;  /* 0x000000aba900723e */ /* 0x000fe200000018ff */
[----:B------:R-:W-:Y:S01]  /*6160*/  @!P2 FADD.FTZ R146, -R146, -RZ ;  /* 0x800000ff9292a221 */ /* 0x000fe20000010100 */
[----:B------:R-:W-:Y:S02]  /*6170*/  F2FP.RELU.BF16.F32.PACK_AB R4, R164, R165 ;  /* 0x000000a5a404723e */ /* 0x000fe400000018ff */
[----:B------:R-:W-:Y:S01]  /*6180*/  ISETP.LE.U32.AND P2, PT, R5, UR15, PT ;  /* 0x0000000f05007c0c */ /* 0x000fe2000bf43070 */
[----:B------:R2:W-:Y:S01]  /*6190*/  STS [R238+0x13400], R0 ;  /* 0x01340000ee007388 */ /* 0x0005e20000000800 */
[----:B------:R-:W-:Y:S02]  /*61a0*/  F2FP.RELU.BF16.F32.PACK_AB R5, R234, R235 ;  /* 0x000000ebea05723e */ /* 0x000fe400000018ff */
[----:B------:R-:W-:Y:S01]  /*61b0*/  SHF.R.U32.HI R8, RZ, 0x18, R8 ;  /* 0x00000018ff087819 */ /* 0x000fe20000011608 */
[----:B------:R3:W-:Y:S01]  /*61c0*/  STS [R238+0x13000], R4 ;  /* 0x01300004ee007388 */ /* 0x0007e20000000800 */
[----:B------:R-:W-:Y:S01]  /*61d0*/  ISETP.LE.U32.AND P3, PT, R134, UR15, PT ;  /* 0x0000000f86007c0c */ /* 0x000fe2000bf63070 */
[----:B-1----:R-:W-:Y:S01]  /*61e0*/  @!P6 FADD.FTZ R147, -R147, -RZ ;  /* 0x800000ff9393e221 */ /* 0x002fe20000010100 */
[----:B------:R-:W-:Y:S01]  /*61f0*/  ISETP.LE.U32.AND P4, PT, R8, UR15, PT ;  /* 0x0000000f08007c0c */ /* 0x000fe2000bf83070 */
[----:B------:R-:W-:Y:S01]  /*6200*/  @!P1 FADD.FTZ R149, -R149, -RZ ;  /* 0x800000ff95959221 */ /* 0x000fe20000010100 */
[----:B------:R-:W-:Y:S02]  /*6210*/  ISETP.LE.U32.AND P0, PT, R135, UR15, PT ;  /* 0x0000000f87007c0c */ /* 0x000fe4000bf03070 */
[----:B------:R-:W-:Y:S01]  /*6220*/  FSETP.GE.FTZ.AND P1, PT, R151, RZ, PT ;  /* 0x000000ff9700720b */ /* 0x000fe20003f36000 */
[----:B------:R-:W-:Y:S01]  /*6230*/  @!P2 FADD.FTZ R150, -R150, -RZ ;  /* 0x800000ff9696a221 */ /* 0x000fe20000010100 */
[----:B------:R-:W-:Y:S05]  /*6240*/  FSETP.GE.FTZ.AND P2, PT, R152, RZ, PT ;  /* 0x000000ff9800720b */ /* 0x000fea0003f56000 */
[----:B------:R-:W-:Y:S01]  /*6250*/  @!P3 FADD.FTZ R153, -R153, -RZ ;  /* 0x800000ff9999b221 */ /* 0x000fe20000010100 */
[----:B------:R-:W-:Y:S01]  /*6260*/  FSETP.GE.FTZ.AND P3, PT, R158, RZ, PT ;  /* 0x000000ff9e00720b */ /* 0x000fe20003f76000 */
[----:B------:R-:W-:Y:S01]  /*6270*/  @!P4 FADD.FTZ R156, -R156, -RZ ;  /* 0x800000ff9c9cc221 */ /* 0x000fe20000010100 */
[----:B------:R-:W-:Y:S01]  /*6280*/  FSETP.GE.FTZ.AND P4, PT, R163, RZ, PT ;  /* 0x000000ffa300720b */ /* 0x000fe20003f96000 */
[----:B------:R-:W-:Y:S01]  /*6290*/  @!P0 FADD.FTZ R144, -R144, -RZ ;  /* 0x800000ff90908221 */ /* 0x000fe20000010100 */
[C---:B------:R-:W-:Y:S02]  /*62a0*/  LEA R142, P0, R248.reuse, R140, 0x2 ;  /* 0x0000008cf88e7211 */ /* 0x040fe400078010ff */
[----:B--2---:R-:W-:Y:S02]  /*62b0*/  F2FP.RELU.BF16.F32.PACK_AB R0, R161, R162 ;  /* 0x000000a2a100723e */ /* 0x004fe400000018ff */
[----:B------:R-:W-:Y:S02]  /*62c0*/  LEA.HI.X.SX32 R143, R248, R141, 0x2, P0 ;  /* 0x0000008df88f7211 */ /* 0x000fe400000f16ff */
[----:B---3--:R-:W-:Y:S01]  /*62d0*/  F2FP.RELU.BF16.F32.PACK_AB R4, R158, R163 ;  /* 0x000000a39e04723e */ /* 0x008fe200000018ff */
[----:B------:R1:W-:Y:S01]  /*62e0*/  STS [R240+0x13400], R0 ;  /* 0x01340000f0007388 */ /* 0x0003e20000000800 */
[----:B------:R-:W-:Y:S03]  /*62f0*/  FSETP.GE.FTZ.AND P0, PT, R165, RZ, PT ;  /* 0x000000ffa500720b */ /* 0x000fe60003f16000 */
[----:B------:R2:W-:Y:S04]  /*6300*/  STS [R240+0x13000], R4 ;  /* 0x01300004f0007388 */ /* 0x0005e80000000800 */
[----:B------:R3:W-:Y:S04]  /*6310*/  STS [R238+0x14000], R6 ;  /* 0x01400006ee007388 */ /* 0x0007e80000000800 */
[----:B------:R4:W-:Y:S04]  /*6320*/  STS [R238+0x14400], R5 ;  /* 0x01440005ee007388 */ /* 0x0009e80000000800 */
[----:B------:R-:W4:Y:S01]  /*6330*/  LDG.E R140, desc[UR6][R142.64] ;  /* 0x000000068e8c7981 */ /* 0x000f22000c1e1900 */
[----:B-1----:R-:W-:Y:S02]  /*6340*/  F2FP.RELU.BF16.F32.PACK_AB R0, R146, R148 ;  /* 0x000000949200723e */ /* 0x002fe400000018ff */
[----:B--2---:R-:W-:Y:S02]  /*6350*/  F2FP.RELU.BF16.F32.PACK_AB R4, R151, R152 ;  /* 0x000000989704723e */ /* 0x004fe400000018ff */
[----:B---3--:R-:W-:Y:S02]  /*6360*/  F2FP.RELU.BF16.F32.PACK_AB R6, R166, R167 ;  /* 0x000000a7a606723e */ /* 0x008fe400000018ff */
[----:B----4-:R-:W-:Y:S03]  /*6370*/  F2FP.RELU.BF16.F32.PACK_AB R5, R168, R170 ;  /* 0x000000aaa805723e */ /* 0x010fe600000018ff */
[----:B------:R1:W-:Y:S04]  /*6380*/  STS [R240+0x14000], R6 ;  /* 0x01400006f0007388 */ /* 0x0003e80000000800 */
[----:B------:R2:W-:Y:S04]  /*6390*/  STS [R240+0x14400], R5 ;  /* 0x01440005f0007388 */ /* 0x0005e80000000800 */
[----:B------:R3:W-:Y:S04]  /*63a0*/  STS [R239+0x13000], R4 ;  /* 0x01300004ef007388 */ /* 0x0007e80000000800 */
[----:B------:R4:W-:Y:S04]  /*63b0*/  STS [R239+0x13400], R2 ;  /* 0x01340002ef007388 */ /* 0x0009e80000000800 */
[----:B------:R4:W-:Y:S01]  /*63c0*/  STS [R237+0x13000], R0 ;  /* 0x01300000ed007388 */ /* 0x0009e20000000800 */
[----:B-1----:R-:W-:Y:S02]  /*63d0*/  F2FP.RELU.BF16.F32.PACK_AB R6, R157, R159 ;  /* 0x0000009f9d06723e */ /* 0x002fe400000018ff */
[----:B--2---:R-:W-:Y:S02]  /*63e0*/  F2FP.RELU.BF16.F32.PACK_AB R5, R156, R160 ;  /* 0x000000a09c05723e */ /* 0x004fe400000018ff */
[----:B---3--:R-:W-:Y:S02]  /*63f0*/  F2FP.RELU.BF16.F32.PACK_AB R4, R145, R147 ;  /* 0x000000939104723e */ /* 0x008fe400000018ff */
[----:B----4-:R-:W-:Y:S03]  /*6400*/  F2FP.RELU.BF16.F32.PACK_AB R2, R150, R153 ;  /* 0x000000999602723e */ /* 0x010fe600000018ff */
[----:B------:R-:W-:Y:S01]  /*6410*/  STS [R237+0x13400], R4 ;  /* 0x01340004ed007388 */ /* 0x000fe20000000800 */
[----:B------:R-:W-:Y:S03]  /*6420*/  F2FP.RELU.BF16.F32.PACK_AB R0, R144, R149 ;  /* 0x000000959000723e */ /* 0x000fe600000018ff */
[----:B------:R-:W-:Y:S04]  /*6430*/  STS [R239+0x14000], R6 ;  /* 0x01400006ef007388 */ /* 0x000fe80000000800 */
[----:B------:R-:W-:Y:S04]  /*6440*/  STS [R239+0x14400], R5 ;  /* 0x01440005ef007388 */ /* 0x000fe80000000800 */
[----:B------:R-:W-:Y:S04]  /*6450*/  STS [R237+0x14000], R2 ;  /* 0x01400002ed007388 */ /* 0x000fe80000000800 */
[----:B------:R1:W-:Y:S04]  /*6460*/  STS [R237+0x14400], R0 ;  /* 0x01440000ed007388 */ /* 0x0003e80000000800 */
[----:B------:R-:W2:Y:S08]  /*6470*/  LDSM.16.M88.4 R32, [R222+UR4+0x6000] ;  /* 0x00600004de20783b */ /* 0x000eb00008000200 */
[----:B------:R-:W3:Y:S01]  /*6480*/  LDSM.16.M88.4 R28, [R222+UR4+0x6800] ;  /* 0x00680004de1c783b */ /* 0x000ee20008000200 */
[----:B-1----:R-:W-:Y:S05]  /*6490*/  IMAD.U32 R0, RZ, RZ, UR4 ;  /* 0x00000004ff007e24 */ /* 0x002fea000f8e00ff */
[----:B------:R-:W-:Y:S05]  /*64a0*/  IADD3 R0, R222, 0x6000, R0 ;  /* 0x00006000de007810 */ /* 0x000fea0007ffe000 */
[----:B------:R-:W-:Y:S05]  /*64b0*/  IMAD.IADD R0, R0, 0x1, R228 ;  /* 0x0000000100007824 */ /* 0x000fea00078e02e4 */
[----:B------:R-:W1:Y:S01]  /*64c0*/  LDSM.16.M88.4 R132, [R0] ;  /* 0x000000000084783b */ /* 0x000e620000000200 */
[-C--:B--2---:R-:W-:Y:S07]  /*64d0*/  HMMA.16816.F32.BF16 R4, R32, R172.reuse, RZ ;  /* 0x000000ac2004723c */ /* 0x084fee00000418ff */
[----:B------:R-:W2:Y:S01]  /*64e0*/  LDSM.16.M88.4 R136, [R0+0x800] ;  /* 0x000800000088783b */ /* 0x000ea20000000200 */
[C---:B---3--:R-:W-:Y:S06]  /*64f0*/  HMMA.16816.F32.BF16 R8, R28.reuse, R172, RZ ;  /* 0x000000ac1c08723c */ /* 0x048fec00000418ff */
[-C--:B------:R-:W-:Y:S06]  /*6500*/  HMMA.16816.F32.BF16 R12, R28, R174.reuse, RZ ;  /* 0x000000ae1c0c723c */ /* 0x080fec00000418ff */
[C---:B------:R-:W-:Y:S06]  /*6510*/  HMMA.16816.F32.BF16 R16, R32.reuse, R174, RZ ;  /* 0x000000ae2010723c */ /* 0x040fec00000418ff */
[-C--:B------:R-:W-:Y:S06]  /*6520*/  HMMA.16816.F32.BF16 R20, R32, R176.reuse, RZ ;  /* 0x000000b02014723c */ /* 0x080fec00000418ff */
[C---:B------:R-:W-:Y:S06]  /*6530*/  HMMA.16816.F32.BF16 R24, R28.reuse, R176, RZ ;  /* 0x000000b01c18723c */ /* 0x040fec00000418ff */
[-C--:B------:R-:W-:Y:S06]  /*6540*/  HMMA.16816.F32.BF16 R28, R28, R178.reuse, RZ ;  /* 0x000000b21c1c723c */ /* 0x080fec00000418ff */
[----:B------:R-:W-:Y:S06]  /*6550*/  HMMA.16816.F32.BF16 R32, R32, R178, RZ ;  /* 0x000000b22020723c */ /* 0x000fec00000418ff */
[-C--:B-1----:R-:W-:Y:S06]  /*6560*/  HMMA.16816.F32.BF16 R4, R132, R180.reuse, R4 ;  /* 0x000000b48404723c */ /* 0x082fec0000041804 */
[C---:B--2---:R-:W-:Y:S06]  /*6570*/  HMMA.16816.F32.BF16 R8, R136.reuse, R180, R8 ;  /* 0x000000b48808723c */ /* 0x044fec0000041808 */
[-C--:B------:R-:W-:Y:S06]  /*6580*/  HMMA.16816.F32.BF16 R12, R136, R182.reuse, R12 ;  /* 0x000000b6880c723c */ /* 0x080fec000004180c */
[C---:B------:R-:W-:Y:S06]  /*6590*/  HMMA.16816.F32.BF16 R16, R132.reuse, R182, R16 ;  /* 0x000000b68410723c */ /* 0x040fec0000041810 */
[-C--:B------:R-:W-:Y:S06]  /*65a0*/  HMMA.16816.F32.BF16 R20, R132, R184.reuse, R20 ;  /* 0x000000b88414723c */ /* 0x080fec0000041814 */
[C---:B------:R-:W-:Y:S06]  /*65b0*/  HMMA.16816.F32.BF16 R24, R136.reuse, R184, R24 ;  /* 0x000000b88818723c */ /* 0x040fec0000041818 */
[-C--:B------:R-:W-:Y:S01]  /*65c0*/  HMMA.16816.F32.BF16 R28, R136, R186.reuse, R28 ;  /* 0x000000ba881c723c */ /* 0x080fe2000004181c */
[----:B------:R-:W1:Y:S05]  /*65d0*/  LDSM.16.M88.4 R136, [R222+UR4+0x7000] ;  /* 0x00700004de88783b */ /* 0x000e6a0008000200 */
[----:B------:R-:W-:Y:S03]  /*65e0*/  HMMA.16816.F32.BF16 R32, R132, R186, R32 ;  /* 0x000000ba8420723c */ /* 0x000fe60000041820 */
[----:B------:R-:W2:Y:S03]  /*65f0*/  LDSM.16.M88.4 R132, [R222+UR4+0x7800] ;  /* 0x00780004de84783b */ /* 0x000ea60008000200 */
[-C--:B-1----:R-:W-:Y:S06]  /*6600*/  HMMA.16816.F32.BF16 R4, R136, R188.reuse, R4 ;  /* 0x000000bc8804723c */ /* 0x082fec0000041804 */
[C---:B--2---:R-:W-:Y:S06]  /*6610*/  HMMA.16816.F32.BF16 R8, R132.reuse, R188, R8 ;  /* 0x000000bc8408723c */ /* 0x044fec0000041808 */
[-C--:B------:R-:W-:Y:S06]  /*6620*/  HMMA.16816.F32.BF16 R12, R132, R190.reuse, R12 ;  /* 0x000000be840c723c */ /* 0x080fec000004180c */
[C---:B------:R-:W-:Y:S06]  /*6630*/  HMMA.16816.F32.BF16 R16, R136.reuse, R190, R16 ;  /* 0x000000be8810723c */ /* 0x040fec0000041810 */
[-C--:B------:R-:W-:Y:S06]  /*6640*/  HMMA.16816.F32.BF16 R20, R136, R192.reuse, R20 ;  /* 0x000000c08814723c */ /* 0x080fec0000041814 */
[C---:B------:R-:W-:Y:S06]  /*6650*/  HMMA.16816.F32.BF16 R24, R132.reuse, R192, R24 ;  /* 0x000000c08418723c */ /* 0x040fec0000041818 */
[-C--:B------:R-:W-:Y:S01]  /*6660*/  HMMA.16816.F32.BF16 R28, R132, R194.reuse, R28 ;  /* 0x000000c2841c723c */ /* 0x080fe2000004181c */
[----:B------:R-:W1:Y:S05]  /*6670*/  LDSM.16.M88.4 R132, [R0+0x1000] ;  /* 0x001000000084783b */ /* 0x000e6a0000000200 */
[----:B------:R-:W-:Y:S03]  /*6680*/  HMMA.16816.F32.BF16 R32, R136, R194, R32 ;  /* 0x000000c28820723c */ /* 0x000fe60000041820 */
[----:B------:R-:W2:Y:S03]  /*6690*/  LDSM.16.M88.4 R136, [R0+0x1800] ;  /* 0x001800000088783b */ /* 0x000ea60000000200 */
        /* <DEDUP_REMOVED lines=24> */
[C---:B------:R-:W-:Y:S01]  /*6820*/  FADD.FTZ R2, -R140.reuse, R4 ;  /* 0x000000048c027221 */ /* 0x040fe20000010100 */
[----:B------:R-:W-:Y:S01]  /*6830*/  FADD.FTZ R0, -R140, R5 ;  /* 0x000000058c007221 */ /* 0x000fe20000010100 */
[----:B------:R-:W2:Y:S01]  /*6840*/  LDG.E R4, desc[UR6][R142.64+0x20] ;  /* 0x000020068e047981 */ /* 0x000ea2000c1e1900 */
[-C--:B------:R-:W-:Y:S03]  /*6850*/  HMMA.16816.F32.BF16 R20, R132, R216.reuse, R20 ;  /* 0x000000d88414723c */ /* 0x080fe60000041814 */
[-C--:B------:R-:W-:Y:S02]  /*6860*/  FSEL R2, R2, R140.reuse, P0 ;  /* 0x0000008c02027208 */ /* 0x080fe40000000000 */
[----:B------:R-:W-:Y:S01]  /*6870*/  FSETP.GE.FTZ.AND P0, PT, R164, RZ, PT ;  /* 0x000000ffa400720b */ /* 0x000fe20003f16000 */
[C---:B------:R-:W-:Y:S05]  /*6880*/  HMMA.16816.F32.BF16 R24, R136.reuse, R216, R24 ;  /* 0x000000d88818723c */ /* 0x040fea0000041818 */
[----:B------:R-:W-:Y:S01]  /*6890*/  FSEL R0, R0, R140, P0 ;  /* 0x0000008c00007208 */ /* 0x000fe20000000000 */
[----:B------:R-:W-:Y:S01]  /*68a0*/  FMUL.FTZ R165, R165, R2 ;  /* 0x00000002a5a57220 */ /* 0x000fe20000410000 */
[----:B------:R-:W-:Y:S01]  /*68b0*/  FSETP.GE.FTZ.AND P0, PT, R146, RZ, PT ;  /* 0x000000ff9200720b */ /* 0x000fe20003f16000 */
[----:B------:R1:W5:Y:S01]  /*68c0*/  LDG.E R2, desc[UR6][R142.64+0x80] ;  /* 0x000080068e027981 */ /* 0x000362000c1e1900 */
[-C--:B------:R-:W-:Y:S03]  /*68d0*/  HMMA.16816.F32.BF16 R28, R136, R218.reuse, R28 ;  /* 0x000000da881c723c */ /* 0x080fe6000004181c */
[C---:B------:R-:W-:Y:S01]  /*68e0*/  FADD.FTZ R16, -R140.reuse, R16 ;  /* 0x000000108c107221 */ /* 0x040fe20000010100 */
[----:B------:R-:W-:Y:S01]  /*68f0*/  FADD.FTZ R17, -R140, R17 ;  /* 0x000000118c117221 */ /* 0x000fe20000010100 */
[----:B------:R-:W-:Y:S01]  /*6900*/  FMUL.FTZ R164, R164, R0 ;  /* 0x00000000a4a47220 */ /* 0x000fe20000410000 */
[----:B------:R-:W-:Y:S01]  /*6910*/  HMMA.16816.F32.BF16 R32, R132, R218, R32 ;  /* 0x000000da8420723c */ /* 0x000fe20000041820 */
[----:B------:R1:W5:Y:S04]  /*6920*/  LDG.E R0, desc[UR6][R142.64+0xa0] ;  /* 0x0000a0068e007981 */ /* 0x000368000c1e1900 */
[-C--:B------:R-:W-:Y:S01]  /*6930*/  FSEL R16, R16, R140.reuse, P4 ;  /* 0x0000008c10107208 */ /* 0x080fe20002000000 */
[C---:B------:R-:W-:Y:S01]  /*6940*/  FADD.FTZ R21, -R140.reuse, R21 ;  /* 0x000000158c157221 */ /* 0x040fe20000010100 */
[-C--:B------:R-:W-:Y:S01]  /*6950*/  FSEL R17, R17, R140.reuse, P3 ;  /* 0x0000008c11117208 */ /* 0x080fe20001800000 */
[----:B------:R-:W-:Y:S03]  /*6960*/  FADD.FTZ R5, -R140, R20 ;  /* 0x000000148c057221 */ /* 0x000fe60000010100 */
[----:B------:R-:W-:Y:S01]  /*6970*/  FSEL R21, R21, R140, P1 ;  /* 0x0000008c15157208 */ /* 0x000fe20000800000 */
[----:B------:R-:W-:Y:S01]  /*6980*/  FMUL.FTZ R163, R163, R16 ;  /* 0x00000010a3a37220 */ /* 0x000fe20000410000 */
[----:B------:R-:W-:Y:S01]  /*6990*/  F2FP.BF16.F32.PACK_AB R16, R164, R165 ;  /* 0x000000a5a410723e */ /* 0x000fe200000010ff */
[----:B------:R-:W-:Y:S01]  /*69a0*/  FMUL.FTZ R17, R158, R17 ;  /* 0x000000119e117220 */ /* 0x000fe20000410000 */
[----:B------:R-:W-:Y:S01]  /*69b0*/  FSETP.GE.FTZ.AND P1, PT, R148, RZ, PT ;  /* 0x000000ff9400720b */ /* 0x000fe20003f36000 */
[----:B------:R1:W5:Y:S01]  /*69c0*/  LDL R158, [R1+0xc] ;  /* 0x00000c00019e7983 */ /* 0x0003620000100800 */
[----:B------:R-:W-:Y:S01]  /*69d0*/  FSEL R5, R5, R140, P2 ;  /* 0x0000008c05057208 */ /* 0x000fe20001000000 */
[----:B------:R-:W-:Y:S01]  /*69e0*/  FMUL.FTZ R21, R151, R21 ;  /* 0x0000001597157220 */ /* 0x000fe20000410000 */
[----:B------:R-:W-:Y:S01]  /*69f0*/  FSETP.GE.FTZ.AND P2, PT, R171, RZ, PT ;  /* 0x000000ffab00720b */ /* 0x000fe20003f56000 */
[----:B------:R1:W5:Y:S01]  /*6a00*/  LDL R164, [R1+0x8] ;  /* 0x0000080001a47983 */ /* 0x0003620000100800 */
[----:B------:R-:W-:Y:S01]  /*6a10*/  F2FP.BF16.F32.PACK_AB R17, R17, R163 ;  /* 0x000000a31111723e */ /* 0x000fe200000010ff */
[----:B------:R-:W-:Y:S02]  /*6a20*/  FMUL.FTZ R152, R152, R5 ;  /* 0x0000000598987220 */ /* 0x000fe40000410000 */
[----:B------:R-:W-:Y:S03]  /*6a30*/  FADD.FTZ R32, -R140, R32 ;  /* 0x000000208c207221 */ /* 0x000fe60000010100 */
[----:B------:R-:W-:Y:S02]  /*6a40*/  F2FP.BF16.F32.PACK_AB R21, R21, R152 ;  /* 0x000000981515723e */ /* 0x000fe400000010ff */
[----:B------:R-:W-:Y:S01]  /*6a50*/  FSEL R32, R32, R140, P1 ;  /* 0x0000008c20207208 */ /* 0x000fe20000800000 */
[----:B------:R-:W-:Y:S01]  /*6a60*/  @P0 FADD.FTZ R140, -R140, R33 ;  /* 0x000000218c8c0221 */ /* 0x000fe20000010100 */
[----:B------:R-:W-:Y:S02]  /*6a70*/  PLOP3.LUT P0, PT, PT, PT, UP3, 0x80, 0x0 ;  /* 0x000000000000781c */ /* 0x000fe40003f0f038 */
[----:B------:R-:W-:Y:S01]  /*6a80*/  FSETP.GE.FTZ.AND P1, PT, R169, RZ, PT ;  /* 0x000000ffa900720b */ /* 0x000fe20003f36000 */
[----:B------:R-:W-:Y:S01]  /*6a90*/  FMUL.FTZ R148, R148, R32 ;  /* 0x0000002094947220 */ /* 0x000fe20000410000 */
[----:B------:R-:W-:Y:S01]  /*6aa0*/  FMUL.FTZ R140, R146, R140 ;  /* 0x0000008c928c7220 */ /* 0x000fe20000410000 */
[C---:B--2---:R-:W-:Y:S01]  /*6ab0*/  FADD.FTZ R6, -R4.reuse, R6 ;  /* 0x0000000604067221 */ /* 0x044fe20000010100 */
[----:B------:R-:W-:Y:S04]  /*6ac0*/  FADD.FTZ R7, -R4, R7 ;  /* 0x0000000704077221 */ /* 0x000fe80000010100 */
[-C--:B------:R-:W-:Y:S02]  /*6ad0*/  FSEL R33, R6, R4.reuse, P2 ;  /* 0x0000000406217208 */ /* 0x080fe40001000000 */
[----:B------:R-:W-:Y:S01]  /*6ae0*/  FSEL R32, R7, R4, P1 ;  /* 0x0000000407207208 */ /* 0x000fe20000800000 */
[----:B-1----:R-:W-:Y:S06]  /*6af0*/  @!P0 BRA `(.L_x_159) ;  /* 0x0000000000c48947 */ /* 0x002fec0003800000 */
[----:B------:R-:W1:Y:S01]  /*6b00*/  LDC R5, c[0x0][0x240] ;  /* 0x00009000ff057b82 */ /* 0x000e620000000800 */
[----:B------:R-:W-:Y:S01]  /*6b10*/  ULOP3.LUT UR11, UR5, 0x1, URZ, 0xc0, !UPT ;  /* 0x00000001050b7892 */ /* 0x000fe2000f8ec03f */
[----:B------:R-:W-:Y:S02]  /*6b20*/  ISETP.GE.AND P2, PT, R250, UR43, PT ;  /* 0x0000002bfa007c0c */ /* 0x000fe4000bf46270 */
[----:B-----5:R-:W-:Y:S01]  /*6b30*/  ISETP.GE.AND P1, PT, R164, UR43, PT ;  /* 0x0000002ba4007c0c */ /* 0x020fe2000bf26270 */
[----:B------:R-:W-:Y:S04]  /*6b40*/  UISETP.NE.U32.AND UP0, UPT, UR11, 0x1, UPT ;  /* 0x000000010b00788c */ /* 0x000fe8000bf05070 */
[----:B------:R-:W-:Y:S06]  /*6b50*/  USEL UR11, UR61, 0x3000, !UP0 ;  /* 0x000030003d0b7887 */ /* 0x000fec000c000000 */
[----:B------:R-:W-:Y:S02]  /*6b60*/  VIADD R236, R236, UR11 ;  /* 0x0000000becec7c36 */ /* 0x000fe40008000000 */
[----:B------:R-:W-:Y:S01]  /*6b70*/  @!P1 IADD3 R20, R247, UR11, RZ ;  /* 0x0000000bf7149c10 */ /* 0x000fe2000fffe0ff */
[----:B------:R-:W-:Y:S02]  /*6b80*/  VIADD R221, R221, UR11 ;  /* 0x0000000bdddd7c36 */ /* 0x000fe40008000000 */
[----:B------:R2:W-:Y:S04]  /*6b90*/  @P2 STS [R236], RZ ;  /* 0x000000ffec002388 */ /* 0x0005e80000000800 */
[----:B------:R2:W-:Y:S01]  /*6ba0*/  @P2 STS [R236+0x4], RZ ;  /* 0x000004ffec002388 */ /* 0x0005e20000000800 */
[----:B-1----:R-:W-:Y:S03]  /*6bb0*/  IMAD.U32 R5, R5, -0x40, RZ ;  /* 0xffffffc005057824 */ /* 0x002fe600078e00ff */
[----:B------:R2:W-:Y:S02]  /*6bc0*/  @P2 STS [R236+0x8], RZ ;  /* 0x000008ffec002388 */ /* 0x0005e40000000800 */
[C---:B------:R-:W-:Y:S02]  /*6bd0*/  LEA R243, P3, R5.reuse, R243, 0x1 ;  /* 0x000000f305f37211 */ /* 0x040fe400078608ff */
[----:B------:R2:W-:Y:S01]  /*6be0*/  @P2 STS [R236+0xc], RZ ;  /* 0x00000cffec002388 */ /* 0x0005e20000000800 */
[----:B------:R-:W-:Y:S04]  /*6bf0*/  SHF.R.S32.HI R6, RZ, 0x1f, R5 ;  /* 0x0000001fff067819 */ /* 0x000fe80000011405 */
[----:B------:R-:W-:Y:S01]  /*6c00*/  LEA.HI.X R241, R5, R241, R6, 0x1, P3 ;  /* 0x000000f105f17211 */ /* 0x000fe200018f0c06 */
[----:B------:R-:W-:Y:S01]  /*6c10*/  @!P2 IMAD.MOV.U32 R6, RZ, RZ, R243 ;  /* 0x000000ffff06a224 */ /* 0x000fe200078e00f3 */
[C---:B------:R-:W-:Y:S03]  /*6c20*/  IADD3 R5, R247.reuse, UR11, RZ ;  /* 0x0000000bf7057c10 */ /* 0x040fe6000fffe0ff */
[----:B------:R-:W-:Y:S05]  /*6c30*/  @!P2 IMAD.MOV.U32 R7, RZ, RZ, R241 ;  /* 0x000000ffff07a224 */ /* 0x000fea00078e00f1 */
[----:B------:R-:W-:Y:S01]  /*6c40*/  @!PT LDS RZ, [RZ] ;  /* 0x00000000fffff984 */ /* 0x000fe20000000800 */
[----:B------:R-:W-:Y:S01]  /*6c50*/  @!PT LDS RZ, [RZ] ;  /* 0x00000000fffff984 */ /* 0x000fe20000000800 */
[----:B------:R-:W-:Y:S01]  /*6c60*/  @!PT LDS RZ, [RZ] ;  /* 0x00000000fffff984 */ /* 0x000fe20000000800 */
[----:B------:R1:W-:Y:S04]  /*6c70*/  @!P2 LDGSTS.E.BYPASS.LTC128B.128 [R5], desc[UR6][R6.64] ;  /* 0x000000000605afae */ /* 0x0003e8000b901d46 */
[----:B------:R2:W-:Y:S04]  /*6c80*/  @P1 STS [R236+0x1000], RZ ;  /* 0x001000ffec001388 */ /* 0x0005e80000000800 */
[----:B------:R2:W-:Y:S04]  /*6c90*/  @P1 STS [R236+0x1004], RZ ;  /* 0x001004ffec001388 */ /* 0x0005e80000000800 */
[----:B------:R2:W-:Y:S04]  /*6ca0*/  @P1 STS [R236+0x1008], RZ ;  /* 0x001008ffec001388 */ /* 0x0005e80000000800 */
[----:B------:R2:W-:Y:S01]  /*6cb0*/  @P1 STS [R236+0x100c], RZ ;  /* 0x00100cffec001388 */ /* 0x0005e20000000800 */
[----:B-1----:R-:W-:Y:S02]  /*6cc0*/  @!P1 IMAD.MOV.U32 R6, RZ, RZ, R243 ;  /* 0x000000ffff069224 */ /* 0x002fe400078e00f3 */
[----:B------:R-:W-:Y:S05]  /*6cd0*/  @!P1 IMAD.MOV.U32 R7, RZ, RZ, R241 ;  /* 0x000000ffff079224 */ /* 0x000fea00078e00f1 */
[----:B------:R-:W-:Y:S01]  /*6ce0*/  @!PT LDS RZ, [RZ] ;  /* 0x00000000fffff984 */ /* 0x000fe20000000800 */
[----:B------:R-:W-:Y:S01]  /*6cf0*/  @!PT LDS RZ, [RZ] ;  /* 0x00000000fffff984 */ /* 0x000fe20000000800 */
[----:B------:R-:W-:Y:S01]  /*6d00*/  @!PT LDS RZ, [RZ] ;  /* 0x00000000fffff984 */ /* 0x000fe20000000800 */
[----:B------:R1:W-:Y:S01]  /*6d10*/  @!P1 LDGSTS.E.BYPASS.LTC128B.128 [R20+0x1000], desc[UR6][R6.64+0x40] ;  /* 0x0100004006149fae */ /* 0x0003e2000b901d46 */
[----:B------:R-:W-:Y:S11]  /*6d20*/  ISETP.GE.AND P1, PT, R158, UR43, PT ;  /* 0x0000002b9e007c0c */ /* 0x000ff6000bf26270 */
[----:B------:R-:W-:Y:S02]  /*6d30*/  @!UPT UIADD3 URZ, URZ, URZ, URZ ;  /* 0x0000003f3f3ff290 */ /* 0x000fe4000fffe03f */
[----:B------:R2:W-:Y:S04]  /*6d40*/  @P1 STS [R236+0x2000], RZ ;  /* 0x002000ffec001388 */ /* 0x0005e80000000800 */
[----:B------:R2:W-:Y:S04]  /*6d50*/  @P1 STS [R236+0x2004], RZ ;  /* 0x002004ffec001388 */ /* 0x0005e80000000800 */
[----:B------:R2:W-:Y:S04]  /*6d60*/  @P1 STS [R236+0x2008], RZ ;  /* 0x002008ffec001388 */ /* 0x0005e80000000800 */
[----:B------:R2:W-:Y:S01]  /*6d70*/  @P1 STS [R236+0x200c], RZ ;  /* 0x00200cffec001388 */ /* 0x0005e20000000800 */
[----:B-1----:R-:W-:Y:S01]  /*6d80*/  @!P1 IADD3 R20, R247, UR11, RZ ;  /* 0x0000000bf7149c10 */ /* 0x002fe2000fffe0ff */
[----:B------:R-:W-:Y:S01]  /*6d90*/  @!P1 IMAD.MOV.U32 R6, RZ, RZ, R243 ;  /* 0x000000ffff069224 */ /* 0x000fe200078e00f3 */
[----:B------:R-:W-:Y:S02]  /*6da0*/  @!P1 MOV R7, R241 ;  /* 0x000000f100079202 */ /* 0x000fe40000000f00 */
[----:B------:R-:W-:Y:S03]  /*6db0*/  MOV R247, R5 ;  /* 0x0000000500f77202 */ /* 0x000fe60000000f00 */
[----:B------:R-:W-:Y:S01]  /*6dc0*/  @!PT LDS RZ, [RZ] ;  /* 0x00000000fffff984 */ /* 0x000fe20000000800 */
[----:B------:R-:W-:Y:S01]  /*6dd0*/  @!PT LDS RZ, [RZ] ;  /* 0x00000000fffff984 */ /* 0x000fe20000000800 */
[----:B------:R-:W-:Y:S01]  /*6de0*/  @!PT LDS RZ, [RZ] ;  /* 0x00000000fffff984 */ /* 0x000fe20000000800 */
[----:B------:R2:W-:Y:S04]  /*6df0*/  @!P1 LDGSTS.E.BYPASS.LTC128B.128 [R20+0x2000], desc[UR6][R6.64+0x80] ;  /* 0x0200008006149fae */ /* 0x0005e8000b901d46 */
[----:B------:R-:W0:Y:S02]  /*6e00*/  LDGDEPBAR ;  /* 0x00000000000079af */ /* 0x000e240000000000 */
.L_x_159:
[----:B------:R1:W-:Y:S01]  /*6e10*/  STS [R238+0xf000], R16 ;  /* 0x00f00010ee007388 */ /* 0x0003e20000000800 */
[C---:B--2---:R-:W-:Y:S01]  /*6e20*/  FADD.FTZ R6, -R4.reuse, R19 ;  /* 0x0000001304067221 */ /* 0x044fe20000010100 */
[----:B------:R-:W-:Y:S01]  /*6e30*/  FSETP.GE.FTZ.AND P4, PT, R161, RZ, PT ;  /* 0x000000ffa100720b */ /* 0x000fe20003f96000 */
[----:B------:R-:W-:Y:S01]  /*6e40*/  FADD.FTZ R5, -R4, R18 ;  /* 0x0000001204057221 */ /* 0x000fe20000010100 */
[----:B------:R-:W-:Y:S01]  /*6e50*/  FSETP.GE.FTZ.AND P1, PT, R162, RZ, PT ;  /* 0x000000ffa200720b */ /* 0x000fe20003f36000 */
[----:B------:R-:W-:Y:S01]  /*6e60*/  FMUL.FTZ R33, R171, R33 ;  /* 0x00000021ab217220 */ /* 0x000fe20000410000 */
[----:B------:R-:W-:Y:S01]  /*6e70*/  FSEL R6, R6, R4, P4 ;  /* 0x0000000406067208 */ /* 0x000fe20002000000 */
[----:B------:R-:W-:Y:S01]  /*6e80*/  FMUL.FTZ R32, R169, R32 ;  /* 0x00000020a9207220 */ /* 0x000fe20000410000 */
[----:B------:R-:W-:Y:S01]  /*6e90*/  FSEL R5, R5, R4, P1 ;  /* 0x0000000405057208 */ /* 0x000fe20000800000 */
[----:B------:R-:W-:Y:S01]  /*6ea0*/  FADD.FTZ R22, -R4, R22 ;  /* 0x0000001604167221 */ /* 0x000fe20000010100 */
[----:B------:R-:W-:Y:S01]  /*6eb0*/  FSETP.GE.FTZ.AND P3, PT, R155, RZ, PT ;  /* 0x000000ff9b00720b */ /* 0x000fe20003f76000 */
[----:B------:R-:W-:Y:S01]  /*6ec0*/  FMUL.FTZ R161, R161, R6 ;  /* 0x00000006a1a17220 */ /* 0x000fe20000410000 */
[----:B------:R-:W-:Y:S01]  /*6ed0*/  F2FP.BF16.F32.PACK_AB R6, R32, R33 ;  /* 0x000000212006723e */ /* 0x000fe200000010ff */
[----:B------:R-:W-:Y:S01]  /*6ee0*/  FMUL.FTZ R162, R162, R5 ;  /* 0x00000005a2a27220 */ /* 0x000fe20000410000 */
[----:B------:R-:W-:Y:S01]  /*6ef0*/  FSEL R5, R22, R4, P3 ;  /* 0x0000000416057208 */ /* 0x000fe20001800000 */
[----:B------:R-:W-:Y:S01]  /*6f00*/  FADD.FTZ R7, -R4, R34 ;  /* 0x0000002204077221 */ /* 0x000fe20000010100 */
[----:B------:R-:W-:Y:S01]  /*6f10*/  FSETP.GE.FTZ.AND P1, PT, R145, RZ, PT ;  /* 0x000000ff9100720b */ /* 0x000fe20003f36000 */
[----:B------:R2:W-:Y:S01]  /*6f20*/  STS [R238+0xf400], R6 ;  /* 0x00f40006ee007388 */ /* 0x0005e20000000800 */
[----:B------:R-:W-:Y:S01]  /*6f30*/  FSETP.GE.FTZ.AND P2, PT, R154, RZ, PT ;  /* 0x000000ff9a00720b */ /* 0x000fe20003f56000 */
[----:B------:R-:W-:Y:S01]  /*6f40*/  FMUL.FTZ R155, R155, R5 ;  /* 0x000000059b9b7220 */ /* 0x000fe20000410000 */
[----:B------:R-:W-:Y:S01]  /*6f50*/  F2FP.BF16.F32.PACK_AB R5, R161, R162 ;  /* 0x000000a2a105723e */ /* 0x000fe200000010ff */
[----:B-----5:R-:W-:Y:S01]  /*6f60*/  FADD.FTZ R13, -R2, R13 ;  /* 0x0000000d020d7221 */ /* 0x020fe20000010100 */
[----:B------:R-:W-:Y:S01]  /*6f70*/  FSETP.GE.FTZ.AND P3, PT, R233, RZ, PT ;  /* 0x000000ffe900720b */ /* 0x000fe20003f76000 */
[----:B------:R-:W-:Y:S01]  /*6f80*/  FADD.FTZ R10, -R0, R10 ;  /* 0x0000000a000a7221 */ /* 0x000fe20000010100 */
[----:B------:R-:W-:Y:S01]  /*6f90*/  FSETP.GE.FTZ.AND P4, PT, R159, RZ, PT ;  /* 0x000000ff9f00720b */ /* 0x000fe20003f96000 */
[----:B-1----:R-:W-:Y:S01]  /*6fa0*/  FADD.FTZ R16, -R4, R23 ;  /* 0x0000001704107221 */ /* 0x002fe20000010100 */
[----:B------:R1:W-:Y:S01]  /*6fb0*/  STS [R240+0xf400], R5 ;  /* 0x00f40005f0007388 */ /* 0x0003e20000000800 */
[C---:B------:R-:W-:Y:S01]  /*6fc0*/  FADD.FTZ R11, -R0.reuse, R11 ;  /* 0x0000000b000b7221 */ /* 0x040fe20000010100 */
[----:B------:R-:W-:Y:S01]  /*6fd0*/  FADD.FTZ R15, -R0, R15 ;  /* 0x0000000f000f7221 */ /* 0x000fe20000010100 */
[----:B------:R-:W-:Y:S02]  /*6fe0*/  FSETP.GE.FTZ.AND P5, PT, R168, RZ, PT ;  /* 0x000000ffa800720b */ /* 0x000fe40003fb6000 */
[----:B------:R-:W-:Y:S01]  /*6ff0*/  STS [R240+0xf000], R17 ;  /* 0x00f00011f0007388 */ /* 0x000fe20000000800 */
[----:B------:R-:W-:Y:S01]  /*7000*/  FSEL R16, R16, R4, P2 ;  /* 0x0000000410107208 */ /* 0x000fe20001000000 */
[----:B------:R-:W-:Y:S01]  /*7010*/  FADD.FTZ R26, -R0, R26 ;  /* 0x0000001a001a7221 */ /* 0x000fe20000010100 */
[----:B------:R-:W-:Y:S02]  /*7020*/  FSETP.GE.FTZ.AND P2, PT, R147, RZ, PT ;  /* 0x000000ff9300720b */ /* 0x000fe40003f56000 */
[----:B------:R3:W5:Y:S01]  /*7030*/  LDL R163, [R1+0x1c] ;  /* 0x00001c0001a37983 */ /* 0x0007620000100800 */
[----:B------:R-:W-:Y:S01]  /*7040*/  F2FP.BF16.F32.PACK_AB R20, R140, R148 ;  /* 0x000000948c14723e */ /* 0x000fe200000010ff */
[----:B------:R-:W-:Y:S01]  /*7050*/  FMUL.FTZ R16, R154, R16 ;  /* 0x000000109a107220 */ /* 0x000fe20000410000 */
[----:B------:R-:W-:Y:S01]  /*7060*/  FSEL R7, R7, R4, P2 ;  /* 0x0000000407077208 */ /* 0x000fe20001000000 */
[----:B------:R-:W-:Y:S01]  /*7070*/  @P1 FADD.FTZ R4, -R4, R35 ;  /* 0x0000002304041221 */ /* 0x000fe20000010100 */
[----:B------:R-:W-:Y:S02]  /*7080*/  FSETP.GE.FTZ.AND P1, PT, R167, RZ, PT ;  /* 0x000000ffa700720b */ /* 0x000fe40003f36000 */
[----:B------:R-:W-:Y:S01]  /*7090*/  FSETP.GE.FTZ.AND P2, PT, R232, RZ, PT ;  /* 0x000000ffe800720b */ /* 0x000fe20003f56000 */
[----:B------:R-:W-:Y:S01]  /*70a0*/  FMUL.FTZ R145, R145, R4 ;  /* 0x0000000491917220 */ /* 0x000fe20000410000 */
[C---:B------:R-:W-:Y:S01]  /*70b0*/  FADD.FTZ R4, -R2.reuse, R12 ;  /* 0x0000000c02047221 */ /* 0x040fe20000010100 */
[----:B------:R-:W-:Y:S01]  /*70c0*/  FMUL.FTZ R147, R147, R7 ;  /* 0x0000000793937220 */ /* 0x000fe20000410000 */
[C---:B------:R-:W-:Y:S01]  /*70d0*/  FADD.FTZ R7, -R2.reuse, R8 ;  /* 0x0000000802077221 */ /* 0x040fe20000010100 */
[----:B--2---:R-:W-:Y:S01]  /*70e0*/  FADD.FTZ R6, -R2, R9 ;  /* 0x0000000902067221 */ /* 0x004fe20000010100 */
[----:B------:R-:W-:Y:S02]  /*70f0*/  F2FP.BF16.F32.PACK_AB R16, R16, R155 ;  /* 0x0000009b1010723e */ /* 0x000fe400000010ff */
[-C--:B------:R-:W-:Y:S02]  /*7100*/  FSEL R4, R4, R2.reuse, P1 ;  /* 0x0000000204047208 */ /* 0x080fe40000800000 */
[----:B------:R-:W-:Y:S02]  /*7110*/  FSETP.GE.FTZ.AND P1, PT, R150, RZ, PT ;  /* 0x000000ff9600720b */ /* 0x000fe40003f36000 */
[----:B------:R-:W-:Y:S01]  /*7120*/  FSEL R7, R7, R2, P3 ;  /* 0x0000000207077208 */ /* 0x000fe20001800000 */
[----:B------:R-:W-:Y:S01]  /*7130*/  FMUL.FTZ R167, R167, R4 ;  /* 0x00000004a7a77220 */ /* 0x000fe20000410000 */
[----:B------:R-:W-:Y:S01]  /*7140*/  FSEL R6, R6, R2, P2 ;  /* 0x0000000206067208 */ /* 0x000fe20001000000 */
[----:B------:R-:W-:Y:S01]  /*7150*/  FADD.FTZ R4, -R2, R28 ;  /* 0x0000001c02047221 */ /* 0x000fe20000010100 */
[----:B------:R-:W-:Y:S01]  /*7160*/  FSETP.GE.FTZ.AND P2, PT, R166, RZ, PT ;  /* 0x000000ffa600720b */ /* 0x000fe20003f56000 */
[----:B------:R-:W-:Y:S01]  /*7170*/  FMUL.FTZ R8, R233, R7 ;  /* 0x00000007e9087220 */ /* 0x000fe20000410000 */
[----:B------:R-:W-:Y:S01]  /*7180*/  FADD.FTZ R7, -R2, R24 ;  /* 0x0000001802077221 */ /* 0x000fe20000010100 */
[----:B-1----:R-:W-:Y:S01]  /*7190*/  FMUL.FTZ R5, R232, R6 ;  /* 0x00000006e8057220 */ /* 0x002fe20000410000 */
[----:B------:R-:W-:Y:S01]  /*71a0*/  FADD.FTZ R6, -R2, R25 ;  /* 0x0000001902067221 */ /* 0x000fe20000010100 */
[-C--:B------:R-:W-:Y:S02]  /*71b0*/  FSEL R13, R13, R2.reuse, P2 ;  /* 0x000000020d0d7208 */ /* 0x080fe40001000000 */
[----:B------:R-:W-:Y:S02]  /*71c0*/  FSETP.GE.FTZ.AND P3, PT, R157, RZ, PT ;  /* 0x000000ff9d00720b */ /* 0x000fe40003f76000 */
[----:B------:R-:W-:Y:S01]  /*71d0*/  FSETP.GE.FTZ.AND P2, PT, R153, RZ, PT ;  /* 0x000000ff9900720b */ /* 0x000fe20003f56000 */
[----:B------:R-:W-:Y:S01]  /*71e0*/  FMUL.FTZ R13, R166, R13 ;  /* 0x0000000da60d7220 */ /* 0x000fe20000410000 */
[-C--:B------:R-:W-:Y:S02]  /*71f0*/  FSEL R7, R7, R2.reuse, P4 ;  /* 0x0000000207077208 */ /* 0x080fe40002000000 */
[-C--:B------:R-:W-:Y:S02]  /*7200*/  FSEL R6, R6, R2.reuse, P3 ;  /* 0x0000000206067208 */ /* 0x080fe40001800000 */
[----:B------:R-:W-:Y:S01]  /*7210*/  FSEL R4, R4, R2, P2 ;  /* 0x0000000204047208 */ /* 0x000fe20001000000 */
[----:B------:R-:W-:Y:S01]  /*7220*/  @P1 FADD.FTZ R2, -R2, R29 ;  /* 0x0000001d02021221 */ /* 0x000fe20000010100 */
[----:B------:R-:W-:Y:S01]  /*7230*/  F2FP.BF16.F32.PACK_AB R5, R5, R8 ;  /* 0x000000080505723e */ /* 0x000fe200000010ff */
[----:B------:R-:W-:Y:S01]  /*7240*/  FMUL.FTZ R159, R159, R7 ;  /* 0x000000079f9f7220 */ /* 0x000fe20000410000 */
[----:B------:R-:W-:Y:S01]  /*7250*/  FSETP.GE.FTZ.AND P2, PT, R235, RZ, PT ;  /* 0x000000ffeb00720b */ /* 0x000fe20003f56000 */
[----:B------:R-:W-:Y:S01]  /*7260*/  FMUL.FTZ R4, R153, R4 ;  /* 0x0000000499047220 */ /* 0x000fe20000410000 */
[----:B------:R-:W-:Y:S01]  /*7270*/  FMUL.FTZ R8, R150, R2 ;  /* 0x0000000296087220 */ /* 0x000fe20000410000 */
[----:B------:R-:W-:Y:S01]  /*7280*/  FSETP.GE.FTZ.AND P1, PT, R234, RZ, PT ;  /* 0x000000ffea00720b */ /* 0x000fe20003f36000 */
[----:B------:R1:W-:Y:S01]  /*7290*/  STS [R238+0x10000], R5 ;  /* 0x01000005ee007388 */ /* 0x0003e20000000800 */
[----:B------:R-:W-:Y:S01]  /*72a0*/  FSEL R2, R10, R0, P2 ;  /* 0x000000000a027208 */ /* 0x000fe20001000000 */
[----:B------:R-:W-:Y:S01]  /*72b0*/  FADD.FTZ R10, -R0, R14 ;  /* 0x0000000e000a7221 */ /* 0x000fe20000010100 */
[----:B------:R-:W-:Y:S01]  /*72c0*/  F2FP.BF16.F32.PACK_AB R8, R8, R4 ;  /* 0x000000040808723e */ /* 0x000fe200000010ff */
[----:B------:R-:W-:Y:S01]  /*72d0*/  FADD.FTZ R4, -R0, R27 ;  /* 0x0000001b00047221 */ /* 0x000fe20000010100 */
[----:B------:R-:W-:Y:S01]  /*72e0*/  FSEL R11, R11, R0, P1 ;  /* 0x000000000b0b7208 */ /* 0x000fe20000800000 */
[----:B------:R-:W-:Y:S01]  /*72f0*/  FMUL.FTZ R14, R235, R2 ;  /* 0x00000002eb0e7220 */ /* 0x000fe20000410000 */
[----:B------:R-:W-:Y:S01]  /*7300*/  FSETP.GE.FTZ.AND P2, PT, R170, RZ, PT ;  /* 0x000000ffaa00720b */ /* 0x000fe20003f56000 */
[----:B------:R-:W-:Y:S01]  /*7310*/  FADD.FTZ R2, -R0, R30 ;  /* 0x0000001e00027221 */ /* 0x000fe20000010100 */
[----:B------:R-:W-:Y:S01]  /*7320*/  FSETP.GE.FTZ.AND P3, PT, R156, RZ, PT ;  /* 0x000000ff9c00720b */ /* 0x000fe20003f76000 */
[----:B------:R-:W-:Y:S01]  /*7330*/  FMUL.FTZ R6, R157, R6 ;  /* 0x000000069d067220 */ /* 0x000fe20000410000 */
[----:B------:R-:W-:Y:S01]  /*7340*/  F2FP.BF16.F32.PACK_AB R7, R13, R167 ;  /* 0x000000a70d07723e */ /* 0x000fe200000010ff */
[----:B------:R-:W-:Y:S01]  /*7350*/  FMUL.FTZ R13, R234, R11 ;  /* 0x0000000bea0d7220 */ /* 0x000fe20000410000 */
[-C--:B------:R-:W-:Y:S01]  /*7360*/  FSEL R10, R10, R0.reuse, P2 ;  /* 0x000000000a0a7208 */ /* 0x080fe20001000000 */
[----:B------:R-:W-:Y:S01]  /*7370*/  IMAD.MOV.U32 R157, RZ, RZ, R245 ;  /* 0x000000ffff9d7224 */ /* 0x000fe200078e00f5 */
[-C--:B------:R-:W-:Y:S02]  /*7380*/  FSEL R11, R15, R0.reuse, P5 ;  /* 0x000000000f0b7208 */ /* 0x080fe40002800000 */
[----:B------:R-:W-:Y:S01]  /*7390*/  FSEL R4, R4, R0, P3 ;  /* 0x0000000004047208 */ /* 0x000fe20001800000 */
[----:B------:R-:W-:Y:S01]  /*73a0*/  FMUL.FTZ R12, R170, R10 ;  /* 0x0000000aaa0c7220 */ /* 0x000fe20000410000 */
[----:B------:R-:W-:Y:S01]  /*73b0*/  FSETP.GE.FTZ.AND P2, PT, R149, RZ, PT ;  /* 0x000000ff9500720b */ /* 0x000fe20003f56000 */
[----:B------:R-:W-:Y:S01]  /*73c0*/  FMUL.FTZ R11, R168, R11 ;  /* 0x0000000ba80b7220 */ /* 0x000fe20000410000 */
[----:B------:R-:W-:Y:S01]  /*73d0*/  FSETP.GE.FTZ.AND P1, PT, R144, RZ, PT ;  /* 0x000000ff9000720b */ /* 0x000fe20003f36000 */
[----:B------:R-:W-:Y:S01]  /*73e0*/  FMUL.FTZ R156, R156, R4 ;  /* 0x000000049c9c7220 */ /* 0x000fe20000410000 */
[----:B------:R-:W-:Y:S02]  /*73f0*/  FSEL R2, R2, R0, P2 ;  /* 0x0000000002027208 */ /* 0x000fe40001000000 */
[----:B------:R-:W-:Y:S02]  /*7400*/  F2FP.BF16.F32.PACK_AB R4, R13, R14 ;  /* 0x0000000e0d04723e */ /* 0x000fe400000010ff */
[----:B------:R-:W-:Y:S01]  /*7410*/  FSETP.GE.FTZ.AND P4, PT, R160, RZ, PT ;  /* 0x000000ffa000720b */ /* 0x000fe20003f96000 */
[----:B------:R-:W-:Y:S01]  /*7420*/  FMUL.FTZ R149, R149, R2 ;  /* 0x0000000295957220 */ /* 0x000fe20000410000 */
[----:B------:R-:W-:Y:S01]  /*7430*/  F2FP.BF16.F32.PACK_AB R2, R11, R12 ;  /* 0x0000000c0b02723e */ /* 0x000fe200000010ff */
[----:B------:R-:W-:Y:S01]  /*7440*/  STS [R238+0x10400], R4 ;  /* 0x01040004ee007388 */ /* 0x000fe20000000800 */
[----:B------:R-:W-:Y:S02]  /*7450*/  FSEL R10, R26, R0, P4 ;  /* 0x000000001a0a7208 */ /* 0x000fe40002000000 */
[----:B------:R-:W-:Y:S02]  /*7460*/  F2FP.BF16.F32.PACK_AB R9, R145, R147 ;  /* 0x000000939109723e */ /* 0x000fe400000010ff */
[----:B------:R-:W-:Y:S01]  /*7470*/  STS [R240+0x10000], R7 ;  /* 0x01000007f0007388 */ /* 0x000fe20000000800 */
[----:B------:R-:W-:Y:S01]  /*7480*/  @P1 FADD.FTZ R0, -R0, R31 ;  /* 0x0000001f00001221 */ /* 0x000fe20000010100 */
[----:B------:R-:W-:Y:S01]  /*7490*/  FMUL.FTZ R10, R160, R10 ;  /* 0x0000000aa00a7220 */ /* 0x000fe20000410000 */
[----:B------:R-:W-:Y:S02]  /*74a0*/  F2FP.BF16.F32.PACK_AB R6, R6, R159 ;  /* 0x0000009f0606723e */ /* 0x000fe400000010ff */
[----:B------:R-:W-:Y:S01]  /*74b0*/  STS [R240+0x10400], R2 ;  /* 0x01040002f0007388 */ /* 0x000fe20000000800 */
[----:B------:R-:W-:Y:S01]  /*74c0*/  FMUL.FTZ R144, R144, R0 ;  /* 0x0000000090907220 */ /* 0x000fe20000410000 */
[----:B------:R-:W-:Y:S03]  /*74d0*/  F2FP.BF16.F32.PACK_AB R0, R156, R10 ;  /* 0x0000000a9c00723e */ /* 0x000fe600000010ff */
[----:B------:R-:W-:Y:S01]  /*74e0*/  STS [R239+0xf000], R21 ;  /* 0x00f00015ef007388 */ /* 0x000fe20000000800 */
[----:B------:R-:W-:Y:S01]  /*74f0*/  IMAD.MOV.U32 R156, RZ, RZ, R246 ;  /* 0x000000ffff9c7224 */ /* 0x000fe200078e00f6 */
[----:B-1----:R-:W-:Y:S03]  /*7500*/  F2FP.BF16.F32.PACK_AB R5, R144, R149 ;  /* 0x000000959005723e */ /* 0x002fe600000010ff */
[----:B------:R-:W-:Y:S05]  /*7510*/  STS [R239+0xf400], R16 ;  /* 0x00f40010ef007388 */ /* 0x000fea0000000800 */
[----:B------:R-:W-:Y:S05]  /*7520*/  STS [R237+0xf000], R20 ;  /* 0x00f00014ed007388 */ /* 0x000fea0000000800 */
[----:B------:R-:W-:Y:S05]  /*7530*/  STS [R237+0xf400], R9 ;  /* 0x00f40009ed007388 */ /* 0x000fea0000000800 */
[----:B------:R-:W-:Y:S05]  /*7540*/  STS [R239+0x10000], R6 ;  /* 0x01000006ef007388 */ /* 0x000fea0000000800 */
[----:B------:R1:W-:Y:S05]  /*7550*/  STS [R239+0x10400], R0 ;  /* 0x01040000ef007388 */ /* 0x0003ea0000000800 */
[----:B------:R-:W-:Y:S05]  /*7560*/  STS [R237+0x10000], R8 ;  /* 0x01000008ed007388 */ /* 0x000fea0000000800 */
[----:B------:R-:W-:Y:S01]  /*7570*/  STS [R237+0x10400], R5 ;  /* 0x01040005ed007388 */ /* 0x000fe20000000800 */
[----:B------:R-:W-:Y:S01]  /*7580*/  BAR.SYNC.DEFER_BLOCKING 0x0 ;  /* 0x0000000000007b1d */ /* 0x000fe20000010000 */
[----:B-1----:R-:W-:Y:S05]  /*7590*/  LEA R0, R229, UR4, 0x1 ;  /* 0x00000004e5007c11 */ /* 0x002fea000f8e08ff */
[----:B------:R-:W-:Y:S05]  /*75a0*/  LDSM.16.MT88.4 R4, [R3+0x13000] ;  /* 0x013000000304783b */ /* 0x000fea0000004200 */
[----:B------:R-:W1:Y:S05]  /*75b0*/  LDSM.16.MT88.4 R8, [R0+0x6000] ;  /* 0x006000000008783b */ /* 0x000e6a0000004200 */
[----:B------:R-:W2:Y:S05]  /*75c0*/  LDSM.16.MT88.4 R12, [R3+0x15000] ;  /* 0x01500000030c783b */ /* 0x000eaa0000004200 */
[----:B------:R-:W4:Y:S05]  /*75d0*/  LDSM.16.MT88.4 R16, [R0+0x7000] ;  /* 0x007000000010783b */ /* 0x000f2a0000004200 */
[----:B------:R-:W3:Y:S05]  /*75e0*/  LDSM.16.MT88.4 R20, [R0+0x8000] ;  /* 0x008000000014783b */ /* 0x000eea0000004200 */
[----:B------:R-:W-:Y:S05]  /*75f0*/  LDSM.16.MT88.4 R24, [R3+0x13800] ;  /* 0x013800000318783b */ /* 0x000fea0000004200 */
[----:B------:R-:W3:Y:S05]  /*7600*/  LDSM.16.MT88.4 R28, [R0+0x6400] ;  /* 0x00640000001c783b */ /* 0x000eea0000004200 */
[----:B------:R-:W3:Y:S05]  /*7610*/  LDSM.16.MT88.4 R32, [R3+0x15800] ;  /* 0x015800000320783b */ /* 0x000eea0000004200 */
[----:B------:R-:W3:Y:S01]  /*7620*/  LDSM.16.MT88.4 R132, [R0+0x7400] ;  /* 0x007400000084783b */ /* 0x000ee20000004200 */
[-C--:B-1----:R-:W-:Y:S04]  /*7630*/  HMMA.16816.F32.BF16 R36, R4, R8.reuse, R36 ;  /* 0x000000080424723c */ /* 0x082fe80000041824 */
[----:B------:R-:W1:Y:S02]  /*7640*/  LDSM.16.MT88.4 R136, [R0+0x8400] ;  /* 0x008400000088783b */ /* 0x000e640000004200 */
[C---:B--2---:R-:W-:Y:S06]  /*7650*/  HMMA.16816.F32.BF16 R40, R12.reuse, R8, R40 ;  /* 0x000000080c28723c */ /* 0x044fec0000041828 */
        /* <DEDUP_REMOVED lines=8> */
[-C--:B---3--:R-:W-:Y:S06]  /*76e0*/  HMMA.16816.F32.BF16 R68, R4, R20.reuse, R68 ;  /* 0x000000140444723c */ /* 0x088fec0000041844 */
[C---:B------:R-:W-:Y:S06]  /*76f0*/  HMMA.16816.F32.BF16 R72, R12.reuse, R20, R72 ;  /* 0x000000140c48723c */ /* 0x040fec0000041848 */
[-C--:B------:R-:W-:Y:S01]  /*7700*/  HMMA.16816.F32.BF16 R76, R12, R22.reuse, R76 ;  /* 0x000000160c4c723c */ /* 0x080fe2000004184c */
[----:B------:R-:W-:Y:S05]  /*7710*/  LDSM.16.MT88.4 R12, [R3+0x16000] ;  /* 0x01600000030c783b */ /* 0x000fea0000004200 */
[----:B------:R-:W-:Y:S01]  /*7720*/  HMMA.16816.F32.BF16 R80, R4, R22, R80 ;  /* 0x000000160450723c */ /* 0x000fe20000041850 */
[----:B------:R-:W2:Y:S05]  /*7730*/  LDSM.16.MT88.4 R4, [R3+0x14000] ;  /* 0x014000000304783b */ /* 0x000eaa0000004200 */
[-C--:B------:R-:W-:Y:S01]  /*7740*/  HMMA.16816.F32.BF16 R36, R24, R28.reuse, R36 ;  /* 0x0000001c1824723c */ /* 0x080fe20000041824 */
[----:B------:R-:W3:Y:S05]  /*7750*/  LDSM.16.MT88.4 R20, [R0+0x8800] ;  /* 0x008800000014783b */ /* 0x000eea0000004200 */
        /* <DEDUP_REMOVED lines=9> */
[-C--:B-1----:R-:W-:Y:S06]  /*77f0*/  HMMA.16816.F32.BF16 R68, R24, R136.reuse, R68 ;  /* 0x000000881844723c */ /* 0x082fec0000041844 */
[C---:B------:R-:W-:Y:S06]  /*7800*/  HMMA.16816.F32.BF16 R72, R32.reuse, R136, R72 ;  /* 0x000000882048723c */ /* 0x040fec0000041848 */
[-C--:B------:R-:W-:Y:S01]  /*7810*/  HMMA.16816.F32.BF16 R76, R32, R138.reuse, R76 ;  /* 0x0000008a204c723c */ /* 0x080fe2000004184c */
[----:B------:R-:W1:Y:S05]  /*7820*/  LDSM.16.MT88.4 R32, [R0+0x6c00] ;  /* 0x006c00000020783b */ /* 0x000e6a0000004200 */
[----:B------:R-:W-:Y:S01]  /*7830*/  HMMA.16816.F32.BF16 R80, R24, R138, R80 ;  /* 0x0000008a1850723c */ /* 0x000fe20000041850 */
[----:B------:R-:W4:Y:S05]  /*7840*/  LDSM.16.MT88.4 R24, [R0+0x7c00] ;  /* 0x007c00000018783b */ /* 0x000f2a0000004200 */
[-C--:B--2---:R-:W-:Y:S01]  /*7850*/  HMMA.16816.F32.BF16 R36, R4, R8.reuse, R36 ;  /* 0x000000080424723c */ /* 0x084fe20000041824 */
[----:B------:R-:W2:Y:S05]  /*7860*/  LDSM.16.MT88.4 R136, [R0+0x8c00] ;  /* 0x008c00000088783b */ /* 0x000eaa0000004200 */
[C---:B------:R-:W-:Y:S01]  /*7870*/  HMMA.16816.F32.BF16 R40, R12.reuse, R8, R40 ;  /* 0x000000080c28723c */ /* 0x040fe20000041828 */
[----:B------:R-:W-:Y:S05]  /*7880*/  BAR.SYNC.DEFER_BLOCKING 0x0 ;  /* 0x0000000000007b1d */ /* 0x000fea0000010000 */
[-C--:B------:R-:W-:Y:S06]  /*7890*/  HMMA.16816.F32.BF16 R44, R12, R10.reuse, R44 ;  /* 0x0000000a0c2c723c */ /* 0x080fec000004182c */
[C---:B------:R-:W-:Y:S06]  /*78a0*/  HMMA.16816.F32.BF16 R48, R4.reuse, R10, R48 ;  /* 0x0000000a0430723c */ /* 0x040fec0000041830 */
[-C--:B------:R-:W-:Y:S06]  /*78b0*/  HMMA.16816.F32.BF16 R52, R4, R16.reuse, R52 ;  /* 0x000000100434723c */ /* 0x080fec0000041834 */
[C---:B------:R-:W-:Y:S06]  /*78c0*/  HMMA.16816.F32.BF16 R56, R12.reuse, R16, R56 ;  /* 0x000000100c38723c */ /* 0x040fec0000041838 */
[-C--:B------:R-:W-:Y:S06]  /*78d0*/  HMMA.16816.F32.BF16 R60, R12, R18.reuse, R60 ;  /* 0x000000120c3c723c */ /* 0x080fec000004183c */
[C---:B------:R-:W-:Y:S06]  /*78e0*/  HMMA.16816.F32.BF16 R64, R4.reuse, R18, R64 ;  /* 0x000000120440723c */ /* 0x040fec0000041840 */
[-C--:B---3--:R-:W-:Y:S06]  /*78f0*/  HMMA.16816.F32.BF16 R68, R4, R20.reuse, R68 ;  /* 0x000000140444723c */ /* 0x088fec0000041844 */
[C---:B------:R-:W-:Y:S06]  /*7900*/  HMMA.16816.F32.BF16 R72, R12.reuse, R20, R72 ;  /* 0x000000140c48723c */ /* 0x040fec0000041848 */
[-C--:B------:R-:W-:Y:S06]  /*7910*/  HMMA.16816.F32.BF16 R76, R12, R22.reuse, R76 ;  /* 0x000000160c4c723c */ /* 0x080fec000004184c */
[----:B------:R-:W-:Y:S06]  /*7920*/  HMMA.16816.F32.BF16 R80, R4, R22, R80 ;  /* 0x000000160450723c */ /* 0x000fec0000041850 */
[-C--:B-1----:R-:W-:Y:S06]  /*7930*/  HMMA.16816.F32.BF16 R36, R28, R32.reuse, R36 ;  /* 0x000000201c24723c */ /* 0x082fec0000041824 */
[C---:B------:R-:W-:Y:S06]  /*7940*/  HMMA.16816.F32.BF16 R40, R132.reuse, R32, R40 ;  /* 0x000000208428723c */ /* 0x040fec0000041828 */
[-C--:B------:R-:W-:Y:S06]  /*7950*/  HMMA.16816.F32.BF16 R44, R132, R34.reuse, R44 ;  /* 0x00000022842c723c */ /* 0x080fec000004182c */
[C---:B------:R-:W-:Y:S06]  /*7960*/  HMMA.16816.F32.BF16 R48, R28.reuse, R34, R48 ;  /* 0x000000221c30723c */ /* 0x040fec0000041830 */
[-C--:B----4-:R-:W-:Y:S06]  /*7970*/  HMMA.16816.F32.BF16 R52, R28, R24.reuse, R52 ;  /* 0x000000181c34723c */ /* 0x090fec0000041834 */
[C---:B------:R-:W-:Y:S06]  /*7980*/  HMMA.16816.F32.BF16 R56, R132.reuse, R24, R56 ;  /* 0x000000188438723c */ /* 0x040fec0000041838 */
[-C--:B------:R-:W-:Y:S06]  /*7990*/  HMMA.16816.F32.BF16 R60, R132, R26.reuse, R60 ;  /* 0x0000001a843c723c */ /* 0x080fec000004183c */
[C---:B------:R-:W-:Y:S06]  /*79a0*/  HMMA.16816.F32.BF16 R64, R28.reuse, R26, R64 ;  /* 0x0000001a1c40723c */ /* 0x040fec0000041840 */
[-C--:B--2---:R-:W-:Y:S06]  /*79b0*/  HMMA.16816.F32.BF16 R68, R28, R136.reuse, R68 ;  /* 0x000000881c44723c */ /* 0x084fec0000041844 */
        /* <DEDUP_REMOVED lines=39> */
.L_x_160:
[----:B------:R-:W3:Y:S01]  /*7c30*/  LDL R159, [R1] ;  /* 0x00000000019f7983 */ /* 0x000ee20000100800 */
[----:B------:R-:W-:Y:S01]  /*7c40*/  IMAD.MOV.U32 R160, RZ, RZ, 0x4 ;  /* 0x00000004ffa07424 */ /* 0x000fe200078e00ff */
[----:B------:R-:W-:Y:S02]  /*7c50*/  ULOP3.LUT UR11, UR5, 0x1, URZ, 0xc0, !UPT ;  /* 0x00000001050b7892 */ /* 0x000fe4000f8ec03f */
[----:B--2---:R-:W2:Y:S01]  /*7c60*/  LDL R2, [R1+0x4] ;  /* 0x0000040001027983 */ /* 0x004ea20000100800 */
[----:B------:R-:W-:Y:S02]  /*7c70*/  UISETP.GT.AND UP2, UPT, UR5, UR35, UPT ;  /* 0x000000230500728c */ /* 0x000fe4000bf44270 */
[----:B------:R-:W-:Y:S01]  /*7c80*/  UISETP.NE.U32.AND UP0, UPT, UR11, 0x1, UPT ;  /* 0x000000010b00788c */ /* 0x000fe2000bf05070 */
[----:B------:R-:W-:Y:S01]  /*7c90*/  LDSM.16.M88.4 R24, [R224] ;  /* 0x00000000e018783b */ /* 0x000fe20000000200 */
[----:B------:R-:W-:Y:S02]  /*7ca0*/  @UP3 UIADD3 UR12, UP1, UR16, -0x100, URZ ;  /* 0xffffff00100c3890 */ /* 0x000fe4000ff3e03f */
[----:B------:R-:W-:Y:S01]  /*7cb0*/  UIADD3 UR5, UR5, -0x1, URZ ;  /* 0xffffffff05057890 */ /* 0x000fe2000fffe03f */
[----:B------:R-:W1:Y:S01]  /*7cc0*/  LDSM.16.MT88.4 R8, [R0+0x9000] ;  /* 0x009000000008783b */ /* 0x000e620000004200 */
[----:B------:R-:W-:Y:S03]  /*7cd0*/  @UP3 UIADD3.X UR11, UR17, -0x1, URZ, UP1, !UPT ;  /* 0xffffffff110b3890 */ /* 0x000fe60008ffe43f */
        /* <DEDUP_REMOVED lines=8> */
[----:B------:R-:W-:Y:S01]  /*7d60*/  LDSM.16.MT88.4 R152, [R0+0xd800] ;  /* 0x00d800000098783b */ /* 0x000fe20000004200 */
[C---:B-1----:R-:W-:Y:S03]  /*7d70*/  HMMA.16816.F32.BF16 R4, R24.reuse, R8, RZ ;  /* 0x000000081804723c */ /* 0x042fe600000418ff */
[----:B------:R-:W2:Y:S03]  /*7d80*/  LDL R161, [R1+0x18] ;  /* 0x0000180001a17983 */ /* 0x000ea60000100800 */
        /* <DEDUP_REMOVED lines=11> */
[----:B------:R-:W4:Y:S05]  /*7e40*/  LDSM.16.MT88.4 R136, [R0+0x9c00] ;  /* 0x009c00000088783b */ /* 0x000f2a0000004200 */
[C---:B------:R-:W-:Y:S06]  /*7e50*/  HMMA.16816.F32.BF16 R20, R32.reuse, R140, R20 ;  /* 0x0000008c2014723c */ /* 0x040fec0000041814 */
[----:B------:R-:W-:Y:S01]  /*7e60*/  HMMA.16816.F32.BF16 R24, R32, R142, R24 ;  /* 0x0000008e2018723c */ /* 0x000fe20000041818 */
[----:B------:R-:W4:Y:S04]  /*7e70*/  LDSM.16.MT88.4 R32, [R0+0xbc00] ;  /* 0x00bc00000020783b */ /* 0x000f280000004200 */
[----:B------:R-:W4:Y:S01]  /*7e80*/  LDSM.16.MT88.4 R140, [R0+0xdc00] ;  /* 0x00dc0000008c783b */ /* 0x000f220000004200 */
        /* <DEDUP_REMOVED lines=10> */
[C---:B----4-:R-:W-:Y:S06]  /*7f30*/  HMMA.16816.F32.BF16 R4, R132.reuse, R136, R4 ;  /* 0x000000888404723c */ /* 0x050fec0000041804 */
[C---:B------:R-:W-:Y:S01]  /*7f40*/  HMMA.16816.F32.BF16 R8, R132.reuse, R138, R8 ;  /* 0x0000008a8408723c */ /* 0x040fe20000041808 */
[----:B------:R-:W-:Y:S05]  /*7f50*/  LDSM.16.MT88.4 R136, [R0+0xa400] ;  /* 0x00a400000088783b */ /* 0x000fea0000004200 */
[C---:B------:R-:W-:Y:S06]  /*7f60*/  HMMA.16816.F32.BF16 R12, R132.reuse, R32, R12 ;  /* 0x00000020840c723c */ /* 0x040fec000004180c */
[C---:B------:R-:W-:Y:S01]  /*7f70*/  HMMA.16816.F32.BF16 R16, R132.reuse, R34, R16 ;  /* 0x000000228410723c */ /* 0x040fe20000041810 */
[----:B------:R-:W4:Y:S05]  /*7f80*/  LDSM.16.M88.4 R32, [R225+0x2000] ;  /* 0x00200000e120783b */ /* 0x000f2a0000000200 */
[C---:B------:R-:W-:Y:S06]  /*7f90*/  HMMA.16816.F32.BF16 R20, R132.reuse, R140, R20 ;  /* 0x0000008c8414723c */ /* 0x040fec0000041814 */
[----:B------:R-:W-:Y:S01]  /*7fa0*/  HMMA.16816.F32.BF16 R24, R132, R142, R24 ;  /* 0x0000008e8418723c */ /* 0x000fe20000041818 */
[----:B------:R-:W4:Y:S04]  /*7fb0*/  LDSM.16.MT88.4 R132, [R0+0xc400] ;  /* 0x00c400000084783b */ /* 0x000f280000004200 */
[----:B------:R-:W4:Y:S01]  /*7fc0*/  LDSM.16.MT88.4 R140, [R0+0xe400] ;  /* 0x00e40000008c783b */ /* 0x000f220000004200 */
        /* <DEDUP_REMOVED lines=9> */
[----:B------:R-:W-:Y:S01]  /*8060*/  LDSM.16.MT88.4 R152, [R0+0xac00] ;  /* 0x00ac00000098783b */ /* 0x000fe20000004200 */
[C---:B----4-:R-:W-:Y:S06]  /*8070*/  HMMA.16816.F32.BF16 R4, R32.reuse, R136, R4 ;  /* 0x000000882004723c */ /* 0x050fec0000041804 */
[C---:B------:R-:W-:Y:S01]  /*8080*/  HMMA.16816.F32.BF16 R8, R32.reuse, R138, R8 ;  /* 0x0000008a2008723c */ /* 0x040fe20000041808 */
[----:B------:R-:W-:Y:S05]  /*8090*/  LDSM.16.M88.4 R136, [R226+0x2000] ;  /* 0x00200000e288783b */ /* 0x000fea0000000200 */
[C---:B------:R-:W-:Y:S06]  /*80a0*/  HMMA.16816.F32.BF16 R12, R32.reuse, R132, R12 ;  /* 0x00000084200c723c */ /* 0x040fec000004180c */
[C---:B------:R-:W-:Y:S01]  /*80b0*/  HMMA.16816.F32.BF16 R16, R32.reuse, R134, R16 ;  /* 0x000000862010723c */ /* 0x040fe20000041810 */
[----:B------:R-:W4:Y:S05]  /*80c0*/  LDSM.16.MT88.4 R132, [R0+0xe800] ;  /* 0x00e800000084783b */ /* 0x000f2a0000004200 */
        /* <DEDUP_REMOVED lines=8> */
[----:B----4-:R-:W-:Y:S05]  /*8150*/  IMAD.U32 R0, RZ, RZ, UR23 ;  /* 0x00000017ff007e24 */ /* 0x010fea000f8e00ff */
[C---:B------:R-:W-:Y:S05]  /*8160*/  HMMA.16816.F32.BF16 R20, R144.reuse, R132, R20 ;  /* 0x000000849014723c */ /* 0x040fea0000041814 */
[----:B------:R-:W-:Y:S01]  /*8170*/  @P0 VIADD R30, R248, 0xffffffc0 ;  /* 0xffffffc0f81e0836 */ /* 0x000fe20000000000 */
[----:B------:R-:W-:Y:S01]  /*8180*/  HMMA.16816.F32.BF16 R24, R144, R134, R24 ;  /* 0x000000869018723c */ /* 0x000fe20000041818 */
[----:B------:R-:W-:Y:S01]  /*8190*/  LDSM.16.MT88.4 R144, [R220+0x1c00] ;  /* 0x001c0000dc90783b */ /* 0x000fe20000004200 */
[----:B------:R-:W-:Y:S03]  /*81a0*/  IMAD.U32 R132, RZ, RZ, UR24 ;  /* 0x00000018ff847e24 */ /* 0x000fe6000f8e00ff */
[----:B------:R-:W-:Y:S01]  /*81b0*/  @P0 IMAD.WIDE R30, R30, R160, UR16 ;  /* 0x000000101e1e0e25 */ /* 0x000fe2000f8e02a0 */
[C---:B------:R-:W-:Y:S01]  /*81c0*/  HMMA.16816.F32.BF16 R4, R136.reuse, R152, R4 ;  /* 0x000000988804723c */ /* 0x040fe20000041804 */
[----:B------:R-:W-:Y:S01]  /*81d0*/  @UP3 UMOV UR16, UR12 ;  /* 0x0000000c00103c82 */ /* 0x000fe20008000000 */
[----:B------:R-:W-:Y:S02]  /*81e0*/  @UP3 UMOV UR17, UR11 ;  /* 0x0000000b00113c82 */ /* 0x000fe40008000000 */
[----:B---3--:R-:W3:Y:S02]  /*81f0*/  @P0 LDG.E R159, desc[UR6][R30.64] ;  /* 0x000000061e9f0981 */ /* 0x008ee4000c1e1900 */
[C---:B------:R-:W-:Y:S02]  /*8200*/  HMMA.16816.F32.BF16 R8, R136.reuse, R154, R8 ;  /* 0x0000009a8808723c */ /* 0x040fe40000041808 */
[----:B--2---:R-:W2:Y:S04]  /*8210*/  @P0 LDG.E R2, desc[UR6][R30.64+0x20] ;  /* 0x000020061e020981 */ /* 0x004ea8000c1e1900 */
[C---:B------:R-:W-:Y:S01]  /*8220*/  HMMA.16816.F32.BF16 R12, R136.reuse, R32, R12 ;  /* 0x00000020880c723c */ /* 0x040fe2000004180c */
[----:B------:R-:W5:Y:S04]  /*8230*/  @P0 LDG.E R249, desc[UR6][R30.64+0x80] ;  /* 0x000080061ef90981 */ /* 0x000f68000c1e1900 */
[----:B------:R1:W5:Y:S01]  /*8240*/  @P0 LDG.E R252, desc[UR6][R30.64+0xa0] ;  /* 0x0000a0061efc0981 */ /* 0x000362000c1e1900 */
[C---:B------:R-:W-:Y:S01]  /*8250*/  HMMA.16816.F32.BF16 R16, R136.reuse, R34, R16 ;  /* 0x000000228810723c */ /* 0x040fe20000041810 */
[----:B------:R-:W-:Y:S05]  /*8260*/  IMAD.U32 R32, RZ, RZ, UR23 ;  /* 0x00000017ff207e24 */ /* 0x000fea000f8e00ff */
[C---:B------:R-:W-:Y:S01]  /*8270*/  HMMA.16816.F32.BF16 R20, R136.reuse, R140, R20 ;  /* 0x0000008c8814723c */ /* 0x040fe20000041814 */
[----:B------:R-:W-:Y:S05]  /*8280*/  IMAD.U32 R34, RZ, RZ, UR42 ;  /* 0x0000002aff227e24 */ /* 0x000fea000f8e00ff */
[----:B------:R-:W-:Y:S01]  /*8290*/  HMMA.16816.F32.BF16 R24, R136, R142, R24 ;  /* 0x0000008e8818723c */ /* 0x000fe20000041818 */
[----:B------:R-:W-:Y:S04]  /*82a0*/  LDSM.16.MT88.4 R136, [R220+0x2400] ;  /* 0x00240000dc88783b */ /* 0x000fe80000004200 */
[----:B------:R-:W-:Y:S01]  /*82b0*/  LDSM.16.MT88.4 R140, [R220+0x1800] ;  /* 0x00180000dc8c783b */ /* 0x000fe20000004200 */
[----:B-1----:R-:W-:Y:S01]  /*82c0*/  IMAD.U32 R30, RZ, RZ, UR41 ;  /* 0x00000029ff1e7e24 */ /* 0x002fe2000f8e00ff */
[C---:B------:R-:W-:Y:S04]  /*82d0*/  LEA R246, P1, R161.reuse, R156, 0x2 ;  /* 0x0000009ca1f67211 */ /* 0x040fe800078210ff */
        /* <DEDUP_REMOVED lines=11> */
[----:B----4-:R-:W-:Y:S05]  /*8390*/  IMAD.U32 R5, RZ, RZ, UR42 ;  /* 0x0000002aff057e24 */ /* 0x010fea000f8e00ff */
[-C--:B------:R-:W-:Y:S01]  /*83a0*/  LEA.HI.X.SX32 R35, R5, R29.reuse, 0x2, P2 ;  /* 0x0000001d05237211 */ /* 0x080fe200010f16ff */
[----:B---3--:R-:W-:Y:S04]  /*83b0*/  @P0 STL [R1], R159 ;  /* 0x0000009f01000387 */ /* 0x008fe80000100800 */
[----:B--2---:R1:W-:Y:S01]  /*83c0*/  @P0 STL [R1+0x4], R2 ;  /* 0x0000040201000387 */ /* 0x0043e20000100800 */
        /* <DEDUP_REMOVED lines=8> */
[----:B------:R-:W-:Y:S01]  /*8450*/  LDSM.16.MT88.4 R132, [R3+0x11800] ;  /* 0x011800000384783b */ /* 0x000fe20000004200 */
[----:B-1----:R-:W-:Y:S05]  /*8460*/  IMAD.U32 R2, RZ, RZ, UR41 ;  /* 0x00000029ff027e24 */ /* 0x002fea000f8e00ff */
[-C--:B------:R-:W-:Y:S01]  /*8470*/  LEA.HI.X.SX32 R31, R2, R29.reuse, 0x2, P1 ;  /* 0x0000001d021f7211 */ /* 0x080fe200008f16ff */
[----:B------:R-:W-:Y:S04]  /*8480*/  IMAD.U32 R2, RZ, RZ, UR39 ;  /* 0x00000027ff027e24 */ /* 0x000fe8000f8e00ff */
[----:B------:R1:W-:Y:S01]  /*8490*/  REDG.E.ADD.F32.FTZ.RN.STRONG.GPU desc[UR6][R30.64], R8 ;  /* 0x000000081e0079a6 */ /* 0x0003e2000c10f386 */
[----:B--2---:R-:W-:Y:S03]  /*84a0*/  IMAD.U32 R6, RZ, RZ, UR34 ;  /* 0x00000022ff067e24 */ /* 0x004fe6000f8e00ff */
[----:B------:R2:W-:Y:S01]  /*84b0*/  REDG.E.ADD.F32.FTZ.RN.STRONG.GPU desc[UR6][R4.64], R9 ;  /* 0x00000009040079a6 */ /* 0x0005e2000c10f386 */
[----:B---3--:R-:W-:Y:S01]  /*84c0*/  IMAD.U32 R7, RZ, RZ, UR34 ;  /* 0x00000022ff077e24 */ /* 0x008fe2000f8e00ff */
[----:B-1----:R-:W-:Y:S02]  /*84d0*/  MOV R8, UR38 ;  /* 0x0000002600087c02 */ /* 0x002fe40008000f00 */
[-C--:B--2---:R-:W-:Y:S01]  /*84e0*/  LEA R4, P1, R0, R28.reuse, 0x2 ;  /* 0x0000001c00047211 */ /* 0x084fe200078210ff */
[----:B------:R-:W-:Y:S01]  /*84f0*/  IMAD.U32 R0, RZ, RZ, UR38 ;  /* 0x00000026ff007e24 */ /* 0x000fe2000f8e00ff */
        /* <DEDUP_REMOVED lines=32> */
[----:B-1----:R-:W-:Y:S01]  /*8700*/  IMAD.U32 R5, RZ, RZ, UR31 ;  /* 0x0000001fff057e24 */ /* 0x002fe2000f8e00ff */
[----:B------:R-:W-:Y:S04]  /*8710*/  MOV R4, UR37 ;  /* 0x0000002500047c02 */ /* 0x000fe80008000f00 */
[-C--:B------:R-:W-:Y:S02]  /*8720*/  LEA.HI.X.SX32 R9, R5, R29.reuse, 0x2, P2 ;  /* 0x0000001d05097211 */ /* 0x080fe400010f16ff */
[-C--:B------:R-:W-:Y:S01]  /*8730*/  LEA R4, P0, R4, R28.reuse, 0x2 ;  /* 0x0000001c04047211 */ /* 0x080fe200078010ff */
[----:B--2---:R-:W-:Y:S01]  /*8740*/  IMAD.U32 R10, RZ, RZ, UR27 ;  /* 0x0000001bff0a7e24 */ /* 0x004fe2000f8e00ff */
[----:B------:R-:W-:Y:S01]  /*8750*/  MOV R11, UR29 ;  /* 0x0000001d000b7c02 */ /* 0x000fe20008000f00 */
[----:B------:R1:W-:Y:S01]  /*8760*/  REDG.E.ADD.F32.FTZ.RN.STRONG.GPU desc[UR6][R8.64], R17 ;  /* 0x00000011080079a6 */ /* 0x0003e2000c10f386 */
[-C--:B------:R-:W-:Y:S01]  /*8770*/  LEA.HI.X.SX32 R5, R0, R29.reuse, 0x2, P0 ;  /* 0x0000001d00057211 */ /* 0x080fe200000f16ff */
[----:B------:R-:W-:Y:S01]  /*8780*/  IMAD.U32 R0, RZ, RZ, UR36 ;  /* 0x00000024ff007e24 */ /* 0x000fe2000f8e00ff */
[-C--:B------:R-:W-:Y:S01]  /*8790*/  LEA.HI.X.SX32 R15, R11, R29.reuse, 0x2, P5 ;  /* 0x0000001d0b0f7211 */ /* 0x080fe200028f16ff */
[----:B------:R2:W-:Y:S01]  /*87a0*/  REDG.E.ADD.F32.FTZ.RN.STRONG.GPU desc[UR6][R6.64], R18 ;  /* 0x00000012060079a6 */ /* 0x0005e2000c10f386 */
[-C--:B------:R-:W-:Y:S03]  /*87b0*/  LEA R10, P3, R10, R28.reuse, 0x2 ;  /* 0x0000001c0a0a7211 */ /* 0x080fe600078610ff */
        /* <DEDUP_REMOVED lines=98> */
[----:B------:R-:W-:Y:S01]  /*8de0*/  ULDC UR9, c[0x0][0x38c] ;  /* 0x0000e30000097ab9 */ /* 0x000fe20000000800 */
[----:B------:R-:W-:Y:S02]  /*8df0*/  ULDC UR5, c[0x0][0x390] ;  /* 0x0000e40000057ab9 */ /* 0x000fe40000000800 */
        /* <DEDUP_REMOVED lines=26> */
[----:B------:R-:W-:Y:S01]  /*8fa0*/  FMUL.FTZ R40, R93, UR5 ;  /* 0x000000055d287c20 */ /* 0x000fe20008410000 */
[----:B------:R-:W-:Y:S01]  /*8fb0*/  F2FP.BF16.F32.PACK_AB R45, R45, R86 ;  /* 0x000000562d2d723e */ /* 0x000fe200000010ff */
        /* <DEDUP_REMOVED lines=119> */
[----:B------:R-:W-:Y:S01]  /*9730*/  PLOP3.LUT P0, PT, PT, PT, UP0, 0x80, 0x0 ;  /* 0x000000000000781c */ /* 0x000fe20003f0f008 */
[----:B------:R-:W-:Y:S01]  /*9740*/  @UP0 UIADD3 UR5, UR44, UR45, URZ ;  /* 0x0000002d2c050290 */ /* 0x000fe2000fffe03f */
[----:B------:R-:W-:-:S03]  /*9750*/  @UP0 ULDC.64 UR10, c[0x0][0x450] ;  /* 0x00011400000a0ab9 */ /* 0x000fc60000000a00 */
[----:B------:R-:W-:Y:S02]  /*9760*/  @UP0 UIMAD.WIDE.U32 UR12, UR5, UR10, URZ ;  /* 0x0000000a050c02a5 */ /* 0x000fe4000f8e003f */
[----:B------:R-:W-:-:S04]  /*9770*/  @UP0 UIMAD UR5, UR5, UR11, URZ ;  /* 0x0000000b050502a4 */ /* 0x000fc8000f8e023f */
[----:B------:R-:W-:Y:S01]  /*9780*/  @UP0 UIADD3 UR21, UR13, UR5, URZ ;  /* 0x000000050d150290 */ /* 0x000fe2000fffe03f */
[----:B------:R-:W-:Y:S01]  /*9790*/  @UP0 UMOV UR20, UR12 ;  /* 0x0000000c00140c82 */ /* 0x000fe20008000000 */
        /* <DEDUP_REMOVED lines=63> */
.L_x_162:
        /* <DEDUP_REMOVED lines=20> */
.L_x_163:
        /* <DEDUP_REMOVED lines=53> */
.L_x_165:
[----:B------:R-:W-:Y:S05]  /*a020*/  BSYNC B0 ;  /* 0x0000000000007941 */ /* 0x000fea0003800000 */
.L_x_164:
        /* <DEDUP_REMOVED lines=19> */
.L_x_167:
[----:B------:R-:W-:Y:S05]  /*a160*/  BSYNC B0 ;  /* 0x0000000000007941 */ /* 0x000fea0003800000 */
.L_x_166:
        /* <DEDUP_REMOVED lines=35> */
.L_x_169:
[----:B------:R-:W-:Y:S05]  /*a3a0*/  BSYNC B0 ;  /* 0x0000000000007941 */ /* 0x000fea0003800000 */
.L_x_168:
        /* <DEDUP_REMOVED lines=18> */
.L_x_145:
[----:B------:R-:W-:Y:S05]  /*a4d0*/  BSYNC B1 ;  /* 0x0000000000017941 */ /* 0x000fea0003800000 */
.L_x_131:
        /* <DEDUP_REMOVED lines=8> */
.L_x_170:
[----:B------:R-:W-:Y:S05]  /*a560*/  EXIT ;  /* 0x000000000000794d */ /* 0x000fea0003800000 */
.L_x_172:
        /* <DEDUP_REMOVED lines=9> */
.L_x_673:


//--------------------- .text._ZN5flash44flash_bwd_dq_dk_dv_loop_seqk_parallel_kernelI23Flash_bwd_kernel_traitsILi96ELi64ELi128ELi8ELi2ELi4ELi4ELb1ELb0EN7cutlass10bfloat16_tE19Flash_kernel_traitsILi96ELi64ELi128ELi8ES3_EELb0ELb1ELb0ELb0ELb0ELb0ELb1EEEvNS_16Flash_bwd_paramsE --------------------------
	.section	.text._ZN5flash44flash_bwd_dq_dk_dv_loop_seqk_parallel_kernelI23Flash_bwd_kernel_traitsILi96ELi64ELi128ELi8ELi2ELi4ELi4ELb1ELb0EN7cutlass10bfloat16_tE19Flash_kernel_traitsILi96ELi64ELi128ELi8ES3_EELb0ELb1ELb0ELb0ELb0ELb0ELb1EEEvNS_16Flash_bwd_paramsE,"ax",@progbits
	.align	128
        .global         _ZN5flash44flash_bwd_dq_dk_dv_loop_seqk_parallel_kernelI23Flash_bwd_kernel_traitsILi96ELi64ELi128ELi8ELi2ELi4ELi4ELb1ELb0EN7cutlass10bfloat16_tE19Flash_kernel_traitsILi96ELi64ELi128ELi8ES3_EELb0ELb1ELb0ELb0ELb0ELb0ELb1EEEvNS_16Flash_bwd_paramsE
        .type           _ZN5flash44flash_bwd_dq_dk_dv_loop_seqk_parallel_kernelI23Flash_bwd_kernel_traitsILi96ELi64ELi128ELi8ELi2ELi4ELi4ELb1ELb0EN7cutlass10bfloat16_tE19Flash_kernel_traitsILi96ELi64ELi128ELi8ES3_EELb0ELb1ELb0ELb0ELb0ELb0ELb1EEEvNS_16Flash_bwd_paramsE,@function
        .size           _ZN5flash44flash_bwd_dq_dk_dv_loop_seqk_parallel_kernelI23Flash_bwd_kernel_traitsILi96ELi64ELi128ELi8ELi2ELi4ELi4ELb1ELb0EN7cutlass10bfloat16_tE19Flash_kernel_traitsILi96ELi64ELi128ELi8ES3_EELb0ELb1ELb0ELb0ELb0ELb0ELb1EEEvNS_16Flash_bwd_paramsE,(.L_x_674 - _ZN5flash44flash_bwd_dq_dk_dv_loop_seqk_parallel_kernelI23Flash_bwd_kernel_traitsILi96ELi64ELi128ELi8ELi2ELi4ELi4ELb1ELb0EN7cutlass10bfloat16_tE19Flash_kernel_traitsILi96ELi64ELi128ELi8ES3_EELb0ELb1ELb0ELb0ELb0ELb0ELb1EEEvNS_16Flash_bwd_paramsE)
        .other          _ZN5flash44flash_bwd_dq_dk_dv_loop_seqk_parallel_kernelI23Flash_bwd_kernel_traitsILi96ELi64ELi128ELi8ELi2ELi4ELi4ELb1ELb0EN7cutlass10bfloat16_tE19Flash_kernel_traitsILi96ELi64ELi128ELi8ES3_EELb0ELb1ELb0ELb0ELb0ELb0ELb1EEEvNS_16Flash_bwd_paramsE,@"STO_CUDA_ENTRY STV_DEFAULT"
_ZN5flash44flash_bwd_dq_dk_dv_loop_seqk_parallel_kernelI23Flash_bwd_kernel_traitsILi96ELi64ELi128ELi8ELi2ELi4ELi4ELb1ELb0EN7cutlass10bfloat16_tE19Flash_kernel_traitsILi96ELi64ELi128ELi8ES3_EELb0ELb1ELb0ELb0ELb0ELb0ELb1EEEvNS_16Flash_bwd_paramsE:
.text._ZN5flash44flash_bwd_dq_dk_dv_loop_seqk_parallel_kernelI23Flash_bwd_kernel_traitsILi96ELi64ELi128ELi8ELi2ELi4ELi4ELb1ELb0EN7cutlass10bfloat16_tE19Flash_kernel_traitsILi96ELi64ELi128ELi8ES3_EELb0ELb1ELb0ELb0ELb0ELb0ELb1EEEvNS_16Flash_bwd_paramsE:
        /* <DEDUP_REMOVED lines=29> */
[--C-:B------:R-:W-:Y:S02]  /*01d0*/  SHF.R.S32.HI R7, RZ, 0x2, R5.reuse ;  /* 0x00000002ff077819 */ /* 0x100fe40000011405 */
[----:B-1----:R-:W-:-:S02]  /*01e0*/  SHF.R.S32.HI R0, RZ, 0x1f, R5 ;  /* 0x0000001fff007819 */ /* 0x002fc40000011405 */
[----:B------:R-:W-:Y:S02]  /*01f0*/  LOP3.LUT R3, R12, 0xffffffe0, RZ, 0xc0, !PT ;  /* 0xffffffe00c037812 */ /* 0x000fe400078ec0ff */
[----:B------:R-:W-:Y:S02]  /*0200*/  LEA.HI R4, R6, R8, RZ, 0x1 ;  /* 0x0000000806047211 */ /* 0x000fe400078f08ff */
[-C--:B------:R-:W-:Y:S02]  /*0210*/  LEA.HI R9, R5, R7.reuse, RZ, 0x1 ;  /* 0x0000000705097211 */ /* 0x080fe400078f08ff */
[----:B------:R-:W-:Y:S01]  /*0220*/  LEA.HI R2, R0, R7, RZ, 0x3 ;  /* 0x0000000700027211 */ /* 0x000fe200078f18ff */
[----:B------:R-:W-:Y:S01]  /*0230*/  IMAD.IADD R0, R21, 0x1, -R3 ;  /* 0x0000000115007824 */ /* 0x000fe200078e0a03 */
[----:B------:R-:W-:Y:S02]  /*0240*/  LOP3.LUT R3, R4, 0xfffffffe, RZ, 0xc0, !PT ;  /* 0xfffffffe04037812 */ /* 0x000fe400078ec0ff */
[----:B------:R-:W-:-:S02]  /*0250*/  LOP3.LUT R4, R9, 0x7fffffe, RZ, 0xc0, !PT ;  /* 0x07fffffe09047812 */ /* 0x000fc400078ec0ff */
[----:B------:R-:W-:Y:S01]  /*0260*/  LOP3.LUT R2, R2, 0xfffffff8, RZ, 0xc0, !PT ;  /* 0xfffffff802027812 */ /* 0x000fe200078ec0ff */
[----:B------:R-:W-:Y:S01]  /*0270*/  IMAD.IADD R18, R8, 0x1, -R3 ;  /* 0x0000000108127824 */ /* 0x000fe200078e0a03 */
[----:B------:R-:W-:Y:S01]  /*0280*/  LEA.HI R17, R20, R21, RZ, 0x3 ;  /* 0x0000001514117211 */ /* 0x000fe200078f18ff */
[----:B------:R-:W-:Y:S01]  /*0290*/  IMAD.IADD R10, R7, 0x1, -R4 ;  /* 0x00000001070a7824 */ /* 0x000fe200078e0a04 */
[----:B------:R-:W-:Y:S01]  /*02a0*/  LOP3.LUT R5, R5, 0xfffffffc, RZ, 0xc0, !PT ;  /* 0xfffffffc05057812 */ /* 0x000fe200078ec0ff */
[----:B------:R-:W-:Y:S01]  /*02b0*/  IMAD.IADD R11, R7, 0x1, -R2 ;  /* 0x00000001070b7824 */ /* 0x000fe200078e0a02 */
[----:B------:R-:W-:Y:S02]  /*02c0*/  SHF.R.S32.HI R3, RZ, 0x3, R17 ;  /* 0x00000003ff037819 */ /* 0x000fe40000011411 */
[----:B------:R-:W-:Y:S01]  /*02d0*/  SHF.R.S32.HI R9, RZ, 0x1f, R0 ;  /* 0x0000001fff097819 */ /* 0x000fe20000011400 */
[----:B------:R-:W-:Y:S01]  /*02e0*/  IMAD.IADD R19, R21, 0x1, -R5 ;  /* 0x0000000115137824 */ /* 0x000fe200078e0a05 */
[--C-:B------:R-:W-:Y:S01]  /*02f0*/  SHF.R.S32.HI R2, RZ, 0x5, R12.reuse ;  /* 0x00000005ff027819 */ /* 0x100fe2000001140c */
[----:B------:R-:W-:Y:S01]  /*0300*/  IMAD.SHL.U32 R3, R3, 0x40, RZ ;  /* 0x0000004003037824 */ /* 0x000fe200078e00ff */
[----:B------:R-:W-:Y:S01]  /*0310*/  SHF.R.S32.HI R4, RZ, 0x1f, R12 ;  /* 0x0000001fff047819 */ /* 0x000fe2000001140c */
[----:B------:R-:W-:Y:S01]  /*0320*/  IMAD.SHL.U32 R24, R19, 0x8, RZ ;  /* 0x0000000813187824 */ /* 0x000fe200078e00ff */
[----:B------:R-:W-:Y:S01]  /*0330*/  LEA.HI R23, R9, R0, RZ, 0x2 ;  /* 0x0000000009177211 */ /* 0x000fe200078f10ff */
[----:B------:R-:W-:Y:S01]  /*0340*/  IMAD R10, R2, 0x8, R10 ;  /* 0x00000008020a7824 */ /* 0x000fe200078e020a */
[----:B------:R-:W-:-:S02]  /*0350*/  LOP3.LUT R0, R6, 0xfffffff0, RZ, 0xc0, !PT ;  /* 0xfffffff006007812 */ /* 0x000fc400078ec0ff */
[-C--:B------:R-:W-:Y:S01]  /*0360*/  LEA.HI R5, R4, R2.reuse, RZ, 0x2 ;  /* 0x0000000204057211 */ /* 0x080fe200078f10ff */
[----:B------:R-:W-:Y:S01]  /*0370*/  STL [R1+0x20], R24 ;  /* 0x0000201801007387 */ /* 0x000fe20000100800 */
[----:B------:R-:W-:Y:S01]  /*0380*/  LOP3.LUT R7, R17, 0xfffffff8, RZ, 0xc0, !PT ;  /* 0xfffffff811077812 */ /* 0x000fe200078ec0ff */
[----:B------:R-:W-:Y:S01]  /*0390*/  IMAD.IADD R0, R21, 0x1, -R0 ;  /* 0x0000000115007824 */ /* 0x000fe200078e0a00 */
[----:B------:R-:W-:Y:S02]  /*03a0*/  LEA.HI R6, R12, R2, RZ, 0x1 ;  /* 0x000000020c067211 */ /* 0x000fe400078f08ff */
[----:B------:R-:W-:Y:S01]  /*03b0*/  LOP3.LUT R3, R3, 0xc0, RZ, 0xc0, !PT ;  /* 0x000000c003037812 */ /* 0x000fe200078ec0ff */
[----:B------:R-:W-:Y:S01]  /*03c0*/  IMAD.IADD R4, R21, 0x1, -R7 ;  /* 0x0000000115047824 */ /* 0x000fe200078e0a07 */
[----:B------:R-:W-:Y:S02]  /*03d0*/  LOP3.LUT R5, R5, 0xfffffffc, RZ, 0xc0, !PT ;  /* 0xfffffffc05057812 */ /* 0x000fe400078ec0ff */
[----:B------:R-:W-:-:S02]  /*03e0*/  LOP3.LUT R7, R6, 0xfffffffe, RZ, 0xc0, !PT ;  /* 0xfffffffe06077812 */ /* 0x000fc400078ec0ff */
[----:B------:R-:W-:Y:S01]  /*03f0*/  LOP3.LUT R6, R3, 0x18, R24, 0xf8, !PT ;  /* 0x0000001803067812 */ /* 0x000fe200078ef818 */
[C---:B------:R-:W-:Y:S01]  /*0400*/  IMAD.IADD R13, R2.reuse, 0x1, -R5 ;  /* 0x00000001020d7824 */ /* 0x040fe200078e0a05 */
[----:B------:R-:W-:Y:S01]  /*0410*/  SHF.R.U32.HI R3, RZ, 0x3, R3 ;  /* 0x00000003ff037819 */ /* 0x000fe20000011603 */
[----:B------:R-:W-:Y:S01]  /*0420*/  IMAD.IADD R230, R2, 0x1, -R7 ;  /* 0x0000000102e67824 */ /* 0x000fe200078e0a07 */
[----:B------:R-:W-:Y:S02]  /*0430*/  SHF.R.S32.HI R5, RZ, 0x1f, R0 ;  /* 0x0000001fff057819 */ /* 0x000fe40000011400 */
[----:B------:R-:W-:Y:S02]  /*0440*/  LOP3.LUT R9, R6, R3, RZ, 0x3c, !PT ;  /* 0x0000000306097212 */ /* 0x000fe400078e3cff */
[----:B------:R-:W-:Y:S02]  /*0450*/  LEA.HI R2, R4, R4, RZ, 0x1 ;  /* 0x0000000404027211 */ /* 0x000fe400078f08ff */
[----:B------:R-:W-:-:S02]  /*0460*/  LEA.HI R3, R0, R0, RZ, 0x1 ;  /* 0x0000000000037211 */ /* 0x000fc400078f08ff */
[----:B------:R-:W-:Y:S02]  /*0470*/  LEA.HI R14, R5, R0, RZ, 0x3 ;  /* 0x00000000050e7211 */ /* 0x000fe400078f18ff */
[----:B------:R-:W-:Y:S02]  /*0480*/  LEA.HI R12, R20, R21, RZ, 0x6 ;  /* 0x00000015140c7211 */ /* 0x000fe400078f30ff */
[----:B------:R-:W-:Y:S02]  /*0490*/  LOP3.LUT R5, R2, 0x3fffffe, RZ, 0xc0, !PT ;  /* 0x03fffffe02057812 */ /* 0x000fe400078ec0ff */
[----:B------:R-:W-:Y:S02]  /*04a0*/  LOP3.LUT R8, R3, 0x7fffffe, RZ, 0xc0, !PT ;  /* 0x07fffffe03087812 */ /* 0x000fe400078ec0ff */
[----:B------:R-:W-:Y:S01]  /*04b0*/  LOP3.LUT R7, R14, 0xfffffff8, RZ, 0xc0, !PT ;  /* 0xfffffff80e077812 */ /* 0x000fe200078ec0ff */
[----:B------:R-:W-:Y:S01]  /*04c0*/  IMAD.IADD R6, R4, 0x1, -R5 ;  /* 0x0000000104067824 */ /* 0x000fe200078e0a05 */
[----:B------:R-:W-:Y:S01]  /*04d0*/  SHF.R.S32.HI R12, RZ, 0x6, R12 ;  /* 0x00000006ff0c7819 */ /* 0x000fe2000001140c */
[C---:B------:R-:W-:Y:S01]  /*04e0*/  IMAD.IADD R8, R0.reuse, 0x1, -R8 ;  /* 0x0000000100087824 */ /* 0x040fe200078e0a08 */
[----:B------:R-:W-:Y:S01]  /*04f0*/  LOP3.LUT P2, RZ, R11, 0x2, RZ, 0xc0, !PT ;  /* 0x000000020bff7812 */ /* 0x000fe2000784c0ff */
[----:B------:R-:W-:Y:S01]  /*0500*/  IMAD.IADD R16, R0, 0x1, -R7 ;  /* 0x0000000100107824 */ /* 0x000fe200078e0a07 */
[----:B------:R-:W-:Y:S01]  /*0510*/  SHF.R.S32.HI R0, RZ, 0x1, R2 ;  /* 0x00000001ff007819 */ /* 0x000fe20000011402 */
[----:B------:R-:W-:Y:S01]  /*0520*/  IMAD R5, R12, 0x4, R18 ;  /* 0x000000040c057824 */ /* 0x000fe200078e0212 */
[----:B------:R-:W-:Y:S01]  /*0530*/  SHF.R.S32.HI R2, RZ, 0x1f, R3 ;  /* 0x0000001fff027819 */ /* 0x000fe20000011403 */
[----:B------:R-:W-:Y:S01]  /*0540*/  IMAD.U32 R7, R10, 0x20, R9 ;  /* 0x000000200a077824 */ /* 0x000fe200078e0009 */
[C---:B------:R-:W-:Y:S01]  /*0550*/  LOP3.LUT P4, RZ, R0.reuse, 0x2, RZ, 0xc0, !PT ;  /* 0x0000000200ff7812 */ /* 0x040fe2000788c0ff */
[----:B------:R-:W-:Y:S01]  /*0560*/  IMAD R22, R5, 0x8, R6 ;  /* 0x0000000805167824 */ /* 0x000fe200078e0206 */
[----:B------:R-:W-:Y:S01]  /*0570*/  SHF.R.S32.HI R5, RZ, 0x1, R3 ;  /* 0x00000001ff057819 */ /* 0x000fe20000011403 */
[----:B------:R-:W-:Y:S01]  /*0580*/  IMAD.SHL.U32 R0, R0, 0x40, RZ ;  /* 0x0000004000007824 */ /* 0x000fe200078e00ff */
[----:B------:R1:W-:Y:S01]  /*0590*/  STL [R1+0x40], R7 ;  /* 0x0000400701007387 */ /* 0x0003e20000100800 */
[----:B------:R-:W-:Y:S01]  /*05a0*/  IMAD.SHL.U32 R4, R4, 0x40, RZ ;  /* 0x0000004004047824 */ /* 0x000fe200078e00ff */
[----:B------:R-:W-:Y:S01]  /*05b0*/  LEA.HI R3, R2, R5, RZ, 0x2 ;  /* 0x0000000502037211 */ /* 0x000fe200078f10ff */
[----:B------:R-:W-:Y:S01]  /*05c0*/  IMAD.SHL.U32 R2, R13, 0x10, RZ ;  /* 0x000000100d027824 */ /* 0x000fe200078e00ff */
[----:B------:R-:W-:-:S02]  /*05d0*/  LOP3.LUT R0, R0, 0xc0, RZ, 0xc0, !PT ;  /* 0x000000c000007812 */ /* 0x000fc400078ec0ff */
[C---:B------:R-:W-:Y:S02]  /*05e0*/  LEA.HI R9, R11.reuse, R11, RZ, 0x1 ;  /* 0x0000000b0b097211 */ /* 0x040fe400078f08ff */
[----:B------:R-:W-:Y:S02]  /*05f0*/  LOP3.LUT R6, R11, 0x1, RZ, 0xc0, !PT ;  /* 0x000000010b067812 */ /* 0x000fe400078ec0ff */
[----:B------:R-:W-:Y:S02]  /*0600*/  LOP3.LUT P5, RZ, R16, 0x2, RZ, 0xc0, !PT ;  /* 0x0000000210ff7812 */ /* 0x000fe400078ac0ff */
[----:B------:R-:W-:Y:S02]  /*0610*/  ISETP.NE.U32.AND P3, PT, R6, 0x1, PT ;  /* 0x000000010600780c */ /* 0x000fe40003f65070 */
[----:B------:R-:W-:Y:S02]  /*0620*/  LOP3.LUT P6, RZ, R16, 0x4, RZ, 0xc0, !PT ;  /* 0x0000000410ff7812 */ /* 0x000fe400078cc0ff */
[----:B------:R-:W-:-:S02]  /*0630*/  SEL R225, R228, 0xffffffe0, !P5 ;  /* 0xffffffe0e4e17807 */ /* 0x000fc40006800000 */
[----:B------:R-:W-:Y:S02]  /*0640*/  SEL R238, R238, 0x10, !P3 ;  /* 0x00000010eeee7807 */ /* 0x000fe40005800000 */
[----:B------:R-:W-:Y:S02]  /*0650*/  SEL R226, R226, 0x40, P6 ;  /* 0x00000040e2e27807 */ /* 0x000fe40003000000 */
[----:B------:R-:W-:Y:S02]  /*0660*/  SEL R223, R228, 0xffffffe0, !P4 ;  /* 0xffffffe0e4df7807 */ /* 0x000fe40006000000 */
[----:B-1----:R-:W-:Y:S02]  /*0670*/  LOP3.LUT R7, R4, 0x1c0, RZ, 0xc0, !PT ;  /* 0x000001c004077812 */ /* 0x002fe400078ec0ff */
[----:B------:R-:W-:Y:S02]  /*0680*/  LOP3.LUT R4, R3, 0xfffffffc, RZ, 0xc0, !PT ;  /* 0xfffffffc03047812 */ /* 0x000fe400078ec0ff */
[----:B------:R-:W-:-:S02]  /*0690*/  LOP3.LUT R3, R0, 0x8, R17, 0xf8, !PT ;  /* 0x0000000800037812 */ /* 0x000fc400078ef811 */
[----:B------:R-:W-:Y:S01]  /*06a0*/  SHF.R.U32.HI R0, RZ, 0x3, R0 ;  /* 0x00000003ff007819 */ /* 0x000fe20000011600 */
[----:B------:R-:W-:Y:S01]  /*06b0*/  IMAD.IADD R15, R5, 0x1, -R4 ;  /* 0x00000001050f7824 */ /* 0x000fe200078e0a04 */
[----:B------:R-:W-:Y:S01]  /*06c0*/  LOP3.LUT R2, R7, 0x30, R2, 0xf8, !PT ;  /* 0x0000003007027812 */ /* 0x000fe200078ef802 */
[----:B------:R-:W-:Y:S01]  /*06d0*/  IMAD.SHL.U32 R4, R12, 0x20, RZ ;  /* 0x000000200c047824 */ /* 0x000fe200078e00ff */
[----:B------:R-:W-:Y:S02]  /*06e0*/  LOP3.LUT R222, R3, R0, RZ, 0x3c, !PT ;  /* 0x0000000003de7212 */ /* 0x000fe400078e3cff */
[----:B------:R-:W-:Y:S01]  /*06f0*/  LEA.HI R0, R20, R21, RZ, 0x7 ;  /* 0x0000001514007211 */ /* 0x000fe200078f38ff */
[----:B------:R-:W-:Y:S01]  /*0700*/  IMAD.SHL.U32 R21, R21, 0x2, RZ ;  /* 0x0000000215157824 */ /* 0x000fe200078e00ff */
[----:B------:R-:W-:Y:S01]  /*0710*/  LOP3.LUT R17, R2, 0x8, R17, 0xf8, !PT ;  /* 0x0000000802117812 */ /* 0x000fe200078ef811 */
[----:B------:R-:W-:Y:S01]  /*0720*/  IMAD.U32 R222, R22, 0x20, R222 ;  /* 0x0000002016de7824 */ /* 0x000fe200078e00de */
[----:B------:R-:W-:-:S02]  /*0730*/  LOP3.LUT R2, R9, 0x3fffffe, RZ, 0xc0, !PT ;  /* 0x03fffffe09027812 */ /* 0x000fc400078ec0ff */
[----:B------:R-:W-:Y:S02]  /*0740*/  LOP3.LUT R5, R4, 0x6, R21, 0xf8, !PT ;  /* 0x0000000604057812 */ /* 0x000fe400078ef815 */
[----:B------:R-:W-:Y:S01]  /*0750*/  SHF.R.S32.HI R3, RZ, 0x3, R14 ;  /* 0x00000003ff037819 */ /* 0x000fe2000001140e */
[C---:B------:R-:W-:Y:S01]  /*0760*/  IMAD.IADD R10, R11.reuse, 0x1, -R2 ;  /* 0x000000010b0a7824 */ /* 0x040fe200078e0a02 */
[----:B------:R-:W-:Y:S01]  /*0770*/  SHF.R.S32.HI R6, RZ, 0x7, R0 ;  /* 0x00000007ff067819 */ /* 0x000fe20000011400 */
[----:B------:R-:W-:Y:S01]  /*0780*/  IMAD.SHL.U32 R2, R11, 0x40, RZ ;  /* 0x000000400b027824 */ /* 0x000fe200078e00ff */
[----:B------:R1:W-:Y:S01]  /*0790*/  STL [R1+0x60], R5 ;  /* 0x0000600501007387 */ /* 0x0003e20000100800 */
[----:B------:R-:W-:Y:S01]  /*07a0*/  IMAD.SHL.U32 R0, R19, 0x2, RZ ;  /* 0x0000000213007824 */ /* 0x000fe200078e00ff */
[----:B------:R-:W-:Y:S01]  /*07b0*/  SHF.R.U32.HI R7, RZ, 0x3, R7 ;  /* 0x00000003ff077819 */ /* 0x000fe20000011607 */
[----:B------:R-:W-:Y:S01]  /*07c0*/  IMAD R11, R3, 0x8, R8 ;  /* 0x00000008030b7824 */ /* 0x000fe200078e0208 */
[----:B------:R-:W-:Y:S01]  /*07d0*/  LOP3.LUT R2, R2, 0x1c0, RZ, 0xc0, !PT ;  /* 0x000001c002027812 */ /* 0x000fe200078ec0ff */
[C---:B------:R-:W-:Y:S01]  /*07e0*/  IMAD R12, R13.reuse, 0x2, R3 ;  /* 0x000000020d0c7824 */ /* 0x040fe200078e0203 */
[----:B------:R-:W-:Y:S01]  /*07f0*/  LEA R222, R222, UR4, 0x1 ;  /* 0x00000004dede7c11 */ /* 0x000fe2000f8e08ff */
[----:B------:R-:W-:Y:S01]  /*0800*/  IMAD R8, R13, 0x200, R0 ;  /* 0x000002000d087824 */ /* 0x000fe200078e0200 */
[----:B------:R-:W-:-:S02]  /*0810*/  LOP3.LUT R4, R2, 0x20, R4, 0xf8, !PT ;  /* 0x0000002002047812 */ /* 0x000fc400078ef804 */
[----:B------:R-:W-:Y:S01]  /*0820*/  SHF.R.U32.HI R3, RZ, 0x3, R2 ;  /* 0x00000003ff037819 */ /* 0x000fe20000011602 */
[----:B------:R-:W-:Y:S01]  /*0830*/  IMAD R2, R6, 0x1000, R0 ;  /* 0x0000100006027824 */ /* 0x000fe200078e0200 */
[----:B------:R-:W-:Y:S01]  /*0840*/  LOP3.LUT P0, RZ, R15, 0x2, RZ, 0xc0, !PT ;  /* 0x000000020fff7812 */ /* 0x000fe2000780c0ff */
[----:B------:R-:W-:Y:S01]  /*0850*/  IMAD R10, R10, 0x20, R8 ;  /* 0x000000200a0a7824 */ /* 0x000fe200078e0208 */
[----:B------:R-:W-:Y:S01]  /*0860*/  LOP3.LUT R4, R4, R3, RZ, 0x3c, !PT ;  /* 0x0000000304047212 */ /* 0x000fe200078e3cff */
[----:B------:R-:W-:Y:S01]  /*0870*/  IMAD R3, R230, 0x400, R2 ;  /* 0x00000400e6037824 */ /* 0x000fe200078e0202 */
[----:B------:R-:W-:Y:S01]  /*0880*/  SEL R228, R228, 0xffffffe0, !P0 ;  /* 0xffffffe0e4e47807 */ /* 0x000fe20004000000 */
[----:B------:R-:W-:Y:S02]  /*0890*/  IMAD.IADD R223, R223, 0x1, R222 ;  /* 0x00000001dfdf7824 */ /* 0x000fe400078e02de */
[----:B------:R-:W-:Y:S02]  /*08a0*/  IMAD.IADD R241, R4, 0x1, R3 ;  /* 0x0000000104f17824 */ /* 0x000fe400078e0203 */
[----:B------:R-:W-:-:S03]  /*08b0*/  IMAD.SHL.U32 R4, R16, 0x40, RZ ;  /* 0x0000004010047824 */ /* 0x000fc600078e00ff */
[----:B------:R-:W-:Y:S02]  /*08c0*/  LEA R241, R241, UR4, 0x1 ;  /* 0x00000004f1f17c11 */ /* 0x000fe4000f8e08ff */
[----:B-1----:R-:W-:Y:S02]  /*08d0*/  SHF.R.S32.HI R5, RZ, 0x2, R23 ;  /* 0x00000002ff057819 */ /* 0x002fe40000011417 */
[----:B------:R-:W-:Y:S01]  /*08e0*/  LOP3.LUT R4, R4, 0x1c0, RZ, 0xc0, !PT ;  /* 0x000001c004047812 */ /* 0x000fe200078ec0ff */
[----:B------:R-:W-:Y:S02]  /*08f0*/  VIADD R239, R241, 0x20 ;  /* 0x00000020f1ef7836 */ /* 0x000fe40000000000 */
[----:B------:R-:W-:Y:S01]  /*0900*/  IMAD R19, R230, 0x10, R5 ;  /* 0x00000010e6137824 */ /* 0x000fe200078e0205 */
[----:B------:R-:W-:Y:S01]  /*0910*/  LOP3.LUT R5, R17, R7, RZ, 0x3c, !PT ;  /* 0x0000000711057212 */ /* 0x000fe200078e3cff */
[----:B------:R-:W-:Y:S01]  /*0920*/  @P2 VIADD R239, R241, 0xffffffe0 ;  /* 0xffffffe0f1ef2836 */ /* 0x000fe20000000000 */
[----:B------:R-:W-:Y:S01]  /*0930*/  SHF.R.U32.HI R224, RZ, 0x3, R4 ;  /* 0x00000003ffe07819 */ /* 0x000fe20000011604 */
[----:B------:R-:W-:Y:S01]  /*0940*/  VIADD R0, R19, 0xffffffc0 ;  /* 0xffffffc013007836 */ /* 0x000fe20000000000 */
[----:B------:R-:W-:Y:S01]  /*0950*/  STL [R1+0x64], R19 ;  /* 0x0000641301007387 */ /* 0x000fe20000100800 */
[----:B------:R-:W-:-:S02]  /*0960*/  IMAD R3, R18, 0x200, R5 ;  /* 0x0000020012037824 */ /* 0x000fc400078e0205 */
[----:B------:R-:W-:Y:S01]  /*0970*/  IMAD.IADD R240, R241, 0x1, R238 ;  /* 0x00000001f1f07824 */ /* 0x000fe200078e02ee */
[----:B------:R-:W-:Y:S01]  /*0980*/  SHF.R.S32.HI R2, RZ, 0x1f, R0 ;  /* 0x0000001fff027819 */ /* 0x000fe20000011400 */
[----:B------:R-:W-:-:S03]  /*0990*/  IMAD.IADD R238, R238, 0x1, R239 ;  /* 0x00000001eeee7824 */ /* 0x000fc600078e02ef */
[----:B------:R-:W-:Y:S01]  /*09a0*/  SHF.L.U64.HI R2, R0, 0x2, R2 ;  /* 0x0000000200027819 */ /* 0x000fe20000010202 */
[----:B------:R-:W-:Y:S02]  /*09b0*/  IMAD.SHL.U32 R0, R6, 0x8, RZ ;  /* 0x0000000806007824 */ /* 0x000fe400078e00ff */
[----:B------:R-:W-:Y:S02]  /*09c0*/  IMAD.SHL.U32 R6, R18, 0x8, RZ ;  /* 0x0000000812067824 */ /* 0x000fe400078e00ff */
[----:B------:R1:W-:Y:S01]  /*09d0*/  STL [R1+0x5c], R2 ;  /* 0x00005c0201007387 */ /* 0x0003e20000100800 */
[----:B------:R-:W-:Y:S02]  /*09e0*/  LOP3.LUT R7, R0, 0x8, RZ, 0xc0, !PT ;  /* 0x0000000800077812 */ /* 0x000fe400078ec0ff */
[----:B------:R-:W-:Y:S01]  /*09f0*/  SHF.R.S32.HI R0, RZ, 0x1, R9 ;  /* 0x00000001ff007819 */ /* 0x000fe20000011409 */
[----:B------:R-:W-:Y:S01]  /*0a00*/  IMAD.SHL.U32 R9, R18, 0x10, RZ ;  /* 0x0000001012097824 */ /* 0x000fe200078e00ff */
[----:B------:R-:W-:-:S02]  /*0a10*/  LOP3.LUT R6, R6, 0x8, RZ, 0xc0, !PT ;  /* 0x0000000806067812 */ /* 0x000fc400078ec0ff */
[C---:B------:R-:W-:Y:S01]  /*0a20*/  LOP3.LUT P1, RZ, R0.reuse, 0x2, RZ, 0xc0, !PT ;  /* 0x0000000200ff7812 */ /* 0x040fe2000782c0ff */
[----:B------:R-:W-:Y:S01]  /*0a30*/  IMAD.SHL.U32 R0, R0, 0x40, RZ ;  /* 0x0000004000007824 */ /* 0x000fe200078e00ff */
[----:B------:R-:W-:Y:S02]  /*0a40*/  LOP3.LUT R9, R7, 0x10, R9, 0xf8, !PT ;  /* 0x0000001007097812 */ /* 0x000fe400078ef809 */
[----:B------:R-:W-:Y:S02]  /*0a50*/  LOP3.LUT R224, R224, R4, R6, 0x1e, !PT ;  /* 0x00000004e0e07212 */ /* 0x000fe400078e1e06 */
[----:B------:R-:W-:-:S03]  /*0a60*/  LOP3.LUT R0, R0, 0xc0, RZ, 0xc0, !PT ;  /* 0x000000c000007812 */ /* 0x000fc600078ec0ff */
[----:B------:R-:W-:Y:S01]  /*0a70*/  IMAD.U32 R224, R12, 0x200, R224 ;  /* 0x000002000ce07824 */ /* 0x000fe200078e00e0 */
[----:B------:R-:W-:-:S04]  /*0a80*/  SHF.R.U32.HI R8, RZ, 0x3, R0 ;  /* 0x00000003ff087819 */ /* 0x000fc80000011600 */
        /* <DEDUP_REMOVED lines=34> */
.L_x_214:
        /* <DEDUP_REMOVED lines=67> */
.L_x_173:
        /* <DEDUP_REMOVED lines=16> */
[----:B------:R-:W-:Y:S01]  /*11e0*/  UIMAD UR27, UR48, UR9, UR8 ;  /* 0x00000009301b72a4 */ /* 0x000fe2000f8e0208 */
[----:B------:R-:W-:Y:S02]  /*11f0*/  ULDC.64 UR46, c[0x0][0x240] ;  /* 0x00009000002e7ab9 */ /* 0x000fe40000000a00 */
[----:B------:R-:W-:Y:S01]  /*1200*/  @!UP0 ULDC.64 UR8, c[0x0][0x418] ;  /* 0x0001060000088ab9 */ /* 0x000fe20000000a00 */
[----:B------:R-:W-:Y:S01]  /*1210*/  ULDC UR24, c[0x0][0x2dc] ;  /* 0x0000b70000187ab9 */ /* 0x000fe20000000800 */
[----:B------:R-:W-:Y:S01]  /*1220*/  ULDC UR44, c[0x0][0x270] ;  /* 0x00009c00002c7ab9 */ /* 0x000fe20000000800 */
[----:B------:R-:W-:Y:S02]  /*1230*/  USEL UR32, UR14, URZ, UP2 ;  /* 0x0000003f0e207287 */ /* 0x000fe40009000000 */
[----:B------:R-:W-:Y:S02]  /*1240*/  @!UP0 UIMAD.WIDE.U32 UR34, UR48, UR8, URZ ;  /* 0x00000008302282a5 */ /* 0x000fe4000f8e003f */
[----:B------:R-:W-:Y:S01]  /*1250*/  UIMAD.WIDE.U32 UR14, UR11, UR46, URZ ;  /* 0x0000002e0b0e72a5 */ /* 0x000fe2000f8e003f */
[----:B-1----:R-:W-:Y:S01]  /*1260*/  IABS R6, R7 ;  /* 0x0000000700067213 */ /* 0x002fe20000000000 */
[----:B------:R-:W-:Y:S01]  /*1270*/  UIMAD UR23, UR11, UR47, URZ ;  /* 0x0000002f0b1772a4 */ /* 0x000fe2000f8e023f */
[----:B------:R-:W-:Y:S01]  /*1280*/  ISETP.NE.AND P3, PT, R7, RZ, PT ;  /* 0x000000ff0700720c */ /* 0x000fe20003f65270 */
[----:B------:R-:W-:Y:S01]  /*1290*/  UIADD3 UR52, UR17, UR27, URZ ;  /* 0x0000001b11347290 */ /* 0x000fe2000fffe03f */
[----:B------:R-:W1:Y:S01]  /*12a0*/  I2F.RP R4, R6 ;  /* 0x0000000600047306 */ /* 0x000e620000209400 */
[----:B------:R-:W-:-:S02]  /*12b0*/  USEL UR59, UR16, UR14, !UP0 ;  /* 0x0000000e103b7287 */ /* 0x000fc4000c000000 */
[----:B------:R-:W-:Y:S02]  /*12c0*/  @UP0 UIADD3 UR52, UR15, UR23, URZ ;  /* 0x000000170f340290 */ /* 0x000fe4000fffe03f */
[----:B--2---:R-:W-:Y:S01]  /*12d0*/  UIMAD.WIDE.U32 UR28, UR5, UR12, URZ ;  /* 0x0000000c051c72a5 */ /* 0x004fe2000f8e003f */
[----:B------:R-:W-:Y:S01]  /*12e0*/  ULDC.U8 UR20, c[0x0][0x3d8] ;  /* 0x0000f60000147ab9 */ /* 0x000fe20000000000 */
[----:B------:R-:W-:Y:S02]  /*12f0*/  USHF.L.U64.HI UR18, UR48, 0x7, UR60 ;  /* 0x0000000730127899 */ /* 0x000fe4000801023c */
[----:B------:R-:W-:Y:S02]  /*1300*/  UIMAD UR36, UR5, UR13, UR29 ;  /* 0x0000000d052472a4 */ /* 0x000fe4000f8e021d */
[----:B------:R-:W-:Y:S02]  /*1310*/  @!UP0 UIMAD UR5, UR60, UR8, URZ ;  /* 0x000000083c0582a4 */ /* 0x000fe4000f8e023f */
[----:B------:R-:W-:Y:S01]  /*1320*/  USHF.R.S32.HI UR29, URZ, 0x1f, UR61 ;  /* 0x0000001f3f1d7899 */ /* 0x000fe2000801143d */
[----:B-1----:R-:W1:Y:S01]  /*1330*/  MUFU.RCP R4, R4 ;  /* 0x0000000400047308 */ /* 0x002e620000001000 */
[----:B------:R-:W-:-:S02]  /*1340*/  @!UP0 UIMAD UR33, UR48, UR9, UR5 ;  /* 0x00000009302182a4 */ /* 0x000fc4000f8e0205 */
[----:B------:R-:W-:Y:S01]  /*1350*/  UIADD3 UR5, UR31, 0x3f, URZ ;  /* 0x0000003f1f057890 */ /* 0x000fe2000fffe03f */
[----:B------:R-:W-:Y:S01]  /*1360*/  @UP0 ULDC.64 UR12, c[0x0][0x420] ;  /* 0x00010800000c0ab9 */ /* 0x000fe20000000a00 */
[----:B------:R-:W-:Y:S02]  /*1370*/  UIMAD.WIDE UR8, UR24, UR44, URZ ;  /* 0x0000002c180872a5 */ /* 0x000fe4000f8e023f */
[----:B------:R-:W-:Y:S02]  /*1380*/  USHF.R.S32.HI UR19, URZ, 0x1f, UR5 ;  /* 0x0000001f3f137899 */ /* 0x000fe40008011405 */
[----:B------:R-:W-:Y:S02]  /*1390*/  @UP0 UIMAD.WIDE.U32 UR42, UR11, UR12, URZ ;  /* 0x0000000c0b2a02a5 */ /* 0x000fe4000f8e003f */
[----:B------:R-:W-:Y:S02]  /*13a0*/  ULEA.HI UR19, UR19, UR5, URZ, 0x6 ;  /* 0x0000000513137291 */ /* 0x000fe4000f8f303f */
[----:B------:R-:W-:-:S02]  /*13b0*/  UIMAD UR5, UR29, UR48, URZ ;  /* 0x000000301d0572a4 */ /* 0x000fc4000f8e023f */
[----:B------:R-:W-:Y:S01]  /*13c0*/  @UP0 UIMAD UR49, UR11, UR13, UR43 ;  /* 0x0000000d0b3102a4 */ /* 0x000fe2000f8e022b */
        /* <DEDUP_REMOVED lines=10> */
[----:B------:R-:W-:Y:S01]  /*1470*/  UIMAD UR5, UR8, UR5, UR15 ;  /* 0x00000005080572a4 */ /* 0x000fe2000f8e020f */
[----:B-1----:R-:W-:Y:S01]  /*1480*/  IMAD.MOV R0, RZ, RZ, -R5 ;  /* 0x000000ffff007224 */ /* 0x002fe200078e0a05 */
[----:B------:R-:W-:Y:S01]  /*1490*/  USEL UR57, UR16, UR12, !UP0 ;  /* 0x0000000c10397287 */ /* 0x000fe2000c000000 */
[----:B------:R-:W-:Y:S01]  /*14a0*/  IMAD.MOV.U32 R4, RZ, RZ, RZ ;  /* 0x000000ffff047224 */ /* 0x000fe200078e00ff */
[----:B------:R-:W-:Y:S01]  /*14b0*/  UIADD3 UR16, UR14, -0x40, URZ ;  /* 0xffffffc00e107890 */ /* 0x000fe2000fffe03f */
[----:B------:R-:W-:Y:S01]  /*14c0*/  IMAD R0, R0, R6, RZ ;  /* 0x0000000600007224 */ /* 0x000fe200078e02ff */
[----:B------:R-:W-:-:S02]  /*14d0*/  UISETP.NE.AND UP1, UPT, UR41, -0x1, UPT ;  /* 0xffffffff2900788c */ /* 0x000fc4000bf25270 */
[----:B------:R-:W-:Y:S01]  /*14e0*/  USEL UR18, UR18, URZ, UP2 ;  /* 0x0000003f12127287 */ /* 0x000fe20009000000 */
[----:B------:R-:W-:Y:S01]  /*14f0*/  IMAD.HI.U32 R0, R5, R0, R4 ;  /* 0x0000000005007227 */ /* 0x000fe200078e0004 */
[----:B------:R-:W-:Y:S02]  /*1500*/  UIADD3 UR50, UR17, UR5, URZ ;  /* 0x0000000511327290 */ /* 0x000fe4000fffe03f */
[----:B------:R-:W-:Y:S02]  /*1510*/  UIADD3 UR5, UP2, UR16, UR32, URZ ;  /* 0x0000002010057290 */ /* 0x000fe4000ff5e03f */
[----:B------:R-:W-:Y:S01]  /*1520*/  USHF.R.S32.HI UR29, URZ, 0x1f, UR16 ;  /* 0x0000001f3f1d7899 */ /* 0x000fe20008011410 */
[----:B------:R-:W-:Y:S01]  /*1530*/  IMAD.HI.U32 R0, R0, R3, RZ ;  /* 0x0000000300007227 */ /* 0x000fe200078e00ff */
[----:B------:R-:W-:Y:S01]  /*1540*/  ULDC UR38, c[0x0][0x2c4] ;  /* 0x0000b10000267ab9 */ /* 0x000fe20000000800 */
[----:B------:R-:W-:Y:S02]  /*1550*/  UIMAD UR15, UR9, UR11, URZ ;  /* 0x0000000b090f72a4 */ /* 0x000fe4000f8e023f */
[----:B------:R-:W-:Y:S01]  /*1560*/  @!UP0 UIADD3 UR49, UR35, UR33, URZ ;  /* 0x0000002123318290 */ /* 0x000fe2000fffe03f */
[----:B------:R-:W-:Y:S01]  /*1570*/  IADD3 R4, -R0, RZ, RZ ;  /* 0x000000ff00047210 */ /* 0x000fe20007ffe1ff */
[----:B------:R-:W-:-:S02]  /*1580*/  UIMAD UR9, UR9, UR5, URZ ;  /* 0x00000005090972a4 */ /* 0x000fc4000f8e023f */
[----:B------:R-:W-:Y:S02]  /*1590*/  UIMAD.WIDE.U32 UR32, UR8, UR5, URZ ;  /* 0x00000005082072a5 */ /* 0x000fe4000f8e003f */
[C---:B------:R-:W-:Y:S01]  /*15a0*/  IMAD R3, R6.reuse, R4, R3 ;  /* 0x0000000406037224 */ /* 0x040fe200078e0203 */
[----:B------:R-:W-:Y:S02]  /*15b0*/  UIADD3.X UR12, UR29, UR18, URZ, UP2, !UPT ;  /* 0x000000121d0c7290 */ /* 0x000fe400097fe43f */
[----:B------:R-:W-:Y:S02]  /*15c0*/  @UP3 UIMAD UR5, UR48, UR38, URZ ;  /* 0x00000026300532a4 */ /* 0x000fe4000f8e023f */
[----:B------:R-:W-:Y:S01]  /*15d0*/  ISETP.GT.U32.AND P1, PT, R6, R3, PT ;  /* 0x000000030600720c */ /* 0x000fe20003f24070 */
[----:B------:R-:W-:Y:S01]  /*15e0*/  ULDC.U8 UR21, c[0x0][0x480] ;  /* 0x0001200000157ab9 */ /* 0x000fe20000000000 */
[----:B------:R-:W-:Y:S02]  /*15f0*/  @UP1 UIADD3 UR22, UR40, UR41, URZ ;  /* 0x0000002928161290 */ /* 0x000fe4000fffe03f */
[----:B------:R-:W-:-:S02]  /*1600*/  @UP1 UIADD3 UR26, UR40, UR41, URZ ;  /* 0x00000029281a1290 */ /* 0x000fc4000fffe03f */
        /* <DEDUP_REMOVED lines=16> */
[----:B------:R-:W-:Y:S02]  /*1710*/  @UP3 UIMAD UR23, UR58, UR5, UR8 ;  /* 0x000000053a1732a4 */ /* 0x000fe4000f8e0208 */
[----:B------:R-:W-:Y:S02]  /*1720*/  @!UP3 UIMAD UR5, UR48, UR44, UR58 ;  /* 0x0000002c3005b2a4 */ /* 0x000fe4000f8e023a */
[----:B------:R-:W-:Y:S01]  /*1730*/  @P0 IADD3 R0, R0, 0x1, RZ ;  /* 0x0000000100000810 */ /* 0x000fe20007ffe0ff */
[----:B------:R-:W-:Y:S01]  /*1740*/  @UP1 UIMAD UR22, UR22, UR25, URZ ;  /* 0x00000019161612a4 */ /* 0x000fe2000f8e023f */
[----:B------:R-:W-:Y:S01]  /*1750*/  PLOP3.LUT P0, PT, PT, PT, UP3, 0x80, 0x0 ;  /* 0x000000000000781c */ /* 0x000fe20003f0f038 */
[----:B------:R-:W-:-:S02]  /*1760*/  @UP1 UIMAD UR9, UR26, UR21, URZ ;  /* 0x000000151a0912a4 */ /* 0x000fc4000f8e023f */
[----:B------:R-:W-:Y:S01]  /*1770*/  IMAD.MOV.U32 R14, RZ, RZ, R0 ;  /* 0x000000ffff0e7224 */ /* 0x000fe200078e0000 */
[----:B------:R-:W-:Y:S02]  /*1780*/  USEL UR55, UR28, URZ, UP4 ;  /* 0x0000003f1c377287 */ /* 0x000fe4000a000000 */
[----:B------:R-:W-:Y:S02]  /*1790*/  @!UP3 UIMAD UR23, UR5, UR38, URZ ;  /* 0x000000260517b2a4 */ /* 0x000fe4000f8e023f */
[----:B------:R-:W-:Y:S01]  /*17a0*/  USHF.R.S32.HI UR30, URZ, 0x1f, UR37 ;  /* 0x0000001f3f1e7899 */ /* 0x000fe20008011425 */
[----:B------:R-:W-:Y:S01]  /*17b0*/  @!P2 IADD3 R14, -R14, RZ, RZ ;  /* 0x000000ff0e0ea210 */ /* 0x000fe20007ffe1ff */
[----:B------:R-:W-:Y:S01]  /*17c0*/  USHF.R.S32.HI UR56, URZ, 0x1f, UR51 ;  /* 0x0000001f3f387899 */ /* 0x000fe20008011433 */
[----:B------:R-:W-:Y:S01]  /*17d0*/  @!P3 LOP3.LUT R14, RZ, R7, RZ, 0x33, !PT ;  /* 0x00000007ff0eb212 */ /* 0x000fe200078e33ff */
[----:B------:R-:W-:Y:S02]  /*17e0*/  USHF.R.S32.HI UR44, URZ, 0x6, UR19 ;  /* 0x000000063f2c7899 */ /* 0x000fe40008011413 */
[----:B------:R-:W-:-:S02]  /*17f0*/  @UP1 UIADD3 UR45, UR13, UR9, URZ ;  /* 0x000000090d2d1290 */ /* 0x000fc4000fffe03f */
        /* <DEDUP_REMOVED lines=18> */
.L_x_175:
        /* <DEDUP_REMOVED lines=13> */
.L_x_176:
        /* <DEDUP_REMOVED lines=11> */
.L_x_177:
[----:B------:R-:W-:Y:S02]  /*1aa0*/  ULDC UR5, c[0x0][0x270] ;  /* 0x00009c0000057ab9 */ /* 0x000fe40000000800 */
[----:B------:R-:W-:-:S04]  /*1ab0*/  UIMAD UR5, UR48, UR5, UR58 ;  /* 0x00000005300572a4 */ /* 0x000fc8000f8e023a */
[----:B------:R-:W-:-:S12]  /*1ac0*/  UIMAD UR5, UR5, UR61, URZ ;  /* 0x0000003d050572a4 */ /* 0x000fd8000f8e023f */
.L_x_178:
[----:B------:R-:W2:Y:S01]  /*1ad0*/  LDL.64 R4, [R1+0x20] ;  /* 0x0000200001047983 */ /* 0x000ea20000100a00 */
[----:B------:R-:W-:Y:S01]  /*1ae0*/  ULDC UR12, c[0x0][0x270] ;  /* 0x00009c00000c7ab9 */ /* 0x000fe20000000800 */
[----:B------:R-:W-:Y:S02]  /*1af0*/  ULDC UR9, c[0x0][0x2dc] ;  /* 0x0000b70000097ab9 */ /* 0x000fe40000000800 */
[----:B------:R1:W2:Y:S01]  /*1b00*/  LDL.64 R24, [R1+0x20] ;  /* 0x0000200001187983 */ /* 0x0002a20000100a00 */
[----:B------:R-:W-:Y:S01]  /*1b10*/  UIMAD UR26, UR9, UR12, URZ ;  /* 0x0000000c091a72a4 */ /* 0x000fe2000f8e023f */
[----:B------:R-:W-:Y:S01]  /*1b20*/  BSSY B1, `(.L_x_174) ;  /* 0x0000867000017945 */ /* 0x000fe20003800000 */
[----:B------:R-:W-:Y:S01]  /*1b30*/  UIADD3 UR11, UR16, UR5, URZ ;  /* 0x00000005100b7290 */ /* 0x000fe2000fffe03f */
[----:B------:R-:W3:Y:S01]  /*1b40*/  S2R R7, SR_TID.X ;  /* 0x0000000000077919 */ /* 0x000ee20000002100 */
[----:B------:R-:W-:Y:S01]  /*1b50*/  ULDC.64 UR12, c[0x0][0x478] ;  /* 0x00011e00000c7ab9 */ /* 0x000fe20000000a00 */
[----:B------:R-:W-:-:S02]  /*1b60*/  UIADD3 UR36, UR16, UR23, URZ ;  /* 0x0000001710247290 */ /* 0x000fc4000fffe03f */
[----:B------:R-:W-:Y:S02]  /*1b70*/  USHF.R.S32.HI UR61, URZ, 0x1f, UR58 ;  /* 0x0000001f3f3d7899 */ /* 0x000fe4000801143a */
[----:B------:R-:W-:Y:S02]  /*1b80*/  UIMAD.WIDE UR22, UR11, 0x4, UR12 ;  /* 0x000000040b1678a5 */ /* 0x000fe4000f8e020c */
[----:B------:R-:W-:Y:S01]  /*1b90*/  UIADD3 UR18, -UR10, UR31, UR37 ;  /* 0x0000001f0a127290 */ /* 0x000fe2000fffe125 */
[----:B------:R-:W-:Y:S01]  /*1ba0*/  ULDC.64 UR12, c[0x0][0x428] ;  /* 0x00010a00000c7ab9 */ /* 0x000fe20000000a00 */
[----:B------:R-:W-:Y:S01]  /*1bb0*/  ULDC UR19, c[0x0][0x398] ;  /* 0x0000e60000137ab9 */ /* 0x000fe20000000800 */
[----:B------:R-:W-:Y:S01]  /*1bc0*/  USHF.L.U32 UR11, UR26, 0x6, URZ ;  /* 0x000000061a0b7899 */ /* 0x000fe2000800063f */
[----:B------:R-:W-:Y:S01]  /*1bd0*/  IMAD.U32 R9, RZ, RZ, UR12 ;  /* 0x0000000cff097e24 */ /* 0x000fe2000f8e00ff */
[----:B------:R-:W-:Y:S01]  /*1be0*/  ULDC.64 UR14, c[0x0][0x258] ;  /* 0x00009600000e7ab9 */ /* 0x000fe20000000a00 */
[----:B------:R-:W-:Y:S01]  /*1bf0*/  ULDC.64 UR34, c[0x0][0x3e0] ;  /* 0x0000f80000227ab9 */ /* 0x000fe20000000a00 */
[----:B------:R-:W-:Y:S01]  /*1c00*/  ULDC.64 UR42, c[0x0][0x210] ;  /* 0x00008400002a7ab9 */ /* 0x000fe20000000a00 */
[----:B---3--:R-:W-:-:S04]  /*1c10*/  SHF.R.S32.HI R8, RZ, 0x1f, R7 ;  /* 0x0000001fff087819 */ /* 0x008fc80000011407 */
[CC--:B------:R-:W-:Y:S02]  /*1c20*/  LEA.HI R3, R8.reuse, R7.reuse, RZ, 0x2 ;  /* 0x0000000708037211 */ /* 0x0c0fe400078f10ff */
[----:B------:R-:W-:Y:S02]  /*1c30*/  LEA.HI R8, R8, R7, RZ, 0x5 ;  /* 0x0000000708087211 */ /* 0x000fe400078f28ff */
[----:B------:R-:W-:Y:S02]  /*1c40*/  SHF.R.S32.HI R3, RZ, 0x2, R3 ;  /* 0x00000002ff037819 */ /* 0x000fe40000011403 */
[----:B------:R-:W-:Y:S02]  /*1c50*/  LOP3.LUT R10, R8, 0xffffffe0, RZ, 0xc0, !PT ;  /* 0xffffffe0080a7812 */ /* 0x000fe400078ec0ff */
[----:B------:R-:W-:Y:S02]  /*1c60*/  SHF.R.S32.HI R21, RZ, 0x1f, R3 ;  /* 0x0000001fff157819 */ /* 0x000fe40000011403 */
[----:B------:R-:W-:Y:S01]  /*1c70*/  SHF.R.S32.HI R8, RZ, 0x5, R8 ;  /* 0x00000005ff087819 */ /* 0x000fe20000011408 */
[----:B------:R-:W-:-:S04]  /*1c80*/  IMAD.IADD R10, R7, 0x1, -R10 ;  /* 0x00000001070a7824 */ /* 0x000fc800078e0a0a */
[----:B------:R-:W-:Y:S02]  /*1c90*/  IMAD R8, R8, UR26, R10 ;  /* 0x0000001a08087c24 */ /* 0x000fe4000f8e020a */
[----:B--2---:R-:W-:-:S05]  /*1ca0*/  IMAD.MOV.U32 R24, RZ, RZ, R4 ;  /* 0x000000ffff187224 */ /* 0x004fca00078e0004 */
[----:B------:R-:W-:Y:S02]  /*1cb0*/  SHF.R.S32.HI R25, RZ, 0x1f, R24 ;  /* 0x0000001fff197819 */ /* 0x000fe40000011418 */
[----:B------:R-:W-:Y:S01]  /*1cc0*/  IADD3 R4, P0, R24, UR8, RZ ;  /* 0x0000000818047c10 */ /* 0x000fe2000ff1e0ff */
[----:B------:R-:W-:Y:S02]  /*1cd0*/  ULDC.64 UR8, c[0x0][0x420] ;  /* 0x0001080000087ab9 */ /* 0x000fe40000000a00 */
[----:B------:R-:W-:Y:S01]  /*1ce0*/  IMAD.U32 R0, RZ, RZ, UR8 ;  /* 0x00000008ff007e24 */ /* 0x000fe2000f8e00ff */
[----:B------:R-:W-:Y:S01]  /*1cf0*/  IADD3.X R5, R25, UR49, RZ, P0, !PT ;  /* 0x0000003119057c10 */ /* 0x000fe200087fe4ff */
[----:B------:R-:W-:Y:S01]  /*1d00*/  UIMAD UR5, UR29, UR8, URZ ;  /* 0x000000081d0572a4 */ /* 0x000fe2000f8e023f */
[----:B------:R-:W-:Y:S01]  /*1d10*/  IADD3 R6, P0, R3, UR16, RZ ;  /* 0x0000001003067c10 */ /* 0x000fe2000ff1e0ff */
[----:B------:R1:W-:Y:S01]  /*1d20*/  STL [R1+0x24], R25 ;  /* 0x0000241901007387 */ /* 0x0003e20000100800 */
[----:B------:R-:W-:Y:S01]  /*1d30*/  IMAD.WIDE.U32 R4, R0, UR16, R4 ;  /* 0x0000001000047c25 */ /* 0x000fe2000f8e0004 */
[----:B------:R-:W-:Y:S01]  /*1d40*/  UIMAD UR17, UR16, UR9, UR5 ;  /* 0x00000009101172a4 */ /* 0x000fe2000f8e0205 */
[----:B------:R-:W-:Y:S01]  /*1d50*/  IADD3.X R0, R21, UR29, RZ, P0, !PT ;  /* 0x0000001d15007c10 */ /* 0x000fe200087fe4ff */
[----:B------:R-:W-:-:S02]  /*1d60*/  UIMAD UR5, UR61, UR12, URZ ;  /* 0x0000000c3d0572a4 */ /* 0x000fc4000f8e023f */
[----:B------:R-:W-:Y:S02]  /*1d70*/  UIADD3 UR16, UP2, UP0, UR32, UR11, UR51 ;  /* 0x0000000b20107290 */ /* 0x000fe4000f85e033 */
[----:B------:R-:W-:Y:S01]  /*1d80*/  UIMAD UR13, UR58, UR13, UR5 ;  /* 0x0000000d3a0d72a4 */ /* 0x000fe2000f8e0205 */
[----:B------:R-:W-:Y:S01]  /*1d90*/  IMAD R0, R0, UR46, RZ ;  /* 0x0000002e00007c24 */ /* 0x000fe2000f8e02ff */
[----:B------:R-:W-:Y:S01]  /*1da0*/  UIADD3 UR5, UR18, -UR19, URZ ;  /* 0x8000001312057290 */ /* 0x000fe2000fffe03f */
[----:B------:R-:W-:Y:S01]  /*1db0*/  VIADD R5, R5, UR17 ;  /* 0x0000001105057c36 */ /* 0x000fe20008000000 */
[----:B------:R-:W-:Y:S01]  /*1dc0*/  UIMAD UR12, UR61, UR14, URZ ;  /* 0x0000000e3d0c72a4 */ /* 0x000fe2000f8e023f */
[C---:B------:R-:W-:Y:S01]  /*1dd0*/  IMAD R0, R6.reuse, UR47, R0 ;  /* 0x0000002f06007c24 */ /* 0x040fe2000f8e0200 */
[----:B------:R-:W-:Y:S01]  /*1de0*/  USHF.R.S32.HI UR19, URZ, 0x1f, UR5 ;  /* 0x0000001f3f137899 */ /* 0x000fe20008011405 */
[----:B------:R-:W-:Y:S01]  /*1df0*/  IMAD.WIDE.U32 R6, R6, UR46, R24 ;  /* 0x0000002e06067c25 */ /* 0x000fe2000f8e0018 */
[----:B------:R-:W-:-:S02]  /*1e00*/  UIMAD UR15, UR58, UR15, UR12 ;  /* 0x0000000f3a0f72a4 */ /* 0x000fc4000f8e020c */
[----:B------:R-:W-:Y:S01]  /*1e10*/  ULEA.HI UR19, UR19, UR5, URZ, 0x6 ;  /* 0x0000000513137291 */ /* 0x000fe2000f8f303f */
[----:B------:R-:W-:Y:S01]  /*1e20*/  IMAD.WIDE.U32 R4, R9, UR58, R4 ;  /* 0x0000003a09047c25 */ /* 0x000fe2000f8e0004 */
[----:B------:R-:W-:Y:S01]  /*1e30*/  USHF.R.S32.HI UR5, URZ, 0x1f, UR11 ;  /* 0x0000001f3f057899 */ /* 0x000fe2000801140b */
[----:B------:R-:W-:Y:S01]  /*1e40*/  IADD3 R6, P0, R6, UR59, RZ ;  /* 0x0000003b06067c10 */ /* 0x000fe2000ff1e0ff */
[----:B------:R-:W-:Y:S01]  /*1e50*/  ULDC.64 UR32, c[0x0][0x400] ;  /* 0x0001000000207ab9 */ /* 0x000fe20000000a00 */
[----:B------:R-:W-:Y:S01]  /*1e60*/  VIADD R5, R5, UR13 ;  /* 0x0000000d05057c36 */ /* 0x000fe20008000000 */
[----:B------:R-:W-:Y:S01]  /*1e70*/  UIADD3.X UR5, UR53, UR5, UR56, UP2, UP0 ;  /* 0x0000000535057290 */ /* 0x000fe200097e0438 */
[----:B------:R-:W-:Y:S01]  /*1e80*/  IADD3.X R7, R7, UR52, R0, P0, !PT ;  /* 0x0000003407077c10 */ /* 0x000fe200087fe400 */
[----:B------:R-:W-:Y:S01]  /*1e90*/  UIADD3 UR12, UP3, UP2, UR55, UR16, UR57 ;  /* 0x00000010370c7290 */ /* 0x000fe2000fa7e039 */
[----:B------:R-:W-:Y:S01]  /*1ea0*/  IMAD.U32 R0, RZ, RZ, UR14 ;  /* 0x0000000eff007e24 */ /* 0x000fe2000f8e00ff */
[----:B------:R-:W-:Y:S01]  /*1eb0*/  USHF.R.S32.HI UR19, URZ, 0x6, UR19 ;  /* 0x000000063f137899 */ /* 0x000fe20008011413 */
[----:B------:R-:W-:Y:S01]  /*1ec0*/  IMAD R9, R21, UR8, RZ ;  /* 0x0000000815097c24 */ /* 0x000fe2000f8e02ff */
[----:B------:R-:W-:Y:S01]  /*1ed0*/  UIADD3.X UR5, UR54, UR5, UR50, UP3, UP2 ;  /* 0x0000000536057290 */ /* 0x000fe20009fe4432 */
[----:B------:R-:W-:Y:S01]  /*1ee0*/  IMAD.WIDE.U32 R6, R0, UR58, R6 ;  /* 0x0000003a00067c25 */ /* 0x000fe2000f8e0006 */
[----:B------:R-:W-:Y:S01]  /*1ef0*/  IADD3 R0, P0, R8, UR12, RZ ;  /* 0x0000000c08007c10 */ /* 0x000fe2000ff1e0ff */
[----:B------:R-:W-:-:S02]  /*1f00*/  UISETP.LT.AND UP0, UPT, URZ, UR19, UPT ;  /* 0x000000133f00728c */ /* 0x000fc4000bf01270 */
[C---:B------:R-:W-:Y:S01]  /*1f10*/  IMAD R9, R3.reuse, UR9, R9 ;  /* 0x0000000903097c24 */ /* 0x040fe2000f8e0209 */
[----:B------:R-:W-:Y:S01]  /*1f20*/  LEA.HI.X.SX32 R8, R8, UR5, 0x1, P0 ;  /* 0x0000000508087c11 */ /* 0x000fe200080f0eff */
[----:B------:R-:W-:Y:S01]  /*1f30*/  IMAD.WIDE.U32 R4, R3, UR8, R4 ;  /* 0x0000000803047c25 */ /* 0x000fe2000f8e0004 */
[----:B------:R-:W-:Y:S01]  /*1f40*/  LEA R10, P2, R0, UR32, 0x2 ;  /* 0x00000020000a7c11 */ /* 0x000fe2000f8410ff */
[----:B------:R-:W-:Y:S01]  /*1f50*/  USEL UR19, URZ, UR19, !UP0 ;  /* 0x000000133f137287 */ /* 0x000fe2000c000000 */
[----:B------:R-:W-:Y:S01]  /*1f60*/  LEA R18, P4, R6, UR42, 0x1 ;  /* 0x0000002a06127c11 */ /* 0x000fe2000f8808ff */
[----:B------:R-:W-:Y:S01]  /*1f70*/  IMAD.IADD R5, R5, 0x1, R9 ;  /* 0x0000000105057824 */ /* 0x000fe200078e0209 */
[----:B------:R-:W-:Y:S01]  /*1f80*/  LEA R20, P3, R4, UR34, 0x1 ;  /* 0x0000002204147c11 */ /* 0x000fe2000f8608ff */
[----:B------:R-:W-:Y:S01]  /*1f90*/  VIADD R7, R7, UR15 ;  /* 0x0000000f07077c36 */ /* 0x000fe20008000000 */
[----:B------:R-:W-:Y:S01]  /*1fa0*/  LEA.HI.X R0, R0, UR33, R8, 0x2, P2 ;  /* 0x0000002100007c11 */ /* 0x000fe200090f1408 */
[----:B------:R1:W-:Y:S01]  /*1fb0*/  STL [R1+0x14], R10 ;  /* 0x0000140a01007387 */ /* 0x0003e20000100800 */
[----:B------:R-:W-:Y:S01]  /*1fc0*/  LEA.HI.X R22, R4, UR35, R5, 0x1, P3 ;  /* 0x0000002304167c11 */ /* 0x000fe200098f0c05 */
[----:B------:R-:W-:Y:S01]  /*1fd0*/  UISETP.GT.AND UP0, UPT, UR44, UR19, UPT ;  /* 0x000000132c00728c */ /* 0x000fe2000bf04270 */
[----:B------:R-:W-:Y:S01]  /*1fe0*/  LEA.HI.X R19, R6, UR43, R7, 0x1, P4 ;  /* 0x0000002b06137c11 */ /* 0x000fe2000a0f0c07 */
[----:B------:R1:W-:Y:S01]  /*1ff0*/  STL [R1+0xc], R20 ;  /* 0x00000c1401007387 */ /* 0x0003e20000100800 */
[----:B------:R-:W-:Y:S01]  /*2000*/  ULDC.64 UR46, c[0x0][0x2b0] ;  /* 0x0000ac00002e7ab9 */ /* 0x000fe20000000a00 */
[----:B------:R-:W-:-:S02]  /*2010*/  UIADD3 UR8, UR44, -0x1, URZ ;  /* 0xffffffff2c087890 */ /* 0x000fc4000fffe03f */
[----:B------:R1:W-:Y:S01]  /*2020*/  STL [R1+0x8], R18 ;  /* 0x0000081201007387 */ /* 0x0003e20000100800 */
[----:B------:R-:W-:Y:S01]  /*2030*/  PLOP3.LUT P0, PT, PT, PT, UP0, 0x80, 0x0 ;  /* 0x000000000000781c */ /* 0x000fe20003f0f008 */
[----:B------:R-:W-:Y:S02]  /*2040*/  UIMAD.WIDE UR16, UR36, 0x4, UR46 ;  /* 0x00000004241078a5 */ /* 0x000fe4000f8e022e */
[----:B------:R1:W-:Y:S01]  /*2050*/  STL [R1+0x10], R0 ;  /* 0x0000100001007387 */ /* 0x0003e20000100800 */
[----:B------:R-:W-:Y:S01]  /*2060*/  UMOV UR15, UR22 ;  /* 0x00000016000f7c82 */ /* 0x000fe20008000000 */
[----:B------:R-:W-:Y:S02]  /*2070*/  UMOV UR14, UR23 ;  /* 0x00000017000e7c82 */ /* 0x000fe40008000000 */
[----:B------:R1:W-:Y:S01]  /*2080*/  STL [R1+0x4], R22 ;  /* 0x0000041601007387 */ /* 0x0003e20000100800 */
[----:B------:R-:W-:Y:S01]  /*2090*/  UMOV UR13, UR16 ;  /* 0x00000010000d7c82 */ /* 0x000fe20008000000 */
[----:B------:R-:W-:-:S02]  /*20a0*/  UMOV UR12, UR17 ;  /* 0x00000011000c7c82 */ /* 0x000fc40008000000 */
[----:B------:R1:W-:Y:S02]  /*20b0*/  STL [R1], R19 ;  /* 0x0000001301007387 */ /* 0x0003e40000100800 */
        /* <DEDUP_REMOVED lines=20> */
.L_x_180:
        /* <DEDUP_REMOVED lines=19> */
.L_x_181:
        /* <DEDUP_REMOVED lines=11> */
[----:B-1----:R-:W-:Y:S01]  /*23e0*/  MOV R0, UR5 ;  /* 0x0000000500007c02 */ /* 0x002fe20008000f00 */
        /* <DEDUP_REMOVED lines=9> */
[----:B--2---:R-:W-:Y:S06]  /*2480*/  @P4 BRA `(.L_x_183) ;  /* 0x0000000000404947 */ /* 0x004fec0003800000 */
        /* <DEDUP_REMOVED lines=16> */
.L_x_183:
[----:B------:R-:W-:Y:S05]  /*2590*/  BSYNC B0 ;  /* 0x0000000000007941 */ /* 0x000fea0003800000 */
.L_x_182:
        /* <DEDUP_REMOVED lines=19> */
.L_x_185:
[----:B------:R-:W-:Y:S05]  /*26d0*/  BSYNC B0 ;  /* 0x0000000000007941 */ /* 0x000fea0003800000 */
.L_x_184:
        /* <DEDUP_REMOVED lines=32> */
.L_x_187:
[----:B------:R-:W-:Y:S05]  /*28e0*/  BSYNC B0 ;  /* 0x0000000000007941 */ /* 0x000fea0003800000 */
.L_x_186:
        /* <DEDUP_REMOVED lines=20> */
.L_x_179:
        /* <DEDUP_REMOVED lines=13> */
[----:B-1----:R-:W-:Y:S01]  /*2b00*/  MOV R0, UR5 ;  /* 0x0000000500007c02 */ /* 0x002fe20008000f00 */
        /* <DEDUP_REMOVED lines=58> */
.L_x_190:
[----:B------:R-:W-:Y:S05]  /*2eb0*/  BSYNC B0 ;  /* 0x0000000000007941 */ /* 0x000fea0003800000 */
.L_x_189:
        /* <DEDUP_REMOVED lines=44> */
.L_x_192:
[----:B------:R-:W-:Y:S05]  /*3180*/  BSYNC B0 ;  /* 0x0000000000007941 */ /* 0x000fea0003800000 */
.L_x_191:
        /* <DEDUP_REMOVED lines=41> */
.L_x_194:
[----:B------:R-:W-:Y:S05]  /*3420*/  BSYNC B0 ;  /* 0x0000000000007941 */ /* 0x000fea0003800000 */
.L_x_193:
        /* <DEDUP_REMOVED lines=16> */
.L_x_196:
        /* <DEDUP_REMOVED lines=37> */
.L_x_197:
[----:B------:R-:W-:Y:S05]  /*3780*/  BSYNC B0 ;  /* 0x0000000000007941 */ /* 0x000fea0003800000 */
.L_x_195:
        /* <DEDUP_REMOVED lines=76> */
.L_x_199:
[----:B------:R-:W-:Y:S05]  /*3c50*/  BSYNC B0 ;  /* 0x0000000000007941 */ /* 0x000fea0003800000 */
.L_x_198:
        /* <DEDUP_REMOVED lines=43> */
.L_x_201:
[----:B------:R-:W-:Y:S05]  /*3f10*/  BSYNC B0 ;  /* 0x0000000000007941 */ /* 0x000fea0003800000 */
.L_x_200:
[----:B------:R-:W-:Y:S01]  /*3f20*/  IMAD.MOV.U32 R3, RZ, RZ, 0x7f800000 ;  /* 0x7f800000ff037424 */ /* 0x000fe200078e00ff */
[----:B------:R-:W-:Y:S01]  /*3f30*/  ISETP.NE.AND P1, PT, R19, RZ, PT ;  /* 0x000000ff1300720c */ /* 0x000fe20003f25270 */
[----:B-1234-:R-:W-:Y:S01]  /*3f40*/  IMAD.MOV.U32 R0, RZ, RZ, 0x7f800000 ;  /* 0x7f800000ff007424 */ /* 0x01efe200078e00ff */
[----:B------:R-:W-:Y:S01]  /*3f50*/  ISETP.NE.AND P2, PT, R18, RZ, PT ;  /* 0x000000ff1200720c */ /* 0x000fe20003f45270 */
[----:B------:R-:W-:Y:S01]  /*3f60*/  IMAD.MOV.U32 R4, RZ, RZ, 0x7f800000 ;  /* 0x7f800000ff047424 */ /* 0x000fe200078e00ff */
[----:B------:R-:W0:Y:S01]  /*3f70*/  LDGDEPBAR ;  /* 0x00000000000079af */ /* 0x000e220000000000 */
[----:B------:R-:W-:Y:S01]  /*3f80*/  IMAD.MOV.U32 R5, RZ, RZ, 0x7f800000 ;  /* 0x7f800000ff057424 */ /* 0x000fe200078e00ff */
[----:B------:R-:W-:Y:S02]  /*3f90*/  USHF.L.U32 UR18, UR26, 0x4, URZ ;  /* 0x000000041a127899 */ /* 0x000fe4000800063f */
[----:B------:R-:W2:Y:S01]  /*3fa0*/  @!P6 LDG.E R3, desc[UR6][R6.64+0x80] ;  /* 0x000080060603e981 */ /* 0x000ea2000c1e1900 */
[----:B------:R-:W-:-:S02]  /*3fb0*/  USHF.L.U32 UR17, UR26, 0x3, URZ ;  /* 0x000000031a117899 */ /* 0x000fc4000800063f */
[----:B------:R-:W-:Y:S01]  /*3fc0*/  UIADD3 UR37, UR31, 0x80, UR37 ;  /* 0x000000801f257890 */ /* 0x000fe2000fffe025 */
[----:B------:R-:W3:Y:S01]  /*3fd0*/  @!P5 LDG.E R0, desc[UR6][R16.64] ;  /* 0x000000061000d981 */ /* 0x000ee2000c1e1900 */
[----:B------:R-:W-:Y:S01]  /*3fe0*/  IMAD.SHL.U32 R221, R230, 0x2, RZ ;  /* 0x00000002e6dd7824 */ /* 0x000fe200078e00ff */
[----:B------:R-:W-:Y:S02]  /*3ff0*/  CS2R R126, SRZ ;  /* 0x00000000007e7805 */ /* 0x000fe4000001ff00 */
[----:B------:R-:W-:Y:S01]  /*4000*/  CS2R R124, SRZ ;  /* 0x00000000007c7805 */ /* 0x000fe2000001ff00 */
[----:B------:R-:W4:Y:S01]  /*4010*/  @!P1 LDG.E R4, desc[UR6][R6.64+0x20] ;  /* 0x0000200606049981 */ /* 0x000f22000c1e1900 */
[----:B------:R-:W-:Y:S02]  /*4020*/  CS2R R130, SRZ ;  /* 0x0000000000827805 */ /* 0x000fe4000001ff00 */
[----:B------:R-:W-:Y:S02]  /*4030*/  CS2R R128, SRZ ;  /* 0x0000000000807805 */ /* 0x000fe4000001ff00 */
[----:B------:R-:W-:Y:S01]  /*4040*/  CS2R R122, SRZ ;  /* 0x00000000007a7805 */ /* 0x000fe2000001ff00 */
[----:B------:R1:W5:Y:S01]  /*4050*/  @!P2 LDG.E R5, desc[UR6][R6.64] ;  /* 0x000000060605a981 */ /* 0x000362000c1e1900 */
[----:B------:R-:W-:-:S02]  /*4060*/  CS2R R120, SRZ ;  /* 0x0000000000787805 */ /* 0x000fc4000001ff00 */
[----:B------:R-:W-:Y:S02]  /*4070*/  CS2R R118, SRZ ;  /* 0x0000000000767805 */ /* 0x000fe4000001ff00 */
[----:B------:R-:W-:Y:S02]  /*4080*/  CS2R R116, SRZ ;  /* 0x0000000000747805 */ /* 0x000fe4000001ff00 */
[----:B------:R-:W-:Y:S02]  /*4090*/  CS2R R110, SRZ ;  /* 0x00000000006e7805 */ /* 0x000fe4000001ff00 */
        /* <DEDUP_REMOVED lines=16> */
[----:B------:R-:W-:Y:S01]  /*41a0*/  CS2R R84, SRZ ;  /* 0x0000000000547805 */ /* 0x000fe2000001ff00 */
[----:B-1----:R-:W-:Y:S01]  /*41b0*/  IMAD R6, RZ, RZ, -UR11 ;  /* 0x8000000bff067e24 */ /* 0x002fe2000f8e02ff */
[----:B------:R-:W-:-:S02]  /*41c0*/  UIADD3 UR24, UR18, 0x20, URZ ;  /* 0x0000002012187890 */ /* 0x000fc4000fffe03f */
[----:B------:R-:W-:Y:S01]  /*41d0*/  UIADD3 UR35, UR18, 0x40, URZ ;  /* 0x0000004012237890 */ /* 0x000fe2000fffe03f */
[----:B------:R-:W-:Y:S02]  /*41e0*/  CS2R R78, SRZ ;  /* 0x00000000004e7805 */ /* 0x000fe4000001ff00 */
[----:B------:R-:W-:Y:S02]  /*41f0*/  CS2R R76, SRZ ;  /* 0x00000000004c7805 */ /* 0x000fe4000001ff00 */
[----:B------:R-:W-:Y:S02]  /*4200*/  CS2R R82, SRZ ;  /* 0x0000000000527805 */ /* 0x000fe4000001ff00 */
[----:B------:R-:W-:Y:S02]  /*4210*/  CS2R R80, SRZ ;  /* 0x0000000000507805 */ /* 0x000fe4000001ff00 */
        /* <DEDUP_REMOVED lines=25> */
[----:B------:R-:W-:Y:S01]  /*43b0*/  CS2R R36, SRZ ;  /* 0x0000000000247805 */ /* 0x000fe2000001ff00 */
[----:B------:R-:W-:Y:S01]  /*43c0*/  UIMAD UR30, UR26, 0x18, URZ ;  /* 0x000000181a1e78a4 */ /* 0x000fe2000f8e023f */
[----:B------:R-:W1:Y:S01]  /*43d0*/  LDSM.16.M88.4 R196, [R223+0x11000] ;  /* 0x01100000dfc4783b */ /* 0x000e620000000200 */
[----:B------:R-:W-:-:S02]  /*43e0*/  USHF.L.U32 UR29, UR26, 0x5, URZ ;  /* 0x000000051a1d7899 */ /* 0x000fc4000800063f */
        /* <DEDUP_REMOVED lines=9> */
[----:B------:R-:W-:Y:S02]  /*4480*/  UIADD3 UR23, UR17, UR24, URZ ;  /* 0x0000001811177290 */ /* 0x000fe4000fffe03f */
[----:B------:R-:W-:-:S02]  /*4490*/  UIADD3 UR34, UR17, UR35, URZ ;  /* 0x0000002311227290 */ /* 0x000fc4000fffe03f */
[----:B------:R-:W-:Y:S02]  /*44a0*/  UIADD3 UR22, UR17, UR23, URZ ;  /* 0x0000001711167290 */ /* 0x000fe4000fffe03f */
[----:B------:R-:W-:Y:S02]  /*44b0*/  UIADD3 UR33, UR17, UR34, URZ ;  /* 0x0000002211217290 */ /* 0x000fe4000fffe03f */
[----:B------:R-:W-:Y:S02]  /*44c0*/  UIADD3 UR21, UR17, UR22, URZ ;  /* 0x0000001611157290 */ /* 0x000fe4000fffe03f */
[----:B------:R-:W-:Y:S02]  /*44d0*/  UIADD3 UR32, UR17, UR33, URZ ;  /* 0x0000002111207290 */ /* 0x000fe4000fffe03f */
[----:B------:R-:W-:Y:S02]  /*44e0*/  UIADD3 UR20, UR17, UR21, URZ ;  /* 0x0000001511147290 */ /* 0x000fe4000fffe03f */
[----:B------:R-:W-:-:S02]  /*44f0*/  UIMAD UR26, UR26, 0x38, URZ ;  /* 0x000000381a1a78a4 */ /* 0x000fc4000f8e023f */
[----:B------:R-:W-:Y:S02]  /*4500*/  UIADD3 UR37, UR37, -UR10, URZ ;  /* 0x8000000a25257290 */ /* 0x000fe4000fffe03f */
[----:B------:R-:W-:Y:S01]  /*4510*/  UIADD3 UR25, UR17, UR20, URZ ;  /* 0x0000001411197290 */ /* 0x000fe2000fffe03f */
[----:B------:R-:W-:Y:S01]  /*4520*/  ULDC UR11, c[0x0][0x2ec] ;  /* 0x0000bb00000b7ab9 */ /* 0x000fe20000000800 */
[----:B--2---:R2:W-:Y:S04]  /*4530*/  STL [R1+0x1c], R3 ;  /* 0x00001c0301007387 */ /* 0x0045e80000100800 */
[----:B---3--:R3:W-:Y:S01]  /*4540*/  STL [R1+0x28], R0 ;  /* 0x0000280001007387 */ /* 0x0087e20000100800 */
[----:B--2---:R-:W-:Y:S02]  /*4550*/  VIADD R3, R22, 0x1 ;  /* 0x0000000116037836 */ /* 0x004fe40000000000 */
[----:B---3--:R-:W-:-:S05]  /*4560*/  IMAD.U32 R0, RZ, RZ, UR31 ;  /* 0x0000001fff007e24 */ /* 0x008fca000f8e00ff */
[----:B------:R-:W-:-:S05]  /*4570*/  IADD3 R0, R3, UR10, -R0 ;  /* 0x0000000a03007c10 */ /* 0x000fca000fffe800 */
[----:B------:R-:W-:Y:S04]  /*4580*/  STL [R1+0x58], R0 ;  /* 0x0000580001007387 */ /* 0x000fe80000100800 */
[----:B------:R-:W-:Y:S04]  /*4590*/  STL [R1+0x18], R231 ;  /* 0x000018e701007387 */ /* 0x000fe80000100800 */
[----:B----4-:R2:W-:Y:S04]  /*45a0*/  STL [R1+0x30], R4 ;  /* 0x0000300401007387 */ /* 0x0105e80000100800 */
[----:B-----5:R3:W-:Y:S04]  /*45b0*/  STL [R1+0x2c], R5 ;  /* 0x00002c0501007387 */ /* 0x0207e80000100800 */
[----:B------:R-:W-:Y:S01]  /*45c0*/  STL [R1+0x3c], R6 ;  /* 0x00003c0601007387 */ /* 0x000fe20000100800 */
[----:B--2---:R-:W-:-:S02]  /*45d0*/  VIADD R4, R22, 0xffffffc0 ;  /* 0xffffffc016047836 */ /* 0x004fc40000000000 */
[----:B---3--:R-:W-:Y:S02]  /*45e0*/  IMAD.SHL.U32 R5, R22, 0x4, RZ ;  /* 0x0000000416057824 */ /* 0x008fe400078e00ff */
[----:B------:R-:W-:-:S03]  /*45f0*/  IMAD.SHL.U32 R4, R4, 0x4, RZ ;  /* 0x0000000404047824 */ /* 0x000fc600078e00ff */
[----:B------:R2:W-:Y:S01]  /*4600*/  STL [R1+0x54], R5 ;  /* 0x0000540501007387 */ /* 0x0005e20000100800 */
[----:B------:R-:W-:Y:S02]  /*4610*/  VIADD R3, R230, 0x1800 ;  /* 0x00001800e6037836 */ /* 0x000fe40000000000 */
[----:B------:R-:W-:Y:S01]  /*4620*/  VIADD R0, R229, 0x1800 ;  /* 0x00001800e5007836 */ /* 0x000fe20000000000 */
[----:B--2---:R-:W-:-:S05]  /*4630*/  SHF.L.U64.HI R5, R22, 0x2, R20 ;  /* 0x0000000216057819 */ /* 0x004fca0000010214 */
[----:B------:R2:W-:Y:S04]  /*4640*/  STL [R1+0x50], R5 ;  /* 0x0000500501007387 */ /* 0x0005e80000100800 */
[----:B------:R2:W-:Y:S01]  /*4650*/  STL [R1+0x4c], R4 ;  /* 0x00004c0401007387 */ /* 0x0005e20000100800 */
[----:B------:R-:W-:Y:S02]  /*4660*/  SEL R3, R3, R230, !P0 ;  /* 0x000000e603037207 */ /* 0x000fe40004000000 */
[----:B------:R-:W-:Y:S01]  /*4670*/  SEL R0, R0, R229, !P0 ;  /* 0x000000e500007207 */ /* 0x000fe20004000000 */
[----:B------:R-:W-:Y:S01]  /*4680*/  UIADD3 UR31, UR17, UR32, URZ ;  /* 0x00000020111f7290 */ /* 0x000fe2000fffe03f */
[----:B------:R-:W-:Y:S02]  /*4690*/  LEA R220, R3, UR4, 0x1 ;  /* 0x0000000403dc7c11 */ /* 0x000fe4000f8e08ff */
[----:B------:R-:W-:Y:S01]  /*46a0*/  LEA R3, R0, UR4, 0x1 ;  /* 0x0000000400037c11 */ /* 0x000fe2000f8e08ff */
[----:B-1----:R-:W-:-:S12]  /*46b0*/  UIADD3 UR36, UR17, UR31, URZ ;  /* 0x0000001f11247290 */ /* 0x002fd8000fffe03f */
.L_x_204:
[----:B------:R-:W0:Y:S01]  /*46c0*/  LDGDEPBAR ;  /* 0x00000000000079af */ /* 0x000e220000000000 */
[----:B------:R-:W-:Y:S01]  /*46d0*/  IADD3 R0, R228, R220, RZ ;  /* 0x000000dce4007210 */ /* 0x000fe20007ffe0ff */
[----:B------:R-:W-:Y:S06]  /*46e0*/  USHF.L.U32 UR9, UR8, 0x6, URZ ;  /* 0x0000000608097899 */ /* 0x000fec000800063f */
[----:B------:R-:W3:Y:S01]  /*46f0*/  LDL R235, [R1+0x58] ;  /* 0x0000580001eb7983 */ /* 0x000ee20000100800 */
[----:B------:R-:W-:Y:S02]  /*4700*/  USHF.L.U32 UR16, UR39, 0x7, URZ ;  /* 0x0000000727107899 */ /* 0x000fe4000800063f */
[----:B------:R-:W-:Y:S01]  /*4710*/  UISETP.GE.AND UP0, UPT, UR9, UR37, UPT ;  /* 0x000000250900728c */ /* 0x000fe2000bf06270 */
[----:B------:R-:W4:Y:S01]  /*4720*/  LDL R234, [R1+0x60] ;  /* 0x0000600001ea7983 */ /* 0x000f220000100800 */
[----:B------:R-:W-:Y:S02]  /*4730*/  UIADD3 UR16, UR16, 0x80, URZ ;  /* 0x0000008010107890 */ /* 0x000fe4000fffe03f */
[----:B------:R-:W-:Y:S01]  /*4740*/  UISETP.GT.AND UP3, UPT, UR8, UR19, UPT ;  /* 0x000000130800728c */ /* 0x000fe2000bf64270 */
[----:B------:R-:W3:Y:S01]  /*4750*/  LDL R233, [R1+0x2c] ;  /* 0x00002c0001e97983 */ /* 0x000ee20000100800 */
[----:B------:R-:W-:Y:S03]  /*4760*/  UISETP.LT.AND UP0, UPT, UR16, UR10, UP0 ;  /* 0x0000000a1000728c */ /* 0x000fe60008701270 */
[----:B------:R-:W4:Y:S03]  /*4770*/  LDL R232, [R1+0x30] ;  /* 0x0000300001e87983 */ /* 0x000f260000100800 */
[----:B------:R-:W-:Y:S01]  /*4780*/  PLOP3.LUT P0, PT, PT, PT, UP0, 0x80, 0x0 ;  /* 0x000000000000781c */ /* 0x000fe20003f0f008 */
[----:B------:R-:W-:Y:S04]  /*4790*/  STL [R1+0xb8], R53 ;  /* 0x0000b83501007387 */ /* 0x000fe80000100800 */
        /* <DEDUP_REMOVED lines=17> */
[----:B------:R1:W-:Y:S04]  /*48b0*/  STL [R1+0x70], R3 ;  /* 0x0000700301007387 */ /* 0x0003e80000100800 */
[----:B------:R-:W-:Y:S04]  /*48c0*/  STL [R1+0x6c], R2 ;  /* 0x00006c0201007387 */ /* 0x000fe80000100800 */
[----:B-1----:R-:W4:Y:S01]  /*48d0*/  LDL R3, [R1+0x28] ;  /* 0x0000280001037983 */ /* 0x002f220000100800 */
        /* <DEDUP_REMOVED lines=18> */
[----:B------:R-:W-:Y:S05]  /*4a00*/  LDSM.16.M88.4 R160, [R222+0xb400] ;  /* 0x00b40000dea0783b */ /* 0x000fea0000000200 */
[-C--:B------:R-:W-:Y:S03]  /*4a10*/  HMMA.16816.F32.BF16 R28, R28, R134.reuse, RZ ;  /* 0x000000861c1c723c */ /* 0x080fe600000418ff */
[----:B------:R-:W-:Y:S03]  /*4a20*/  LDSM.16.M88.4 R164, [R0+0x1000] ;  /* 0x0010000000a4783b */ /* 0x000fe60000000200 */
[----:B------:R-:W-:Y:S05]  /*4a30*/  HMMA.16816.F32.BF16 R32, R32, R134, RZ ;  /* 0x000000862020723c */ /* 0x000fea00000418ff */
[----:B------:R-:W1:Y:S01]  /*4a40*/  LDSM.16.M88.4 R132, [R220+0x1800] ;  /* 0x00180000dc84783b */ /* 0x000e620000000200 */
[-C--:B------:R-:W-:Y:S06]  /*4a50*/  HMMA.16816.F32.BF16 R4, R136, R140.reuse, R4 ;  /* 0x0000008c8804723c */ /* 0x080fec0000041804 */
[C---:B--2---:R-:W-:Y:S01]  /*4a60*/  HMMA.16816.F32.BF16 R8, R144.reuse, R140, R8 ;  /* 0x0000008c9008723c */ /* 0x044fe20000041808 */
[----:B------:R-:W2:Y:S05]  /*4a70*/  LDSM.16.M88.4 R168, [R223+0xb000] ;  /* 0x00b00000dfa8783b */ /* 0x000eaa0000000200 */
[-C--:B------:R-:W-:Y:S06]  /*4a80*/  HMMA.16816.F32.BF16 R12, R144, R142.reuse, R12 ;  /* 0x0000008e900c723c */ /* 0x080fec000004180c */
[C---:B------:R-:W-:Y:S01]  /*4a90*/  HMMA.16816.F32.BF16 R16, R136.reuse, R142, R16 ;  /* 0x0000008e8810723c */ /* 0x040fe20000041810 */
[----:B------:R-:W-:Y:S05]  /*4aa0*/  LDSM.16.M88.4 R140, [R223+0xb400] ;  /* 0x00b40000df8c783b */ /* 0x000fea0000000200 */
[-C--:B-1----:R-:W-:Y:S06]  /*4ab0*/  HMMA.16816.F32.BF16 R20, R136, R148.reuse, R20 ;  /* 0x000000948814723c */ /* 0x082fec0000041814 */
[C---:B------:R-:W-:Y:S06]  /*4ac0*/  HMMA.16816.F32.BF16 R24, R144.reuse, R148, R24 ;  /* 0x000000949018723c */ /* 0x040fec0000041818 */
[-C--:B------:R-:W-:Y:S01]  /*4ad0*/  HMMA.16816.F32.BF16 R28, R144, R150.reuse, R28 ;  /* 0x00000096901c723c */ /* 0x080fe2000004181c */
[----:B------:R-:W-:Y:S05]  /*4ae0*/  LDSM.16.M88.4 R144, [R220+0x2000] ;  /* 0x00200000dc90783b */ /* 0x000fea0000000200 */
[----:B------:R-:W-:Y:S03]  /*4af0*/  HMMA.16816.F32.BF16 R32, R136, R150, R32 ;  /* 0x000000968820723c */ /* 0x000fe60000041820 */
[----:B------:R-:W1:Y:S03]  /*4b00*/  LDSM.16.M88.4 R136, [R0+0x1800] ;  /* 0x001800000088783b */ /* 0x000e660000000200 */
[-C--:B------:R-:W-:Y:S05]  /*4b10*/  HMMA.16816.F32.BF16 R4, R152, R156.reuse, R4 ;  /* 0x0000009c9804723c */ /* 0x080fea0000041804 */
[----:B------:R-:W1:Y:S01]  /*4b20*/  LDSM.16.M88.4 R148, [R222+0xd000] ;  /* 0x00d00000de94783b */ /* 0x000e620000000200 */
[C---:B------:R-:W-:Y:S06]  /*4b30*/  HMMA.16816.F32.BF16 R8, R132.reuse, R156, R8 ;  /* 0x0000009c8408723c */ /* 0x040fec0000041808 */
[-C--:B------:R-:W-:Y:S06]  /*4b40*/  HMMA.16816.F32.BF16 R12, R132, R158.reuse, R12 ;  /* 0x0000009e840c723c */ /* 0x080fec000004180c */
[C---:B------:R-:W-:Y:S01]  /*4b50*/  HMMA.16816.F32.BF16 R16, R152.reuse, R158, R16 ;  /* 0x0000009e9810723c */ /* 0x040fe20000041810 */
[----:B------:R-:W-:Y:S03]  /*4b60*/  LDSM.16.M88.4 R156, [R0+0x2000] ;  /* 0x00200000009c783b */ /* 0x000fe60000000200 */
[----:B---3--:R-:W-:Y:S02]  /*4b70*/  FSETP.NEU.FTZ.AND P2, PT, R233, -INF , PT ;  /* 0xff800000e900780b */ /* 0x008fe40003f5d000 */
[-C--:B------:R-:W-:Y:S03]  /*4b80*/  HMMA.16816.F32.BF16 R20, R152, R160.reuse, R20 ;  /* 0x000000a09814723c */ /* 0x080fe60000041814 */
[----:B----4-:R-:W-:Y:S03]  /*4b90*/  FSETP.NEU.FTZ.AND P1, PT, R232, -INF , PT ;  /* 0xff800000e800780b */ /* 0x010fe60003f3d000 */
[C---:B------:R-:W-:Y:S06]  /*4ba0*/  HMMA.16816.F32.BF16 R24, R132.reuse, R160, R24 ;  /* 0x000000a08418723c */ /* 0x040fec0000041818 */
[-C--:B------:R-:W-:Y:S01]  /*4bb0*/  HMMA.16816.F32.BF16 R28, R132, R162.reuse, R28 ;  /* 0x000000a2841c723c */ /* 0x080fe2000004181c */
[----:B------:R-:W3:Y:S05]  /*4bc0*/  LDSM.16.M88.4 R132, [R220+0x2800] ;  /* 0x00280000dc84783b */ /* 0x000eea0000000200 */
[----:B------:R-:W-:Y:S03]  /*4bd0*/  HMMA.16816.F32.BF16 R32, R152, R162, R32 ;  /* 0x000000a29820723c */ /* 0x000fe60000041820 */
[----:B------:R-:W4:Y:S03]  /*4be0*/  LDSM.16.M88.4 R152, [R222+0xd400] ;  /* 0x00d40000de98783b */ /* 0x000f260000000200 */
[-C--:B--2---:R-:W-:Y:S05]  /*4bf0*/  HMMA.16816.F32.BF16 R4, R164, R168.reuse, R4 ;  /* 0x000000a8a404723c */ /* 0x084fea0000041804 */
[----:B------:R-:W2:Y:S01]  /*4c00*/  LDSM.16.M88.4 R160, [R223+0xd000] ;  /* 0x00d00000dfa0783b */ /* 0x000ea20000000200 */
[C---:B-1----:R-:W-:Y:S06]  /*4c10*/  HMMA.16816.F32.BF16 R8, R136.reuse, R168, R8 ;  /* 0x000000a88808723c */ /* 0x042fec0000041808 */
[-C--:B------:R-:W-:Y:S06]  /*4c20*/  HMMA.16816.F32.BF16 R12, R136, R170.reuse, R12 ;  /* 0x000000aa880c723c */ /* 0x080fec000004180c */
[C---:B------:R-:W-:Y:S06]  /*4c30*/  HMMA.16816.F32.BF16 R16, R164.reuse, R170, R16 ;  /* 0x000000aaa410723c */ /* 0x040fec0000041810 */
[-C--:B------:R-:W-:Y:S06]  /*4c40*/  HMMA.16816.F32.BF16 R20, R164, R140.reuse, R20 ;  /* 0x0000008ca414723c */ /* 0x080fec0000041814 */
[C---:B------:R-:W-:Y:S01]  /*4c50*/  HMMA.16816.F32.BF16 R24, R136.reuse, R140, R24 ;  /* 0x0000008c8818723c */ /* 0x040fe20000041818 */
[----:B------:R-:W2:Y:S04]  /*4c60*/  LDL R141, [R1+0x54] ;  /* 0x00005400018d7983 */ /* 0x000ea80000100800 */
[----:B------:R-:W2:Y:S01]  /*4c70*/  LDL R140, [R1+0x50] ;  /* 0x00005000018c7983 */ /* 0x000ea20000100800 */
[-C--:B------:R-:W-:Y:S03]  /*4c80*/  HMMA.16816.F32.BF16 R28, R136, R142.reuse, R28 ;  /* 0x0000008e881c723c */ /* 0x080fe6000004181c */
[----:B------:R1:W2:Y:S03]  /*4c90*/  LDSM.16.M88.4 R136, [R0+0x2800] ;  /* 0x002800000088783b */ /* 0x0002a60000000200 */
[----:B------:R-:W-:Y:S06]  /*4ca0*/  HMMA.16816.F32.BF16 R32, R164, R142, R32 ;  /* 0x0000008ea420723c */ /* 0x000fec0000041820 */
[-C--:B------:R-:W-:Y:S06]  /*4cb0*/  HMMA.16816.F32.BF16 R4, R144, R148.reuse, R4 ;  /* 0x000000949004723c */ /* 0x080fec0000041804 */
[C---:B---3--:R-:W-:Y:S06]  /*4cc0*/  HMMA.16816.F32.BF16 R8, R132.reuse, R148, R8 ;  /* 0x000000948408723c */ /* 0x048fec0000041808 */
[-C--:B------:R-:W-:Y:S01]  /*4cd0*/  HMMA.16816.F32.BF16 R12, R132, R150.reuse, R12 ;  /* 0x00000096840c723c */ /* 0x080fe2000004180c */
[----:B-1----:R-:W-:Y:S05]  /*4ce0*/  MOV R0, UR39 ;  /* 0x0000002700007c02 */ /* 0x002fea0008000f00 */
[C---:B------:R-:W-:Y:S05]  /*4cf0*/  HMMA.16816.F32.BF16 R16, R144.reuse, R150, R16 ;  /* 0x000000969010723c */ /* 0x040fea0000041810 */
[----:B------:R-:W-:Y:S01]  /*4d00*/  @!P0 LEA R0, R0, R234, 0x7 ;  /* 0x000000ea00008211 */ /* 0x000fe200078e38ff */
[-C--:B----4-:R-:W-:Y:S06]  /*4d10*/  HMMA.16816.F32.BF16 R20, R144, R152.reuse, R20 ;  /* 0x000000989014723c */ /* 0x090fec0000041814 */
[C---:B------:R-:W-:Y:S06]  /*4d20*/  HMMA.16816.F32.BF16 R24, R132.reuse, R152, R24 ;  /* 0x000000988418723c */ /* 0x040fec0000041818 */
[-C--:B------:R-:W-:Y:S06]  /*4d30*/  HMMA.16816.F32.BF16 R28, R132, R154.reuse, R28 ;  /* 0x0000009a841c723c */ /* 0x080fec000004181c */
[----:B------:R-:W-:Y:S06]  /*4d40*/  HMMA.16816.F32.BF16 R32, R144, R154, R32 ;  /* 0x0000009a9020723c */ /* 0x000fec0000041820 */
[-C--:B--2---:R-:W-:Y:S06]  /*4d50*/  HMMA.16816.F32.BF16 R4, R156, R160.reuse, R4 ;  /* 0x000000a09c04723c */ /* 0x084fec0000041804 */
[C---:B------:R-:W-:Y:S06]  /*4d60*/  HMMA.16816.F32.BF16 R8, R136.reuse, R160, R8 ;  /* 0x000000a08808723c */ /* 0x040fec0000041808 */
[-C--:B------:R-:W-:Y:S06]  /*4d70*/  HMMA.16816.F32.BF16 R12, R136, R162.reuse, R12 ;  /* 0x000000a2880c723c */ /* 0x080fec000004180c */
[C---:B------:R-:W-:Y:S06]  /*4d80*/  HMMA.16816.F32.BF16 R16, R156.reuse, R162, R16 ;  /* 0x000000a29c10723c */ /* 0x040fec0000041810 */
[----:B------:R-:W-:Y:S01]  /*4d90*/  FMUL.FTZ R4, R4, UR5 ;  /* 0x0000000504047c20 */ /* 0x000fe20008410000 */
[----:B------:R-:W-:Y:S01]  /*4da0*/  FMUL.FTZ R5, R5, UR5 ;  /* 0x0000000505057c20 */ /* 0x000fe20008410000 */
[----:B------:R-:W-:Y:S02]  /*4db0*/  FMUL.FTZ R6, R6, UR5 ;  /* 0x0000000506067c20 */ /* 0x000fe40008410000 */
[----:B------:R-:W-:Y:S01]  /*4dc0*/  MUFU.TANH R251, R4 ;  /* 0x0000000400fb7308 */ /* 0x000fe20000002400 */
[----:B------:R-:W-:Y:S01]  /*4dd0*/  FMUL.FTZ R7, R7, UR5 ;  /* 0x0000000507077c20 */ /* 0x000fe20008410000 */
[----:B------:R-:W-:Y:S01]  /*4de0*/  FMUL.FTZ R9, R9, UR5 ;  /* 0x0000000509097c20 */ /* 0x000fe20008410000 */
[----:B------:R-:W-:Y:S01]  /*4df0*/  FMUL.FTZ R8, R8, UR5 ;  /* 0x0000000508087c20 */ /* 0x000fe20008410000 */
[----:B------:R-:W-:Y:S01]  /*4e00*/  FMUL.FTZ R11, R11, UR5 ;  /* 0x000000050b0b7c20 */ /* 0x000fe20008410000 */
[----:B------:R-:W-:Y:S05]  /*4e10*/  FMUL.FTZ R10, R10, UR5 ;  /* 0x000000050a0a7c20 */ /* 0x000fea0008410000 */
[----:B------:R1:W-:Y:S01]  /*4e20*/  MUFU.TANH R160, R8 ;  /* 0x0000000800a07308 */ /* 0x0003e20000002400 */
[----:B------:R-:W-:Y:S01]  /*4e30*/  FMUL.FTZ R13, R13, UR5 ;  /* 0x000000050d0d7c20 */ /* 0x000fe20008410000 */
[----:B------:R-:W-:Y:S01]  /*4e40*/  FMUL.FTZ R12, R12, UR5 ;  /* 0x000000050c0c7c20 */ /* 0x000fe20008410000 */
[----:B------:R-:W-:Y:S01]  /*4e50*/  FMUL.FTZ R14, R14, UR5 ;  /* 0x000000050e0e7c20 */ /* 0x000fe20008410000 */
[----:B------:R-:W-:Y:S01]  /*4e60*/  FMUL.FTZ R15, R15, UR5 ;  /* 0x000000050f0f7c20 */ /* 0x000fe20008410000 */
[----:B------:R-:W-:Y:S01]  /*4e70*/  FMUL.FTZ R16, R16, UR5 ;  /* 0x0000000510107c20 */ /* 0x000fe20008410000 */
[----:B------:R-:W-:Y:S04]  /*4e80*/  FMUL.FTZ R18, R18, UR5 ;  /* 0x0000000512127c20 */ /* 0x000fe80008410000 */
[----:B------:R-:W2:Y:S01]  /*4e90*/  MUFU.TANH R250, R5 ;  /* 0x0000000500fa7308 */ /* 0x000ea20000002400 */
[----:B------:R-:W-:Y:S01]  /*4ea0*/  FMUL.FTZ R19, R19, UR5 ;  /* 0x0000000513137c20 */ /* 0x000fe20008410000 */
[----:B------:R-:W-:Y:S08]  /*4eb0*/  FMUL.FTZ R17, R17, UR5 ;  /* 0x0000000511117c20 */ /* 0x000ff00008410000 */
[----:B------:R3:W-:Y:S01]  /*4ec0*/  MUFU.TANH R249, R16 ;  /* 0x0000001000f97308 */ /* 0x0007e20000002400 */
[----:B-1----:R-:W-:Y:S09]  /*4ed0*/  @!P0 IADD3 R8, R235, UR9, RZ ;  /* 0x00000009eb088c10 */ /* 0x002ff2000fffe0ff */
[----:B------:R-:W-:Y:S10]  /*4ee0*/  MUFU.TANH R45, R6 ;  /* 0x00000006002d7308 */ /* 0x000ff40000002400 */
[----:B------:R1:W-:Y:S01]  /*4ef0*/  MUFU.TANH R150, R13 ;  /* 0x0000000d00967308 */ /* 0x0003e20000002400 */
[----:B---3--:R-:W3:Y:S09]  /*4f00*/  LDL R16, [R1+0x1c] ;  /* 0x00001c0001107983 */ /* 0x008ef20000100800 */
[----:B------:R4:W2:Y:S10]  /*4f10*/  MUFU.TANH R44, R7 ;  /* 0x00000007002c7308 */ /* 0x0008b40000002400 */
[----:B------:R4:W-:Y:S01]  /*4f20*/  MUFU.TANH R163, R11 ;  /* 0x0000000b00a37308 */ /* 0x0009e20000002400 */
[----:B-1----:R-:W-:Y:S04]  /*4f30*/  @!P0 VIMNMX R13, R8, UR10, PT ;  /* 0x0000000a080d8c48 */ /* 0x002fe8000bfe0100 */
[----:B------:R-:W-:Y:S05]  /*4f40*/  @!P0 ISETP.GE.AND P3, PT, R0, R13, PT ;  /* 0x0000000d0000820c */ /* 0x000fea0003f66270 */
[----:B------:R1:W-:Y:S01]  /*4f50*/  MUFU.TANH R164, R10 ;  /* 0x0000000a00a47308 */ /* 0x0003e20000002400 */
[----:B----4-:R-:W4:Y:S09]  /*4f60*/  LDSM.16.M88.4 R4, [R223+0xd400] ;  /* 0x00d40000df04783b */ /* 0x010f320000000200 */
[----:B------:R1:W-:Y:S01]  /*4f70*/  MUFU.TANH R151, R12 ;  /* 0x0000000c00977308 */ /* 0x0003e20000002400 */
[----:B------:R-:W-:Y:S05]  /*4f80*/  FMUL.FTZ R11, R233, 1.4426950216293334961 ;  /* 0x3fb8aa3be90b7820 */ /* 0x000fea0000410000 */
[----:B------:R-:W-:Y:S04]  /*4f90*/  FSEL R11, R11, RZ, P2 ;  /* 0x000000ff0b0b7208 */ /* 0x000fe80001000000 */
[----:B------:R2:W-:Y:S01]  /*4fa0*/  MUFU.TANH R162, R14 ;  /* 0x0000000e00a27308 */ /* 0x0005e20000002400 */
[----:B-1----:R-:W-:Y:S01]  /*4fb0*/  FMUL.FTZ R10, R232, 1.4426950216293334961 ;  /* 0x3fb8aa3be80a7820 */ /* 0x002fe20000410000 */
[----:B------:R-:W-:Y:S04]  /*4fc0*/  MOV R232, 0x8 ;  /* 0x0000000800e87802 */ /* 0x000fe80000000f00 */
[----:B------:R-:W-:Y:S04]  /*4fd0*/  FSEL R10, R10, RZ, P1 ;  /* 0x000000ff0a0a7208 */ /* 0x000fe80000800000 */
[----:B------:R1:W1:Y:S01]  /*4fe0*/  MUFU.TANH R154, R9 ;  /* 0x00000009009a7308 */ /* 0x0002620000002400 */
[----:B------:R-:W-:Y:S04]  /*4ff0*/  @!P0 VIADDMNMX R12, R8, R232, UR10, PT ;  /* 0x0000000a080c8e46 */ /* 0x000fe8000b8001e8 */
[----:B------:R-:W-:Y:S05]  /*5000*/  @!P0 ISETP.GE.AND P1, PT, R0, R12, PT ;  /* 0x0000000c0000820c */ /* 0x000fea0003f26270 */
[----:B------:R1:W-:Y:S01]  /*5010*/  MUFU.TANH R248, R17 ;  /* 0x0000001100f87308 */ /* 0x0003e20000002400 */
[----:B--2---:R-:W-:Y:S09]  /*5020*/  MOV R14, R250 ;  /* 0x000000fa000e7202 */ /* 0x004ff20000000f00 */
[----:B------:R2:W3:Y:S01]  /*5030*/  MUFU.TANH R161, R15 ;  /* 0x0000000f00a17308 */ /* 0x0004e20000002400 */
[-C--:B----4-:R-:W-:Y:S03]  /*5040*/  HMMA.16816.F32.BF16 R20, R156, R4.reuse, R20 ;  /* 0x000000049c14723c */ /* 0x090fe60000041814 */
[----:B-1----:R-:W-:Y:S03]  /*5050*/  MOV R9, R44 ;  /* 0x0000002c00097202 */ /* 0x002fe60000000f00 */
[C---:B------:R-:W-:Y:S03]  /*5060*/  HMMA.16816.F32.BF16 R24, R136.reuse, R4, R24 ;  /* 0x000000048818723c */ /* 0x040fe60000041818 */
[----:B------:R-:W-:Y:S02]  /*5070*/  MUFU.TANH R39, R18 ;  /* 0x0000001200277308 */ /* 0x000fe40000002400 */
[----:B------:R-:W-:Y:S01]  /*5080*/  MOV R17, 0x20 ;  /* 0x0000002000117802 */ /* 0x000fe20000000f00 */
[-C--:B------:R-:W-:Y:S07]  /*5090*/  HMMA.16816.F32.BF16 R28, R136, R6.reuse, R28 ;  /* 0x00000006881c723c */ /* 0x080fee000004181c */
[----:B------:R-:W-:Y:S01]  /*50a0*/  MUFU.TANH R38, R19 ;  /* 0x0000001300267308 */ /* 0x000fe20000002400 */
[----:B------:R-:W-:Y:S01]  /*50b0*/  MOV R5, R251 ;  /* 0x000000fb00057202 */ /* 0x000fe20000000f00 */
[----:B------:R-:W-:Y:S02]  /*50c0*/  HMMA.16816.F32.BF16 R32, R156, R6, R32 ;  /* 0x000000069c20723c */ /* 0x000fe40000041820 */
[----:B--2---:R-:W-:Y:S02]  /*50d0*/  MOV R15, 0x28 ;  /* 0x00000028000f7802 */ /* 0x004fe40000000f00 */
[----:B------:R-:W-:Y:S01]  /*50e0*/  @!P0 FSEL R5, R251, -INF , !P3 ;  /* 0xff800000fb058808 */ /* 0x000fe20005800000 */
[----:B------:R-:W-:Y:S01]  /*50f0*/  FMUL.FTZ R20, R20, UR5 ;  /* 0x0000000514147c20 */ /* 0x000fe20008410000 */
[----:B------:R-:W-:Y:S01]  /*5100*/  @!P0 IADD3 R4, R0, 0x1, RZ ;  /* 0x0000000100048810 */ /* 0x000fe20007ffe0ff */
[----:B------:R-:W-:Y:S02]  /*5110*/  FMUL.FTZ R21, R21, UR5 ;  /* 0x0000000515157c20 */ /* 0x000fe40008410000 */
[----:B------:R-:W-:Y:S02]  /*5120*/  MUFU.TANH R247, R20 ;  /* 0x0000001400f77308 */ /* 0x000fe40000002400 */
[--C-:B------:R-:W-:Y:S01]  /*5130*/  FFMA.FTZ R5, R5, UR11, -R11.reuse ;  /* 0x0000000b05057c23 */ /* 0x100fe2000801080b */
[----:B------:R-:W-:Y:S01]  /*5140*/  FMUL.FTZ R22, R22, UR5 ;  /* 0x0000000516167c20 */ /* 0x000fe20008410000 */
[----:B------:R-:W-:Y:S01]  /*5150*/  @!P0 ISETP.GE.AND P2, PT, R4, R13, PT ;  /* 0x0000000d0400820c */ /* 0x000fe20003f46270 */
[----:B------:R-:W-:Y:S01]  /*5160*/  FMUL.FTZ R23, R23, UR5 ;  /* 0x0000000517177c20 */ /* 0x000fe20008410000 */
[----:B------:R-:W-:Y:S01]  /*5170*/  MOV R6, R150 ;  /* 0x0000009600067202 */ /* 0x000fe20000000f00 */
[----:B------:R-:W-:Y:S01]  /*5180*/  FMUL.FTZ R24, R24, UR5 ;  /* 0x0000000518187c20 */ /* 0x000fe20008410000 */
[----:B------:R-:W-:Y:S02]  /*5190*/  @!P0 FSEL R14, R250, -INF , !P2 ;  /* 0xff800000fa0e8808 */ /* 0x000fe40005000000 */
[----:B------:R1:W-:Y:S01]  /*51a0*/  MUFU.EX2 R53, R5 ;  /* 0x0000000500357308 */ /* 0x0003e20000000800 */
[----:B------:R-:W-:Y:S01]  /*51b0*/  @!P0 ISETP.GE.AND P2, PT, R4, R12, PT ;  /* 0x0000000c0400820c */ /* 0x000fe20003f46270 */
[----:B------:R-:W-:Y:S01]  /*51c0*/  FMUL.FTZ R28, R28, UR5 ;  /* 0x000000051c1c7c20 */ /* 0x000fe20008410000 */
[----:B------:R-:W-:Y:S01]  /*51d0*/  FMUL.FTZ R29, R29, UR5 ;  /* 0x000000051d1d7c20 */ /* 0x000fe20008410000 */
[----:B------:R-:W-:Y:S01]  /*51e0*/  FFMA.FTZ R14, R14, UR11, -R11 ;  /* 0x0000000b0e0e7c23 */ /* 0x000fe2000801080b */
[----:B------:R-:W-:Y:S01]  /*51f0*/  @!P0 FSEL R9, R44, -INF , !P2 ;  /* 0xff8000002c098808 */ /* 0x000fe20005000000 */
[----:B------:R-:W-:Y:S01]  /*5200*/  FMUL.FTZ R30, R30, UR5 ;  /* 0x000000051e1e7c20 */ /* 0x000fe20008410000 */
[----:B------:R-:W-:Y:S03]  /*5210*/  FMUL.FTZ R32, R32, UR5 ;  /* 0x0000000520207c20 */ /* 0x000fe60008410000 */
[----:B------:R2:W-:Y:S01]  /*5220*/  MUFU.EX2 R152, R14 ;  /* 0x0000000e00987308 */ /* 0x0005e20000000800 */
[----:B------:R-:W-:Y:S01]  /*5230*/  FMUL.FTZ R33, R33, UR5 ;  /* 0x0000000521217c20 */ /* 0x000fe20008410000 */
[----:B------:R-:W-:Y:S01]  /*5240*/  FMUL.FTZ R34, R34, UR5 ;  /* 0x0000000522227c20 */ /* 0x000fe20008410000 */
[----:B------:R-:W-:Y:S01]  /*5250*/  FMUL.FTZ R35, R35, UR5 ;  /* 0x0000000523237c20 */ /* 0x000fe20008410000 */
[----:B------:R-:W-:Y:S01]  /*5260*/  FMUL.FTZ R31, R31, UR5 ;  /* 0x000000051f1f7c20 */ /* 0x000fe20008410000 */
[----:B------:R-:W-:Y:S01]  /*5270*/  FMUL.FTZ R25, R25, UR5 ;  /* 0x0000000519197c20 */ /* 0x000fe20008410000 */
[----:B------:R-:W-:Y:S01]  /*5280*/  FMUL.FTZ R26, R26, UR5 ;  /* 0x000000051a1a7c20 */ /* 0x000fe20008410000 */
[----:B------:R-:W-:Y:S03]  /*5290*/  FMUL.FTZ R27, R27, UR5 ;  /* 0x000000051b1b7c20 */ /* 0x000fe60008410000 */
[----:B------:R-:W4:Y:S01]  /*52a0*/  MUFU.TANH R246, R21 ;  /* 0x0000001500f67308 */ /* 0x000f220000002400 */
[----:B-1----:R-:W-:Y:S02]  /*52b0*/  MOV R5, R45 ;  /* 0x0000002d00057202 */ /* 0x002fe40000000f00 */
[----:B------:R-:W-:Y:S07]  /*52c0*/  @!P0 FSEL R5, R45, -INF , !P1 ;  /* 0xff8000002d058808 */ /* 0x000fee0004800000 */
[----:B------:R-:W-:Y:S01]  /*52d0*/  MUFU.TANH R145, R28 ;  /* 0x0000001c00917308 */ /* 0x000fe20000002400 */
[--C-:B------:R-:W-:Y:S01]  /*52e0*/  FFMA.FTZ R5, R5, UR11, -R10.reuse ;  /* 0x0000000b05057c23 */ /* 0x100fe2000801080a */
[----:B--2---:R-:W-:Y:S08]  /*52f0*/  MOV R14, R154 ;  /* 0x0000009a000e7202 */ /* 0x004ff00000000f00 */
[----:B------:R-:W1:Y:S10]  /*5300*/  MUFU.TANH R2, R22 ;  /* 0x0000001600027308 */ /* 0x000e740000002400 */
[----:B------:R2:W-:Y:S10]  /*5310*/  MUFU.EX2 R46, R5 ;  /* 0x00000005002e7308 */ /* 0x0005f40000000800 */
[----:B------:R-:W1:Y:S10]  /*5320*/  MUFU.TANH R252, R23 ;  /* 0x0000001700fc7308 */ /* 0x000e740000002400 */
[----:B------:R-:W-:Y:S01]  /*5330*/  MUFU.TANH R144, R29 ;  /* 0x0000001d00907308 */ /* 0x000fe20000002400 */
[----:B--2---:R-:W-:Y:S01]  /*5340*/  FFMA.FTZ R5, R9, UR11, -R10 ;  /* 0x0000000b09057c23 */ /* 0x004fe2000801080a */
[C---:B------:R-:W-:Y:S02]  /*5350*/  @!P0 VIADDMNMX R9, R8.reuse, R17, UR10, PT ;  /* 0x0000000a08098e46 */ /* 0x040fe4000b800111 */
[----:B------:R-:W-:Y:S02]  /*5360*/  @!P0 VIADDMNMX R8, R8, R15, UR10, PT ;  /* 0x0000000a08088e46 */ /* 0x000fe4000b80010f */
[-C--:B------:R-:W-:Y:S04]  /*5370*/  @!P0 ISETP.GE.AND P3, PT, R0, R9.reuse, PT ;  /* 0x000000090000820c */ /* 0x080fe80003f66270 */
[----:B------:R-:W2:Y:S01]  /*5380*/  MUFU.TANH R147, R24 ;  /* 0x0000001800937308 */ /* 0x000ea20000002400 */
[C---:B------:R-:W-:Y:S02]  /*5390*/  @!P0 ISETP.GE.AND P4, PT, R4.reuse, R9, PT ;  /* 0x000000090400820c */ /* 0x040fe40003f86270 */
[----:B------:R-:W-:Y:S02]  /*53a0*/  @!P0 ISETP.GE.AND P2, PT, R4, R8, PT ;  /* 0x000000080400820c */ /* 0x000fe40003f46270 */
[----:B------:R-:W-:Y:S02]  /*53b0*/  @!P0 FSEL R14, R154, -INF , !P4 ;  /* 0xff8000009a0e8808 */ /* 0x000fe40006000000 */
[----:B------:R-:W-:Y:S03]  /*53c0*/  MOV R15, R160 ;  /* 0x000000a0000f7202 */ /* 0x000fe60000000f00 */
[----:B------:R3:W-:Y:S01]  /*53d0*/  MUFU.EX2 R43, R5 ;  /* 0x00000005002b7308 */ /* 0x0007e20000000800 */
[----:B------:R-:W-:Y:S02]  /*53e0*/  @!P0 FSEL R15, R160, -INF , !P3 ;  /* 0xff800000a00f8808 */ /* 0x000fe40005800000 */
[----:B------:R-:W-:Y:S07]  /*53f0*/  @!P0 ISETP.GE.AND P3, PT, R0, R8, PT ;  /* 0x000000080000820c */ /* 0x000fee0003f66270 */
[----:B------:R-:W2:Y:S10]  /*5400*/  MUFU.TANH R146, R25 ;  /* 0x0000001900927308 */ /* 0x000eb40000002400 */
[----:B------:R-:W-:Y:S10]  /*5410*/  MUFU.TANH R149, R30 ;  /* 0x0000001e00957308 */ /* 0x000ff40000002400 */
[----:B------:R-:W2:Y:S10]  /*5420*/  MUFU.TANH R155, R26 ;  /* 0x0000001a009b7308 */ /* 0x000eb40000002400 */
[----:B------:R-:W2:Y:S10]  /*5430*/  MUFU.TANH R153, R27 ;  /* 0x0000001b00997308 */ /* 0x000eb40000002400 */
[----:B------:R-:W2:Y:S10]  /*5440*/  MUFU.TANH R242, R32 ;  /* 0x0000002000f27308 */ /* 0x000eb40000002400 */
[----:B------:R-:W2:Y:S10]  /*5450*/  MUFU.TANH R243, R33 ;  /* 0x0000002100f37308 */ /* 0x000eb40000002400 */
[----:B------:R-:W-:Y:S10]  /*5460*/  MUFU.TANH R245, R34 ;  /* 0x0000002200f57308 */ /* 0x000ff40000002400 */
[----:B-----5:R-:W2:Y:S10]  /*5470*/  MUFU.TANH R244, R35 ;  /* 0x0000002300f47308 */ /* 0x020eb40000002400 */
[----:B------:R-:W-:Y:S01]  /*5480*/  MUFU.TANH R148, R31 ;  /* 0x0000001f00947308 */ /* 0x000fe20000002400 */
[C---:B---3--:R-:W-:Y:S01]  /*5490*/  FMUL.FTZ R5, R16.reuse, 1.4426950216293334961 ;  /* 0x3fb8aa3b10057820 */ /* 0x048fe20000410000 */
[----:B------:R-:W-:Y:S01]  /*54a0*/  FSETP.NEU.FTZ.AND P1, PT, R16, -INF , PT ;  /* 0xff8000001000780b */ /* 0x000fe20003f3d000 */
[----:B------:R-:W-:Y:S03]  /*54b0*/  FMUL.FTZ R16, R3, 1.4426950216293334961 ;  /* 0x3fb8aa3b03107820 */ /* 0x000fe60000410000 */
[----:B------:R-:W-:Y:S02]  /*54c0*/  FSEL R5, R5, RZ, P1 ;  /* 0x000000ff05057208 */ /* 0x000fe40000800000 */
[----:B------:R-:W-:Y:S03]  /*54d0*/  FSETP.NEU.FTZ.AND P1, PT, R3, -INF , PT ;  /* 0xff8000000300780b */ /* 0x000fe60003f3d000 */
[--C-:B------:R-:W-:Y:S01]  /*54e0*/  FFMA.FTZ R4, R15, UR11, -R5.reuse ;  /* 0x0000000b0f047c23 */ /* 0x100fe20008010805 */
[--C-:B------:R-:W-:Y:S01]  /*54f0*/  FFMA.FTZ R14, R14, UR11, -R5.reuse ;  /* 0x0000000b0e0e7c23 */ /* 0x100fe20008010805 */
[----:B------:R-:W-:Y:S02]  /*5500*/  MOV R15, R164 ;  /* 0x000000a4000f7202 */ /* 0x000fe40000000f00 */
[----:B------:R3:W-:Y:S01]  /*5510*/  MUFU.EX2 R233, R4 ;  /* 0x0000000400e97308 */ /* 0x0007e20000000800 */
[----:B------:R-:W-:Y:S09]  /*5520*/  @!P0 FSEL R15, R164, -INF , !P3 ;  /* 0xff800000a40f8808 */ /* 0x000ff20005800000 */
[----:B------:R4:W-:Y:S01]  /*5530*/  MUFU.EX2 R232, R14 ;  /* 0x0000000e00e87308 */ /* 0x0009e20000000800 */
[----:B---3--:R-:W-:Y:S02]  /*5540*/  FSEL R4, R16, RZ, P1 ;  /* 0x000000ff10047208 */ /* 0x008fe40000800000 */
[----:B------:R-:W-:Y:S02]  /*5550*/  MOV R16, R163 ;  /* 0x000000a300107202 */ /* 0x000fe40000000f00 */
[----:B------:R-:W-:Y:S01]  /*5560*/  @!P0 FSEL R16, R163, -INF , !P2 ;  /* 0xff800000a3108808 */ /* 0x000fe20005000000 */
[--C-:B----4-:R-:W-:Y:S01]  /*5570*/  FFMA.FTZ R14, R15, UR11, -R4.reuse ;  /* 0x0000000b0f0e7c23 */ /* 0x110fe20008010804 */
[----:B------:R-:W-:Y:S03]  /*5580*/  @!P0 IADD3 R15, R0, 0x8, RZ ;  /* 0x00000008000f8810 */ /* 0x000fe60007ffe0ff */
[----:B------:R3:W-:Y:S01]  /*5590*/  MUFU.EX2 R237, R14 ;  /* 0x0000000e00ed7308 */ /* 0x0007e20000000800 */
[C---:B------:R-:W-:Y:S02]  /*55a0*/  @!P0 ISETP.GE.AND P1, PT, R15.reuse, R9, PT ;  /* 0x000000090f00820c */ /* 0x040fe40003f26270 */
[----:B------:R-:W-:Y:S01]  /*55b0*/  @!P0 ISETP.GE.AND P2, PT, R15, R8, PT ;  /* 0x000000080f00820c */ /* 0x000fe20003f46270 */
[--C-:B---3--:R-:W-:Y:S01]  /*55c0*/  FFMA.FTZ R14, R16, UR11, -R4.reuse ;  /* 0x0000000b100e7c23 */ /* 0x108fe20008010804 */
[----:B------:R-:W-:Y:S02]  /*55d0*/  MOV R16, R151 ;  /* 0x0000009700107202 */ /* 0x000fe40000000f00 */
[----:B------:R-:W-:Y:S03]  /*55e0*/  @!P0 FSEL R16, R151, -INF , !P1 ;  /* 0xff80000097108808 */ /* 0x000fe60004800000 */
[----:B------:R3:W-:Y:S02]  /*55f0*/  MUFU.EX2 R236, R14 ;  /* 0x0000000e00ec7308 */ /* 0x0007e40000000800 */
[--C-:B------:R-:W-:Y:S01]  /*5600*/  FFMA.FTZ R7, R16, UR11, -R5.reuse ;  /* 0x0000000b10077c23 */ /* 0x100fe20008010805 */
[----:B------:R-:W-:Y:S07]  /*5610*/  MOV R16, R161 ;  /* 0x000000a100107202 */ /* 0x000fee0000000f00 */
[----:B------:R4:W-:Y:S01]  /*5620*/  MUFU.EX2 R168, R7 ;  /* 0x0000000700a87308 */ /* 0x0009e20000000800 */
[----:B---3--:R-:W-:Y:S04]  /*5630*/  @!P0 IADD3 R14, R0, 0x9, RZ ;  /* 0x00000009000e8810 */ /* 0x008fe80007ffe0ff */
[----:B------:R-:W-:Y:S04]  /*5640*/  @!P0 ISETP.GE.AND P1, PT, R14, R9, PT ;  /* 0x000000090e00820c */ /* 0x000fe80003f26270 */
[----:B------:R-:W-:Y:S02]  /*5650*/  @!P0 FSEL R6, R150, -INF , !P1 ;  /* 0xff80000096068808 */ /* 0x000fe40004800000 */
[----:B----4-:R-:W-:Y:S02]  /*5660*/  MOV R7, R162 ;  /* 0x000000a200077202 */ /* 0x010fe40000000f00 */
[----:B------:R-:W-:Y:S01]  /*5670*/  @!P0 FSEL R7, R162, -INF , !P2 ;  /* 0xff800000a2078808 */ /* 0x000fe20005000000 */
[----:B------:R-:W-:Y:S01]  /*5680*/  FFMA.FTZ R6, R6, UR11, -R5 ;  /* 0x0000000b06067c23 */ /* 0x000fe20008010805 */
[----:B------:R-:W-:Y:S03]  /*5690*/  @!P0 ISETP.GE.AND P1, PT, R14, R8, PT ;  /* 0x000000080e00820c */ /* 0x000fe60003f26270 */
[----:B------:R3:W-:Y:S01]  /*56a0*/  MUFU.EX2 R167, R6 ;  /* 0x0000000600a77308 */ /* 0x0007e20000000800 */
[----:B------:R-:W-:Y:S02]  /*56b0*/  @!P0 FSEL R16, R161, -INF , !P1 ;  /* 0xff800000a1108808 */ /* 0x000fe40004800000 */
[----:B------:R-:W-:Y:S01]  /*56c0*/  @!P0 ISETP.GE.AND P1, PT, R15, R13, PT ;  /* 0x0000000d0f00820c */ /* 0x000fe20003f26270 */
[--C-:B---3--:R-:W-:Y:S01]  /*56d0*/  FFMA.FTZ R6, R7, UR11, -R4.reuse ;  /* 0x0000000b07067c23 */ /* 0x108fe20008010804 */
[----:B------:R-:W-:Y:S05]  /*56e0*/  MOV R7, R248 ;  /* 0x000000f800077202 */ /* 0x000fea0000000f00 */
[----:B------:R3:W-:Y:S02]  /*56f0*/  MUFU.EX2 R235, R6 ;  /* 0x0000000600eb7308 */ /* 0x0007e40000000800 */
[----:B---3--:R-:W-:Y:S01]  /*5700*/  FFMA.FTZ R6, R16, UR11, -R4 ;  /* 0x0000000b10067c23 */ /* 0x008fe20008010804 */
[----:B------:R-:W-:Y:S07]  /*5710*/  MOV R16, R246 ;  /* 0x000000f600107202 */ /* 0x000fee0000000f00 */
[----:B------:R3:W-:Y:S02]  /*5720*/  MUFU.EX2 R234, R6 ;  /* 0x0000000600ea7308 */ /* 0x0007e40000000800 */
[----:B---3--:R-:W-:Y:S02]  /*5730*/  MOV R6, R249 ;  /* 0x000000f900067202 */ /* 0x008fe40000000f00 */
[----:B------:R-:W-:Y:S02]  /*5740*/  @!P0 FSEL R6, R249, -INF , !P1 ;  /* 0xff800000f9068808 */ /* 0x000fe40004800000 */
[----:B------:R-:W-:Y:S03]  /*5750*/  @!P0 ISETP.GE.AND P1, PT, R14, R13, PT ;  /* 0x0000000d0e00820c */ /* 0x000fe60003f26270 */
[--C-:B------:R-:W-:Y:S01]  /*5760*/  FFMA.FTZ R6, R6, UR11, -R11.reuse ;  /* 0x0000000b06067c23 */ /* 0x100fe2000801080b */
[----:B------:R-:W-:Y:S02]  /*5770*/  @!P0 FSEL R7, R248, -INF , !P1 ;  /* 0xff800000f8078808 */ /* 0x000fe40004800000 */
[-C--:B------:R-:W-:Y:S01]  /*5780*/  @!P0 ISETP.GE.AND P1, PT, R15, R12.reuse, PT ;  /* 0x0000000c0f00820c */ /* 0x080fe20003f26270 */
[----:B------:R3:W-:Y:S01]  /*5790*/  MUFU.EX2 R52, R6 ;  /* 0x0000000600347308 */ /* 0x0007e20000000800 */
[----:B------:R-:W-:Y:S01]  /*57a0*/  MOV R15, R247 ;  /* 0x000000f7000f7202 */ /* 0x000fe20000000f00 */
[--C-:B------:R-:W-:Y:S08]  /*57b0*/  FFMA.FTZ R7, R7, UR11, -R11.reuse ;  /* 0x0000000b07077c23 */ /* 0x100ff0000801080b */
[----:B------:R4:W-:Y:S01]  /*57c0*/  MUFU.EX2 R51, R7 ;  /* 0x0000000700337308 */ /* 0x0009e20000000800 */
[----:B---3--:R-:W-:Y:S02]  /*57d0*/  MOV R6, R39 ;  /* 0x0000002700067202 */ /* 0x008fe40000000f00 */
[----:B------:R-:W-:Y:S02]  /*57e0*/  @!P0 FSEL R6, R39, -INF , !P1 ;  /* 0xff80000027068808 */ /* 0x000fe40004800000 */
[----:B------:R-:W-:Y:S02]  /*57f0*/  @!P0 ISETP.GE.AND P1, PT, R14, R12, PT ;  /* 0x0000000c0e00820c */ /* 0x000fe40003f26270 */
[----:B------:R-:W-:Y:S01]  /*5800*/  MOV R14, R38 ;  /* 0x00000026000e7202 */ /* 0x000fe20000000f00 */
[--C-:B------:R-:W-:Y:S01]  /*5810*/  FFMA.FTZ R6, R6, UR11, -R10.reuse ;  /* 0x0000000b06067c23 */ /* 0x100fe2000801080a */
[----:B------:R-:W-:Y:S02]  /*5820*/  @!P0 FSEL R14, R38, -INF , !P1 ;  /* 0xff800000260e8808 */ /* 0x000fe40004800000 */
[----:B----4-:R-:W-:Y:S01]  /*5830*/  @!P0 IADD3 R7, R0, 0x10, RZ ;  /* 0x0000001000078810 */ /* 0x010fe20007ffe0ff */
[----:B------:R3:W-:Y:S02]  /*5840*/  MUFU.EX2 R42, R6 ;  /* 0x00000006002a7308 */ /* 0x0007e40000000800 */
[--C-:B------:R-:W-:Y:S01]  /*5850*/  FFMA.FTZ R14, R14, UR11, -R10.reuse ;  /* 0x0000000b0e0e7c23 */ /* 0x100fe2000801080a */
[-C--:B------:R-:W-:Y:S04]  /*5860*/  @!P0 ISETP.GE.AND P1, PT, R7, R13.reuse, PT ;  /* 0x0000000d0700820c */ /* 0x080fe80003f26270 */
[----:B------:R-:W-:Y:S03]  /*5870*/  @!P0 FSEL R15, R247, -INF , !P1 ;  /* 0xff800000f70f8808 */ /* 0x000fe60004800000 */
[----:B------:R4:W2:Y:S01]  /*5880*/  MUFU.EX2 R41, R14 ;  /* 0x0000000e00297308 */ /* 0x0008a20000000800 */
[----:B---3--:R-:W-:Y:S04]  /*5890*/  @!P0 IADD3 R6, R0, 0x11, RZ ;  /* 0x0000001100068810 */ /* 0x008fe80007ffe0ff */
[----:B------:R-:W-:Y:S01]  /*58a0*/  @!P0 ISETP.GE.AND P1, PT, R6, R13, PT ;  /* 0x0000000d0600820c */ /* 0x000fe20003f26270 */
[--C-:B----4-:R-:W-:Y:S03]  /*58b0*/  FFMA.FTZ R14, R15, UR11, -R11.reuse ;  /* 0x0000000b0f0e7c23 */ /* 0x110fe6000801080b */
[----:B------:R-:W-:Y:S02]  /*58c0*/  @!P0 FSEL R16, R246, -INF , !P1 ;  /* 0xff800000f6108808 */ /* 0x000fe40004800000 */
[C---:B------:R-:W-:Y:S01]  /*58d0*/  @!P0 ISETP.GE.AND P1, PT, R7.reuse, R12, PT ;  /* 0x0000000c0700820c */ /* 0x040fe20003f26270 */
[----:B------:R1:W-:Y:S02]  /*58e0*/  MUFU.EX2 R50, R14 ;  /* 0x0000000e00327308 */ /* 0x0003e40000000800 */
[----:B------:R-:W-:Y:S08]  /*58f0*/  FFMA.FTZ R15, R16, UR11, -R11 ;  /* 0x0000000b100f7c23 */ /* 0x000ff0000801080b */
[----:B------:R3:W-:Y:S01]  /*5900*/  MUFU.EX2 R49, R15 ;  /* 0x0000000f00317308 */ /* 0x0007e20000000800 */
[----:B-1----:R-:W-:Y:S02]  /*5910*/  MOV R14, R2 ;  /* 0x00000002000e7202 */ /* 0x002fe40000000f00 */
[----:B------:R-:W-:Y:S02]  /*5920*/  @!P0 FSEL R14, R2, -INF , !P1 ;  /* 0xff800000020e8808 */ /* 0x000fe40004800000 */
[----:B------:R-:W-:Y:S03]  /*5930*/  @!P0 ISETP.GE.AND P1, PT, R6, R12, PT ;  /* 0x0000000c0600820c */ /* 0x000fe60003f26270 */
[--C-:B------:R-:W-:Y:S01]  /*5940*/  FFMA.FTZ R14, R14, UR11, -R10.reuse ;  /* 0x0000000b0e0e7c23 */ /* 0x100fe2000801080a */
[----:B---3--:R-:W-:Y:S02]  /*5950*/  MOV R15, R252 ;  /* 0x000000fc000f7202 */ /* 0x008fe40000000f00 */
[----:B------:R-:W-:Y:S01]  /*5960*/  @!P0 FSEL R15, R252, -INF , !P1 ;  /* 0xff800000fc0f8808 */ /* 0x000fe20004800000 */
[----:B------:R2:W-:Y:S01]  /*5970*/  MUFU.EX2 R40, R14 ;  /* 0x0000000e00287308 */ /* 0x0005e20000000800 */
[----:B------:R-:W-:Y:S03]  /*5980*/  @!P0 ISETP.GE.AND P1, PT, R7, R9, PT ;  /* 0x000000090700820c */ /* 0x000fe60003f26270 */
[----:B------:R-:W-:Y:S06]  /*5990*/  FFMA.FTZ R15, R15, UR11, -R10 ;  /* 0x0000000b0f0f7c23 */ /* 0x000fec000801080a */
[----:B------:R1:W3:Y:S01]  /*59a0*/  MUFU.EX2 R37, R15 ;  /* 0x0000000f00257308 */ /* 0x0002e20000000800 */
[----:B--2---:R-:W-:Y:S02]  /*59b0*/  MOV R14, R147 ;  /* 0x00000093000e7202 */ /* 0x004fe40000000f00 */
[----:B------:R-:W-:Y:S02]  /*59c0*/  @!P0 FSEL R14, R147, -INF , !P1 ;  /* 0xff800000930e8808 */ /* 0x000fe40004800000 */
[----:B------:R-:W-:Y:S03]  /*59d0*/  @!P0 ISETP.GE.AND P1, PT, R6, R9, PT ;  /* 0x000000090600820c */ /* 0x000fe60003f26270 */
[--C-:B------:R-:W-:Y:S01]  /*59e0*/  FFMA.FTZ R14, R14, UR11, -R5.reuse ;  /* 0x0000000b0e0e7c23 */ /* 0x100fe20008010805 */
[----:B-1----:R-:W-:Y:S02]  /*59f0*/  MOV R15, R146 ;  /* 0x00000092000f7202 */ /* 0x002fe40000000f00 */
[----:B------:R-:W-:Y:S01]  /*5a00*/  @!P0 FSEL R15, R146, -INF , !P1 ;  /* 0xff800000920f8808 */ /* 0x000fe20004800000 */
[----:B------:R1:W-:Y:S01]  /*5a10*/  MUFU.EX2 R165, R14 ;  /* 0x0000000e00a57308 */ /* 0x0003e20000000800 */
[-C--:B------:R-:W-:Y:S02]  /*5a20*/  @!P0 ISETP.GE.AND P1, PT, R7, R8.reuse, PT ;  /* 0x000000080700820c */ /* 0x080fe40003f26270 */
[----:B------:R-:W-:Y:S02]  /*5a30*/  MOV R7, R155 ;  /* 0x0000009b00077202 */ /* 0x000fe40000000f00 */
[----:B------:R-:W-:Y:S02]  /*5a40*/  @!P0 FSEL R7, R155, -INF , !P1 ;  /* 0xff8000009b078808 */ /* 0x000fe40004800000 */
[----:B------:R-:W-:Y:S02]  /*5a50*/  @!P0 ISETP.GE.AND P1, PT, R6, R8, PT ;  /* 0x000000080600820c */ /* 0x000fe40003f26270 */
[C---:B------:R-:W-:Y:S01]  /*5a60*/  @!P0 IADD3 R6, R0.reuse, 0x18, RZ ;  /* 0x0000001800068810 */ /* 0x040fe20007ffe0ff */
[--C-:B------:R-:W-:Y:S01]  /*5a70*/  FFMA.FTZ R7, R7, UR11, -R4.reuse ;  /* 0x0000000b07077c23 */ /* 0x100fe20008010804 */
[----:B------:R-:W-:Y:S03]  /*5a80*/  @!P0 IADD3 R0, R0, 0x19, RZ ;  /* 0x0000001900008810 */ /* 0x000fe60007ffe0ff */
[----:B------:R-:W-:Y:S01]  /*5a90*/  MUFU.EX2 R171, R7 ;  /* 0x0000000700ab7308 */ /* 0x000fe20000000800 */
[----:B------:R-:W-:Y:S01]  /*5aa0*/  @!P0 ISETP.GE.AND P2, PT, R0, R12, PT ;  /* 0x0000000c0000820c */ /* 0x000fe20003f46270 */
[--C-:B-1----:R-:W-:Y:S01]  /*5ab0*/  FFMA.FTZ R14, R15, UR11, -R5.reuse ;  /* 0x0000000b0f0e7c23 */ /* 0x102fe20008010805 */
[----:B------:R-:W-:Y:S07]  /*5ac0*/  MOV R15, R145 ;  /* 0x00000091000f7202 */ /* 0x000fee0000000f00 */
[----:B------:R1:W-:Y:S02]  /*5ad0*/  MUFU.EX2 R159, R14 ;  /* 0x0000000e009f7308 */ /* 0x0003e40000000800 */
[----:B-1----:R-:W-:Y:S02]  /*5ae0*/  MOV R14, R153 ;  /* 0x00000099000e7202 */ /* 0x002fe40000000f00 */
[----:B------:R-:W-:Y:S02]  /*5af0*/  @!P0 FSEL R14, R153, -INF , !P1 ;  /* 0xff800000990e8808 */ /* 0x000fe40004800000 */
[-C--:B------:R-:W-:Y:S03]  /*5b00*/  @!P0 ISETP.GE.AND P1, PT, R6, R9.reuse, PT ;  /* 0x000000090600820c */ /* 0x080fe60003f26270 */
[--C-:B------:R-:W-:Y:S01]  /*5b10*/  FFMA.FTZ R7, R14, UR11, -R4.reuse ;  /* 0x0000000b0e077c23 */ /* 0x100fe20008010804 */
[----:B------:R-:W-:Y:S02]  /*5b20*/  @!P0 FSEL R15, R145, -INF , !P1 ;  /* 0xff800000910f8808 */ /* 0x000fe40004800000 */
[----:B------:R-:W-:Y:S01]  /*5b30*/  @!P0 ISETP.GE.AND P1, PT, R0, R9, PT ;  /* 0x000000090000820c */ /* 0x000fe20003f26270 */
[----:B------:R1:W-:Y:S02]  /*5b40*/  MUFU.EX2 R170, R7 ;  /* 0x0000000700aa7308 */ /* 0x0003e40000000800 */
[--C-:B------:R-:W-:Y:S08]  /*5b50*/  FFMA.FTZ R9, R15, UR11, -R5.reuse ;  /* 0x0000000b0f097c23 */ /* 0x100ff00008010805 */
[----:B------:R2:W-:Y:S01]  /*5b60*/  MUFU.EX2 R158, R9 ;  /* 0x00000009009e7308 */ /* 0x0005e20000000800 */
[----:B-1----:R-:W-:Y:S02]  /*5b70*/  MOV R7, R144 ;  /* 0x0000009000077202 */ /* 0x002fe40000000f00 */
[----:B------:R-:W-:Y:S02]  /*5b80*/  @!P0 FSEL R7, R144, -INF , !P1 ;  /* 0xff80000090078808 */ /* 0x000fe40004800000 */
[C---:B------:R-:W-:Y:S03]  /*5b90*/  @!P0 ISETP.GE.AND P1, PT, R6.reuse, R8, PT ;  /* 0x000000080600820c */ /* 0x040fe60003f26270 */
[----:B------:R-:W-:Y:S01]  /*5ba0*/  FFMA.FTZ R5, R7, UR11, -R5 ;  /* 0x0000000b07057c23 */ /* 0x000fe20008010805 */
[----:B--2---:R-:W-:Y:S02]  /*5bb0*/  MOV R9, R149 ;  /* 0x0000009500097202 */ /* 0x004fe40000000f00 */
[----:B------:R-:W-:Y:S01]  /*5bc0*/  @!P0 FSEL R9, R149, -INF , !P1 ;  /* 0xff80000095098808 */ /* 0x000fe20004800000 */
[----:B------:R1:W-:Y:S01]  /*5bd0*/  MUFU.EX2 R157, R5 ;  /* 0x00000005009d7308 */ /* 0x0003e20000000800 */
[-C--:B------:R-:W-:Y:S03]  /*5be0*/  @!P0 ISETP.GE.AND P1, PT, R6, R13.reuse, PT ;  /* 0x0000000d0600820c */ /* 0x080fe60003f26270 */
[----:B------:R-:W-:Y:S06]  /*5bf0*/  FFMA.FTZ R7, R9, UR11, -R4 ;  /* 0x0000000b09077c23 */ /* 0x000fec0008010804 */
[----:B------:R2:W-:Y:S01]  /*5c00*/  MUFU.EX2 R169, R7 ;  /* 0x0000000700a97308 */ /* 0x0005e20000000800 */
[----:B-1----:R-:W-:Y:S02]  /*5c10*/  MOV R5, R242 ;  /* 0x000000f200057202 */ /* 0x002fe40000000f00 */
[----:B------:R-:W-:Y:S02]  /*5c20*/  @!P0 FSEL R5, R242, -INF , !P1 ;  /* 0xff800000f2058808 */ /* 0x000fe40004800000 */
[----:B------:R-:W-:Y:S03]  /*5c30*/  @!P0 ISETP.GE.AND P1, PT, R0, R13, PT ;  /* 0x0000000d0000820c */ /* 0x000fe60003f26270 */
[--C-:B------:R-:W-:Y:S01]  /*5c40*/  FFMA.FTZ R5, R5, UR11, -R11.reuse ;  /* 0x0000000b05057c23 */ /* 0x100fe2000801080b */
[----:B--2---:R-:W-:Y:S02]  /*5c50*/  MOV R7, R243 ;  /* 0x000000f300077202 */ /* 0x004fe40000000f00 */
[----:B------:R-:W-:Y:S01]  /*5c60*/  @!P0 FSEL R7, R243, -INF , !P1 ;  /* 0xff800000f3078808 */ /* 0x000fe20004800000 */
[----:B------:R1:W-:Y:S01]  /*5c70*/  MUFU.EX2 R48, R5 ;  /* 0x0000000500307308 */ /* 0x0003e20000000800 */
[----:B------:R-:W-:Y:S02]  /*5c80*/  @!P0 ISETP.GE.AND P1, PT, R6, R12, PT ;  /* 0x0000000c0600820c */ /* 0x000fe40003f26270 */
[----:B------:R-:W-:Y:S01]  /*5c90*/  MOV R6, R244 ;  /* 0x000000f400067202 */ /* 0x000fe20000000f00 */
[----:B------:R-:W-:Y:S01]  /*5ca0*/  FFMA.FTZ R11, R7, UR11, -R11 ;  /* 0x0000000b070b7c23 */ /* 0x000fe2000801080b */
[----:B------:R-:W-:Y:S05]  /*5cb0*/  @!P0 FSEL R6, R244, -INF , !P2 ;  /* 0xff800000f4068808 */ /* 0x000fea0005000000 */
[----:B------:R-:W2:Y:S01]  /*5cc0*/  MUFU.EX2 R47, R11 ;  /* 0x0000000b002f7308 */ /* 0x000ea20000000800 */
[----:B-1----:R-:W-:Y:S02]  /*5cd0*/  MOV R5, R245 ;  /* 0x000000f500057202 */ /* 0x002fe40000000f00 */
[----:B------:R-:W-:Y:S02]  /*5ce0*/  @!P0 FSEL R5, R245, -INF , !P1 ;  /* 0xff800000f5058808 */ /* 0x000fe40004800000 */
[----:B------:R-:W-:Y:S02]  /*5cf0*/  @!P0 ISETP.GE.AND P1, PT, R0, R8, PT ;  /* 0x000000080000820c */ /* 0x000fe40003f26270 */
[----:B------:R-:W-:Y:S01]  /*5d00*/  F2FP.BF16.F32.PACK_AB R0, R43, R46 ;  /* 0x0000002e2b00723e */ /* 0x000fe200000010ff */
[--C-:B------:R-:W-:Y:S01]  /*5d10*/  FFMA.FTZ R7, R5, UR11, -R10.reuse ;  /* 0x0000000b05077c23 */ /* 0x100fe2000801080a */
[----:B------:R-:W-:Y:S01]  /*5d20*/  F2FP.BF16.F32.PACK_AB R5, R152, R53 ;  /* 0x000000359805723e */ /* 0x000fe200000010ff */
[----:B------:R-:W-:Y:S01]  /*5d30*/  FFMA.FTZ R10, R6, UR11, -R10 ;  /* 0x0000000b060a7c23 */ /* 0x000fe2000801080a */
[----:B------:R-:W-:Y:S01]  /*5d40*/  F2FP.BF16.F32.PACK_AB R6, R41, R42 ;  /* 0x0000002a2906723e */ /* 0x000fe200000010ff */
[----:B------:R1:W-:Y:S01]  /*5d50*/  MUFU.EX2 R36, R7 ;  /* 0x0000000700247308 */ /* 0x0003e20000000800 */
[----:B------:R4:W-:Y:S01]  /*5d60*/  STS [R241+0x13400], R0 ;  /* 0x01340000f1007388 */ /* 0x0009e20000000800 */
[----:B------:R-:W-:Y:S02]  /*5d70*/  MOV R8, R148 ;  /* 0x0000009400087202 */ /* 0x000fe40000000f00 */
[----:B------:R-:W-:Y:S01]  /*5d80*/  @!P0 FSEL R8, R148, -INF , !P1 ;  /* 0xff80000094088808 */ /* 0x000fe20004800000 */
[----:B------:R3:W-:Y:S01]  /*5d90*/  STS [R241+0x13000], R5 ;  /* 0x01300005f1007388 */ /* 0x0007e20000000800 */
[----:B------:R-:W-:Y:S04]  /*5da0*/  IADD3 R142, P0, R141, UR15, RZ ;  /* 0x0000000f8d8e7c10 */ /* 0x000fe8000ff1e0ff */
[----:B------:R-:W2:Y:S01]  /*5db0*/  MUFU.EX2 R3, R10 ;  /* 0x0000000a00037308 */ /* 0x000ea20000000800 */
[----:B------:R2:W-:Y:S01]  /*5dc0*/  STS [R240+0x13400], R6 ;  /* 0x01340006f0007388 */ /* 0x0005e20000000800 */
[----:B------:R-:W-:Y:S01]  /*5dd0*/  FFMA.FTZ R4, R8, UR11, -R4 ;  /* 0x0000000b08047c23 */ /* 0x000fe20008010804 */
[----:B------:R-:W-:Y:S02]  /*5de0*/  IADD3.X R143, R140, UR14, RZ, P0, !PT ;  /* 0x0000000e8c8f7c10 */ /* 0x000fe400087fe4ff */
[----:B------:R-:W-:Y:S05]  /*5df0*/  PLOP3.LUT P0, PT, PT, PT, UP3, 0x80, 0x0 ;  /* 0x000000000000781c */ /* 0x000fea0003f0f038 */
[----:B------:R2:W2:Y:S01]  /*5e00*/  MUFU.EX2 R166, R4 ;  /* 0x0000000400a67308 */ /* 0x0004a20000000800 */
[----:B-1----:R-:W-:Y:S01]  /*5e10*/  F2FP.BF16.F32.PACK_AB R7, R51, R52 ;  /* 0x000000343307723e */ /* 0x002fe200000010ff */
[----:B------:R-:W2:Y:S04]  /*5e20*/  LDG.E R141, desc[UR6][R142.64] ;  /* 0x000000068e8d7981 */ /* 0x000ea8000c1e1900 */
[----:B------:R1:W-:Y:S01]  /*5e30*/  STS [R240+0x13000], R7 ;  /* 0x01300007f0007388 */ /* 0x0003e20000000800 */
[----:B----4-:R-:W-:Y:S03]  /*5e40*/  F2FP.BF16.F32.PACK_AB R0, R236, R237 ;  /* 0x000000edec00723e */ /* 0x010fe600000010ff */
[----:B------:R-:W4:Y:S01]  /*5e50*/  LDG.E R140, desc[UR6][R142.64+0x20] ;  /* 0x000020068e8c7981 */ /* 0x000f22000c1e1900 */
[----:B---3--:R-:W-:Y:S03]  /*5e60*/  F2FP.BF16.F32.PACK_AB R5, R232, R233 ;  /* 0x000000e9e805723e */ /* 0x008fe600000010ff */
[----:B------:R3:W-:Y:S01]  /*5e70*/  STS [R241+0x14400], R0 ;  /* 0x01440000f1007388 */ /* 0x0007e20000000800 */
[----:B--2---:R-:W-:Y:S03]  /*5e80*/  F2FP.BF16.F32.PACK_AB R4, R37, R40 ;  /* 0x000000282504723e */ /* 0x004fe600000010ff */
[----:B------:R2:W-:Y:S01]  /*5e90*/  STS [R241+0x14000], R5 ;  /* 0x01400005f1007388 */ /* 0x0005e20000000800 */
[----:B------:R-:W-:Y:S05]  /*5ea0*/  F2FP.BF16.F32.PACK_AB R6, R234, R235 ;  /* 0x000000ebea06723e */ /* 0x000fea00000010ff */
[----:B------:R2:W-:Y:S01]  /*5eb0*/  STS [R240+0x14400], R6 ;  /* 0x01440006f0007388 */ /* 0x0005e20000000800 */
[----:B-1----:R-:W-:Y:S05]  /*5ec0*/  F2FP.BF16.F32.PACK_AB R7, R167, R168 ;  /* 0x000000a8a707723e */ /* 0x002fea00000010ff */
[----:B------:R1:W-:Y:S01]  /*5ed0*/  STS [R240+0x14000], R7 ;  /* 0x01400007f0007388 */ /* 0x0003e20000000800 */
[----:B---3--:R-:W-:Y:S03]  /*5ee0*/  F2FP.BF16.F32.PACK_AB R0, R47, R48 ;  /* 0x000000302f00723e */ /* 0x008fe600000010ff */
[----:B------:R3:W-:Y:S01]  /*5ef0*/  STS [R239+0x13400], R4 ;  /* 0x01340004ef007388 */ /* 0x0007e20000000800 */
[----:B--2---:R-:W-:Y:S05]  /*5f00*/  F2FP.BF16.F32.PACK_AB R5, R49, R50 ;  /* 0x000000323105723e */ /* 0x004fea00000010ff */
[----:B------:R2:W-:Y:S01]  /*5f10*/  STS [R239+0x13000], R5 ;  /* 0x01300005ef007388 */ /* 0x0005e20000000800 */
[----:B------:R-:W-:Y:S03]  /*5f20*/  F2FP.BF16.F32.PACK_AB R6, R170, R171 ;  /* 0x000000abaa06723e */ /* 0x000fe600000010ff */
[----:B------:R2:W-:Y:S01]  /*5f30*/  STS [R238+0x13000], R0 ;  /* 0x01300000ee007388 */ /* 0x0005e20000000800 */
[----:B-1----:R-:W-:Y:S02]  /*5f40*/  F2FP.BF16.F32.PACK_AB R7, R159, R165 ;  /* 0x000000a59f07723e */ /* 0x002fe400000010ff */
[----:B---3--:R-:W-:Y:S02]  /*5f50*/  F2FP.BF16.F32.PACK_AB R4, R157, R158 ;  /* 0x0000009e9d04723e */ /* 0x008fe400000010ff */
[----:B--2---:R-:W-:Y:S02]  /*5f60*/  F2FP.BF16.F32.PACK_AB R5, R3, R36 ;  /* 0x000000240305723e */ /* 0x004fe400000010ff */
[----:B------:R-:W-:Y:S03]  /*5f70*/  F2FP.BF16.F32.PACK_AB R0, R166, R169 ;  /* 0x000000a9a600723e */ /* 0x000fe600000010ff */
[----:B------:R-:W-:Y:S04]  /*5f80*/  STS [R238+0x13400], R5 ;  /* 0x01340005ee007388 */ /* 0x000fe80000000800 */
[----:B------:R-:W-:Y:S04]  /*5f90*/  STS [R239+0x14000], R7 ;  /* 0x01400007ef007388 */ /* 0x000fe80000000800 */
[----:B------:R-:W-:Y:S04]  /*5fa0*/  STS [R239+0x14400], R6 ;  /* 0x01440006ef007388 */ /* 0x000fe80000000800 */
[----:B------:R-:W-:Y:S04]  /*5fb0*/  STS [R238+0x14000], R4 ;  /* 0x01400004ee007388 */ /* 0x000fe80000000800 */
[----:B------:R1:W-:Y:S04]  /*5fc0*/  STS [R238+0x14400], R0 ;  /* 0x01440000ee007388 */ /* 0x0003e80000000800 */
[----:B------:R-:W2:Y:S08]  /*5fd0*/  LDSM.16.M88.4 R32, [R221+UR4+0x6000] ;  /* 0x00600004dd20783b */ /* 0x000eb00008000200 */
[----:B------:R-:W3:Y:S01]  /*5fe0*/  LDSM.16.M88.4 R28, [R221+UR4+0x6800] ;  /* 0x00680004dd1c783b */ /* 0x000ee20008000200 */
[----:B-1----:R-:W-:Y:S04]  /*5ff0*/  MOV R0, UR4 ;  /* 0x0000000400007c02 */ /* 0x002fe80008000f00 */
[----:B------:R-:W-:Y:S04]  /*6000*/  IADD3 R0, R221, 0x6000, R0 ;  /* 0x00006000dd007810 */ /* 0x000fe80007ffe000 */
[----:B------:R-:W-:Y:S05]  /*6010*/  IADD3 R0, R0, R228, RZ ;  /* 0x000000e400007210 */ /* 0x000fea0007ffe0ff */
        /* <DEDUP_REMOVED lines=49> */
[----:B------:R2:W3:Y:S08]  /*6330*/  LDSM.16.M88.4 R136, [R0+0x2800] ;  /* 0x002800000088783b */ /* 0x0004f00000000200 */
[----:B--2---:R2:W5:Y:S01]  /*6340*/  LDG.E R0, desc[UR6][R142.64+0xa0] ;  /* 0x0000a0068e007981 */ /* 0x004562000c1e1900 */
[-C--:B-1----:R-:W-:Y:S06]  /*6350*/  HMMA.16816.F32.BF16 R4, R132, R212.reuse, R4 ;  /* 0x000000d48404723c */ /* 0x082fec0000041804 */
[C---:B---3--:R-:W-:Y:S06]  /*6360*/  HMMA.16816.F32.BF16 R8, R136.reuse, R212, R8 ;  /* 0x000000d48808723c */ /* 0x048fec0000041808 */
[-C--:B------:R-:W-:Y:S06]  /*6370*/  HMMA.16816.F32.BF16 R12, R136, R214.reuse, R12 ;  /* 0x000000d6880c723c */ /* 0x080fec000004180c */
[C---:B------:R-:W-:Y:S06]  /*6380*/  HMMA.16816.F32.BF16 R16, R132.reuse, R214, R16 ;  /* 0x000000d68410723c */ /* 0x040fec0000041810 */
[C---:B------:R-:W-:Y:S01]  /*6390*/  FADD.FTZ R5, -R141.reuse, R5 ;  /* 0x000000058d057221 */ /* 0x040fe20000010100 */
[-C--:B------:R-:W-:Y:S04]  /*63a0*/  HMMA.16816.F32.BF16 R20, R132, R216.reuse, R20 ;  /* 0x000000d88414723c */ /* 0x080fe80000041814 */
[----:B------:R-:W-:Y:S02]  /*63b0*/  FMUL.FTZ R152, R152, R5 ;  /* 0x0000000598987220 */ /* 0x000fe40000410000 */
[C---:B------:R-:W-:Y:S05]  /*63c0*/  HMMA.16816.F32.BF16 R24, R136.reuse, R216, R24 ;  /* 0x000000d88818723c */ /* 0x040fea0000041818 */
[----:B------:R-:W-:Y:S01]  /*63d0*/  FADD.FTZ R4, -R141, R4 ;  /* 0x000000048d047221 */ /* 0x000fe20000010100 */
[-C--:B------:R-:W-:Y:S05]  /*63e0*/  HMMA.16816.F32.BF16 R28, R136, R218.reuse, R28 ;  /* 0x000000da881c723c */ /* 0x080fea000004181c */
[----:B------:R-:W-:Y:S01]  /*63f0*/  FFMA.FTZ R5, -R251, R251, 1 ;  /* 0x3f800000fb057423 */ /* 0x000fe200000101fb */
[----:B------:R-:W-:Y:S05]  /*6400*/  HMMA.16816.F32.BF16 R32, R132, R218, R32 ;  /* 0x000000da8420723c */ /* 0x000fea0000041820 */
[----:B------:R-:W-:Y:S01]  /*6410*/  FFMA.FTZ R136, -R250, R250, 1 ;  /* 0x3f800000fa887423 */ /* 0x000fe200000101fa */
[----:B------:R-:W-:Y:S01]  /*6420*/  FMUL.FTZ R156, R53, R4 ;  /* 0x00000004359c7220 */ /* 0x000fe20000410000 */
[----:B------:R-:W-:Y:S01]  /*6430*/  FMUL.FTZ R5, R5, UR5 ;  /* 0x0000000505057c20 */ /* 0x000fe20008410000 */
[----:B------:R2:W5:Y:S03]  /*6440*/  LDL.LU R53, [R1+0xb8] ;  /* 0x0000b80001357983 */ /* 0x0005660000300800 */
[----:B------:R-:W-:Y:S01]  /*6450*/  FMUL.FTZ R136, R136, UR5 ;  /* 0x0000000588887c20 */ /* 0x000fe20008410000 */
[----:B------:R2:W5:Y:S01]  /*6460*/  LDG.E R4, desc[UR6][R142.64+0x80] ;  /* 0x000080068e047981 */ /* 0x000562000c1e1900 */
[C---:B------:R-:W-:Y:S01]  /*6470*/  FADD.FTZ R135, -R141.reuse, R16 ;  /* 0x000000108d877221 */ /* 0x040fe20000010100 */
[----:B------:R-:W-:Y:S01]  /*6480*/  FMUL.FTZ R132, R156, R5 ;  /* 0x000000059c847220 */ /* 0x000fe20000410000 */
[----:B------:R-:W-:Y:S01]  /*6490*/  FMUL.FTZ R5, R152, R136 ;  /* 0x0000008898057220 */ /* 0x000fe20000410000 */
[C---:B------:R-:W-:Y:S01]  /*64a0*/  FADD.FTZ R133, -R141.reuse, R17 ;  /* 0x000000118d857221 */ /* 0x040fe20000010100 */
[----:B------:R-:W-:Y:S01]  /*64b0*/  FMUL.FTZ R17, R52, R135 ;  /* 0x0000008734117220 */ /* 0x000fe20000410000 */
[----:B------:R-:W-:Y:S01]  /*64c0*/  FADD.FTZ R134, -R141, R20 ;  /* 0x000000148d867221 */ /* 0x000fe20000010100 */
[----:B------:R2:W5:Y:S01]  /*64d0*/  LDL.LU R52, [R1+0xb4] ;  /* 0x0000b40001347983 */ /* 0x0005620000300800 */
[----:B------:R-:W-:Y:S01]  /*64e0*/  F2FP.BF16.F32.PACK_AB R16, R5, R132 ;  /* 0x000000840510723e */ /* 0x000fe200000010ff */
[----:B------:R-:W-:Y:S01]  /*64f0*/  FFMA.FTZ R5, -R248, R248, 1 ;  /* 0x3f800000f8057423 */ /* 0x000fe200000101f8 */
[----:B------:R-:W-:Y:S01]  /*6500*/  FMUL.FTZ R20, R51, R133 ;  /* 0x0000008533147220 */ /* 0x000fe20000410000 */
[----:B------:R-:W-:Y:S01]  /*6510*/  FMUL.FTZ R134, R50, R134 ;  /* 0x0000008632867220 */ /* 0x000fe20000410000 */
[----:B------:R2:W5:Y:S01]  /*6520*/  LDL.LU R51, [R1+0xb0] ;  /* 0x0000b00001337983 */ /* 0x0005620000300800 */
[----:B------:R-:W-:Y:S01]  /*6530*/  FADD.FTZ R21, -R141, R21 ;  /* 0x000000158d157221 */ /* 0x000fe20000010100 */
[----:B------:R-:W-:Y:S01]  /*6540*/  FMUL.FTZ R5, R5, UR5 ;  /* 0x0000000505057c20 */ /* 0x000fe20008410000 */
[----:B------:R-:W-:Y:S01]  /*6550*/  FFMA.FTZ R132, -R249, R249, 1 ;  /* 0x3f800000f9847423 */ /* 0x000fe200000101f9 */
[----:B------:R2:W5:Y:S01]  /*6560*/  LDL.LU R50, [R1+0xac] ;  /* 0x0000ac0001327983 */ /* 0x0005620000300800 */
[----:B------:R-:W-:Y:S01]  /*6570*/  FMUL.FTZ R135, R49, R21 ;  /* 0x0000001531877220 */ /* 0x000fe20000410000 */
[----:B------:R-:W-:Y:S01]  /*6580*/  FFMA.FTZ R21, -R246, R246, 1 ;  /* 0x3f800000f6157423 */ /* 0x000fe200000101f6 */
[----:B------:R-:W-:Y:S01]  /*6590*/  FMUL.FTZ R5, R20, R5 ;  /* 0x0000000514057220 */ /* 0x000fe20000410000 */
[----:B------:R2:W5:Y:S01]  /*65a0*/  LDL.LU R49, [R1+0xa8] ;  /* 0x0000a80001317983 */ /* 0x0005620000300800 */
[----:B------:R-:W-:Y:S01]  /*65b0*/  FADD.FTZ R20, -R141, R32 ;  /* 0x000000208d147221 */ /* 0x000fe20000010100 */
[----:B------:R-:W-:Y:S01]  /*65c0*/  FMUL.FTZ R132, R132, UR5 ;  /* 0x0000000584847c20 */ /* 0x000fe20008410000 */
[----:B------:R-:W-:Y:S01]  /*65d0*/  FFMA.FTZ R133, -R247, R247, 1 ;  /* 0x3f800000f7857423 */ /* 0x000fe200000101f7 */
[----:B------:R-:W-:Y:S01]  /*65e0*/  FMUL.FTZ R21, R21, UR5 ;  /* 0x0000000515157c20 */ /* 0x000fe20008410000 */
[----:B------:R-:W-:Y:S01]  /*65f0*/  FMUL.FTZ R20, R48, R20 ;  /* 0x0000001430147220 */ /* 0x000fe20000410000 */
[----:B------:R-:W-:Y:S01]  /*6600*/  FMUL.FTZ R132, R17, R132 ;  /* 0x0000008411847220 */ /* 0x000fe20000410000 */
[----:B------:R2:W5:Y:S01]  /*6610*/  LDL.LU R48, [R1+0xa4] ;  /* 0x0000a40001307983 */ /* 0x0005620000300800 */
[----:B------:R-:W-:Y:S01]  /*6620*/  FADD.FTZ R33, -R141, R33 ;  /* 0x000000218d217221 */ /* 0x000fe20000010100 */
[----:B------:R-:W-:Y:S01]  /*6630*/  FFMA.FTZ R17, -R242, R242, 1 ;  /* 0x3f800000f2117423 */ /* 0x000fe200000101f2 */
[----:B------:R-:W-:Y:S01]  /*6640*/  FMUL.FTZ R21, R135, R21 ;  /* 0x0000001587157220 */ /* 0x000fe20000410000 */
[----:B------:R-:W-:Y:S01]  /*6650*/  FMUL.FTZ R133, R133, UR5 ;  /* 0x0000000585857c20 */ /* 0x000fe20008410000 */
[----:B------:R-:W-:Y:S01]  /*6660*/  FMUL.FTZ R135, R47, R33 ;  /* 0x000000212f877220 */ /* 0x000fe20000410000 */
[----:B----4-:R-:W-:Y:S01]  /*6670*/  FADD.FTZ R6, -R140, R6 ;  /* 0x000000068c067221 */ /* 0x010fe20000010100 */
[----:B------:R2:W5:Y:S01]  /*6680*/  LDL.LU R47, [R1+0xa0] ;  /* 0x0000a000012f7983 */ /* 0x0005620000300800 */
[----:B------:R-:W-:Y:S01]  /*6690*/  FMUL.FTZ R17, R17, UR5 ;  /* 0x0000000511117c20 */ /* 0x000fe20008410000 */
[----:B------:R-:W-:Y:S01]  /*66a0*/  FMUL.FTZ R133, R134, R133 ;  /* 0x0000008586857220 */ /* 0x000fe20000410000 */
[----:B------:R-:W-:Y:S01]  /*66b0*/  FMUL.FTZ R134, R46, R6 ;  /* 0x000000062e867220 */ /* 0x000fe20000410000 */
[----:B------:R-:W-:Y:S01]  /*66c0*/  FFMA.FTZ R6, -R45, R45, 1 ;  /* 0x3f8000002d067423 */ /* 0x000fe2000001012d */
[----:B------:R2:W5:Y:S01]  /*66d0*/  LDL.LU R46, [R1+0x9c] ;  /* 0x00009c00012e7983 */ /* 0x0005620000300800 */
[----:B------:R-:W-:Y:S01]  /*66e0*/  FMUL.FTZ R17, R20, R17 ;  /* 0x0000001114117220 */ /* 0x000fe20000410000 */
[----:B------:R-:W-:Y:S01]  /*66f0*/  FFMA.FTZ R20, -R243, R243, 1 ;  /* 0x3f800000f3147423 */ /* 0x000fe200000101f3 */
[----:B------:R-:W-:Y:S01]  /*6700*/  FFMA.FTZ R32, -R44, R44, 1 ;  /* 0x3f8000002c207423 */ /* 0x000fe2000001012c */
[----:B------:R2:W5:Y:S01]  /*6710*/  LDL.LU R45, [R1+0x98] ;  /* 0x00009800012d7983 */ /* 0x0005620000300800 */
[----:B------:R-:W-:Y:S01]  /*6720*/  FADD.FTZ R7, -R140, R7 ;  /* 0x000000078c077221 */ /* 0x000fe20000010100 */
[----:B------:R-:W-:Y:S01]  /*6730*/  FMUL.FTZ R6, R6, UR5 ;  /* 0x0000000506067c20 */ /* 0x000fe20008410000 */
[----:B------:R-:W-:Y:S01]  /*6740*/  FMUL.FTZ R32, R32, UR5 ;  /* 0x0000000520207c20 */ /* 0x000fe20008410000 */
[----:B------:R2:W5:Y:S01]  /*6750*/  LDL.LU R44, [R1+0x94] ;  /* 0x00009400012c7983 */ /* 0x0005620000300800 */
[----:B------:R-:W-:Y:S01]  /*6760*/  FMUL.FTZ R33, R43, R7 ;  /* 0x000000072b217220 */ /* 0x000fe20000410000 */
[----:B------:R-:W-:Y:S01]  /*6770*/  FMUL.FTZ R20, R20, UR5 ;  /* 0x0000000514147c20 */ /* 0x000fe20008410000 */
[----:B------:R-:W-:Y:S01]  /*6780*/  F2FP.BF16.F32.PACK_AB R7, R5, R132 ;  /* 0x000000840507723e */ /* 0x000fe200000010ff */
[----:B------:R2:W5:Y:S01]  /*6790*/  LDL.LU R43, [R1+0x90] ;  /* 0x00009000012b7983 */ /* 0x0005620000300800 */
[----:B------:R-:W-:Y:S01]  /*67a0*/  FMUL.FTZ R5, R134, R6 ;  /* 0x0000000686057220 */ /* 0x000fe20000410000 */
[----:B------:R-:W-:Y:S01]  /*67b0*/  FMUL.FTZ R6, R33, R32 ;  /* 0x0000002021067220 */ /* 0x000fe20000410000 */
[----:B------:R-:W-:Y:S01]  /*67c0*/  FMUL.FTZ R20, R135, R20 ;  /* 0x0000001487147220 */ /* 0x000fe20000410000 */
[C---:B------:R-:W-:Y:S01]  /*67d0*/  FADD.FTZ R32, -R140.reuse, R18 ;  /* 0x000000128c207221 */ /* 0x040fe20000010100 */
[----:B------:R-:W-:Y:S01]  /*67e0*/  FADD.FTZ R18, -R140, R22 ;  /* 0x000000168c127221 */ /* 0x000fe20000010100 */
[----:B------:R-:W-:Y:S01]  /*67f0*/  FFMA.FTZ R22, -R38, R38, 1 ;  /* 0x3f80000026167423 */ /* 0x000fe20000010126 */
[----:B------:R-:W-:Y:S01]  /*6800*/  F2FP.BF16.F32.PACK_AB R6, R6, R5 ;  /* 0x000000050606723e */ /* 0x000fe200000010ff */
[----:B------:R-:W-:Y:S01]  /*6810*/  FMUL.FTZ R5, R42, R32 ;  /* 0x000000202a057220 */ /* 0x000fe20000410000 */
[----:B------:R-:W-:Y:S01]  /*6820*/  F2FP.BF16.F32.PACK_AB R20, R20, R17 ;  /* 0x000000111414723e */ /* 0x000fe200000010ff */
[----:B------:R2:W5:Y:S01]  /*6830*/  LDL.LU R42, [R1+0x8c] ;  /* 0x00008c00012a7983 */ /* 0x0005620000300800 */
[----:B------:R-:W-:Y:S01]  /*6840*/  FADD.FTZ R17, -R140, R19 ;  /* 0x000000138c117221 */ /* 0x000fe20000010100 */
[----:B------:R-:W-:Y:S01]  /*6850*/  FMUL.FTZ R18, R40, R18 ;  /* 0x0000001228127220 */ /* 0x000fe20000410000 */
[----:B------:R-:W-:Y:S01]  /*6860*/  FADD.FTZ R19, -R140, R23 ;  /* 0x000000178c137221 */ /* 0x000fe20000010100 */
[----:B------:R-:W-:Y:S01]  /*6870*/  FFMA.FTZ R23, -R39, R39, 1 ;  /* 0x3f80000027177423 */ /* 0x000fe20000010127 */
[----:B------:R-:W-:Y:S01]  /*6880*/  FMUL.FTZ R17, R41, R17 ;  /* 0x0000001129117220 */ /* 0x000fe20000410000 */
[----:B------:R-:W-:Y:S01]  /*6890*/  FFMA.FTZ R33, -R2, R2, 1 ;  /* 0x3f80000002217423 */ /* 0x000fe20000010102 */
[----:B------:R2:W5:Y:S01]  /*68a0*/  LDL.LU R41, [R1+0x88] ;  /* 0x0000880001297983 */ /* 0x0005620000300800 */
[----:B------:R-:W-:Y:S01]  /*68b0*/  FMUL.FTZ R19, R37, R19 ;  /* 0x0000001325137220 */ /* 0x000fe20000410000 */
[C---:B------:R-:W-:Y:S01]  /*68c0*/  FADD.FTZ R34, -R140.reuse, R34 ;  /* 0x000000228c227221 */ /* 0x040fe20000010100 */
[----:B------:R-:W-:Y:S01]  /*68d0*/  FADD.FTZ R35, -R140, R35 ;  /* 0x000000238c237221 */ /* 0x000fe20000010100 */
[----:B------:R2:W5:Y:S01]  /*68e0*/  LDL.LU R40, [R1+0x84] ;  /* 0x0000840001287983 */ /* 0x0005620000300800 */
[----:B------:R-:W-:Y:S01]  /*68f0*/  FMUL.FTZ R23, R23, UR5 ;  /* 0x0000000517177c20 */ /* 0x000fe20008410000 */
[----:B------:R-:W-:Y:S01]  /*6900*/  FMUL.FTZ R22, R22, UR5 ;  /* 0x0000000516167c20 */ /* 0x000fe20008410000 */
[----:B------:R-:W-:Y:S01]  /*6910*/  FFMA.FTZ R32, -R252, R252, 1 ;  /* 0x3f800000fc207423 */ /* 0x000fe200000101fc */
[----:B------:R2:W5:Y:S01]  /*6920*/  LDL.LU R39, [R1+0x80] ;  /* 0x0000800001277983 */ /* 0x0005620000300800 */
[----:B------:R-:W-:Y:S01]  /*6930*/  FMUL.FTZ R23, R5, R23 ;  /* 0x0000001705177220 */ /* 0x000fe20000410000 */
[----:B------:R-:W-:Y:S01]  /*6940*/  FMUL.FTZ R5, R36, R34 ;  /* 0x0000002224057220 */ /* 0x000fe20000410000 */
[----:B------:R-:W-:Y:S01]  /*6950*/  FMUL.FTZ R22, R17, R22 ;  /* 0x0000001611167220 */ /* 0x000fe20000410000 */
[----:B------:R2:W5:Y:S01]  /*6960*/  LDL.LU R38, [R1+0x7c] ;  /* 0x00007c0001267983 */ /* 0x0005620000300800 */
[----:B------:R-:W-:Y:S01]  /*6970*/  FMUL.FTZ R17, R3, R35 ;  /* 0x0000002303117220 */ /* 0x000fe20000410000 */
[----:B------:R-:W-:Y:S01]  /*6980*/  FFMA.FTZ R35, -R245, R245, 1 ;  /* 0x3f800000f5237423 */ /* 0x000fe200000101f5 */
[----:B------:R-:W-:Y:S01]  /*6990*/  FFMA.FTZ R34, -R244, R244, 1 ;  /* 0x3f800000f4227423 */ /* 0x000fe200000101f4 */
[----:B------:R2:W5:Y:S01]  /*69a0*/  LDL.LU R37, [R1+0x78] ;  /* 0x0000780001257983 */ /* 0x0005620000300800 */
[----:B------:R-:W-:Y:S01]  /*69b0*/  FMUL.FTZ R33, R33, UR5 ;  /* 0x0000000521217c20 */ /* 0x000fe20008410000 */
[----:B------:R-:W-:Y:S01]  /*69c0*/  FMUL.FTZ R32, R32, UR5 ;  /* 0x0000000520207c20 */ /* 0x000fe20008410000 */
[----:B------:R-:W-:Y:S01]  /*69d0*/  FMUL.FTZ R35, R35, UR5 ;  /* 0x0000000523237c20 */ /* 0x000fe20008410000 */
[----:B------:R2:W5:Y:S01]  /*69e0*/  LDL.LU R36, [R1+0x74] ;  /* 0x0000740001247983 */ /* 0x0005620000300800 */
[----:B------:R-:W-:Y:S01]  /*69f0*/  FMUL.FTZ R34, R34, UR5 ;  /* 0x0000000522227c20 */ /* 0x000fe20008410000 */
[----:B------:R-:W-:Y:S01]  /*6a00*/  F2FP.BF16.F32.PACK_AB R21, R21, R133 ;  /* 0x000000851515723e */ /* 0x000fe200000010ff */
[----:B------:R-:W-:Y:S01]  /*6a10*/  FMUL.FTZ R33, R18, R33 ;  /* 0x0000002112217220 */ /* 0x000fe20000410000 */
[----:B------:R2:W5:Y:S01]  /*6a20*/  LDL.LU R3, [R1+0x70] ;  /* 0x0000700001037983 */ /* 0x0005620000300800 */
[----:B------:R-:W-:Y:S01]  /*6a30*/  FMUL.FTZ R32, R19, R32 ;  /* 0x0000002013207220 */ /* 0x000fe20000410000 */
[----:B------:R-:W-:Y:S01]  /*6a40*/  FMUL.FTZ R35, R5, R35 ;  /* 0x0000002305237220 */ /* 0x000fe20000410000 */
[----:B------:R-:W-:Y:S01]  /*6a50*/  FMUL.FTZ R34, R17, R34 ;  /* 0x0000002211227220 */ /* 0x000fe20000410000 */
[----:B------:R2:W5:Y:S04]  /*6a60*/  LDL.LU R2, [R1+0x6c] ;  /* 0x00006c0001027983 */ /* 0x0005680000300800 */
[----:B------:R2:W5:Y:S06]  /*6a70*/  LDL.64 R246, [R1+0x20] ;  /* 0x0000200001f67983 */ /* 0x00056c0000100a00 */
[----:B------:R2:W5:Y:S04]  /*6a80*/  LDL R243, [R1+0x34] ;  /* 0x0000340001f37983 */ /* 0x0005680000100800 */
[----:B------:R2:W5:Y:S01]  /*6a90*/  LDL R242, [R1+0x38] ;  /* 0x0000380001f27983 */ /* 0x0005620000100800 */
[----:B------:R-:W-:Y:S05]  /*6aa0*/  @!P0 BRA `(.L_x_202) ;  /* 0x0000000000dc8947 */ /* 0x000fea0003800000 */
[----:B------:R-:W3:Y:S01]  /*6ab0*/  LDL.LU R134, [R1+0x18] ;  /* 0x0000180001867983 */ /* 0x000ee20000300800 */
[----:B------:R-:W1:Y:S01]  /*6ac0*/  LDC R5, c[0x0][0x240] ;  /* 0x00009000ff057b82 */ /* 0x000e620000000800 */
[----:B-----5:R-:W-:Y:S01]  /*6ad0*/  ISETP.GE.AND P2, PT, R246, UR38, PT ;  /* 0x00000026f6007c0c */ /* 0x020fe2000bf46270 */
[----:B------:R-:W-:Y:S01]  /*6ae0*/  ULOP3.LUT UR9, UR8, 0x1, URZ, 0xc0, !UPT ;  /* 0x0000000108097892 */ /* 0x000fe2000f8ec03f */
[----:B------:R-:W4:Y:S01]  /*6af0*/  LDL.LU R133, [R1] ;  /* 0x0000000001857983 */ /* 0x000f220000300800 */
[----:B------:R-:W-:Y:S01]  /*6b00*/  ISETP.GE.AND P1, PT, R243, UR38, PT ;  /* 0x00000026f3007c0c */ /* 0x000fe2000bf26270 */
[----:B------:R-:W-:Y:S01]  /*6b10*/  UMOV UR16, 0xffffd000 ;  /* 0xffffd00000107882 */ /* 0x000fe20000000000 */
[----:B------:R-:W-:Y:S01]  /*6b20*/  UISETP.NE.U32.AND UP0, UPT, UR9, 0x1, UPT ;  /* 0x000000010900788c */ /* 0x000fe2000bf05070 */
[----:B------:R-:W2:Y:S03]  /*6b30*/  LDL.LU R132, [R1+0x8] ;  /* 0x0000080001847983 */ /* 0x000ea60000300800 */
[----:B------:R-:W-:Y:S06]  /*6b40*/  USEL UR9, UR16, 0x3000, !UP0 ;  /* 0x0000300010097887 */ /* 0x000fec000c000000 */
[----:B------:R-:W-:Y:S01]  /*6b50*/  VIADD R231, R231, UR9 ;  /* 0x00000009e7e77c36 */ /* 0x000fe20008000000 */
[----:B------:R-:W-:Y:S04]  /*6b60*/  IADD3 R220, R220, UR9, RZ ;  /* 0x00000009dcdc7c10 */ /* 0x000fe8000fffe0ff */
[----:B------:R1:W-:Y:S04]  /*6b70*/  @P2 STS [R231], RZ ;  /* 0x000000ffe7002388 */ /* 0x0003e80000000800 */
[----:B------:R1:W-:Y:S04]  /*6b80*/  @P2 STS [R231+0x4], RZ ;  /* 0x000004ffe7002388 */ /* 0x0003e80000000800 */
[----:B------:R2:W-:Y:S04]  /*6b90*/  @P2 STS [R231+0x8], RZ ;  /* 0x000008ffe7002388 */ /* 0x0005e80000000800 */
[----:B------:R2:W-:Y:S01]  /*6ba0*/  @P2 STS [R231+0xc], RZ ;  /* 0x00000cffe7002388 */ /* 0x0005e20000000800 */
[----:B-1----:R-:W-:Y:S05]  /*6bb0*/  IMAD.U32 R5, R5, -0x40, RZ ;  /* 0xffffffc005057824 */ /* 0x002fea00078e00ff */
[----:B------:R-:W-:Y:S02]  /*6bc0*/  SHF.R.S32.HI R17, RZ, 0x1f, R5 ;  /* 0x0000001fff117819 */ /* 0x000fe40000011405 */
[C---:B--2---:R-:W-:Y:S04]  /*6bd0*/  LEA R132, P3, R5.reuse, R132, 0x1 ;  /* 0x0000008405847211 */ /* 0x044fe800078608ff */
[----:B----4-:R-:W-:Y:S01]  /*6be0*/  LEA.HI.X R133, R5, R133, R17, 0x1, P3 ;  /* 0x0000008505857211 */ /* 0x010fe200018f0c11 */
[----:B------:R1:W-:Y:S01]  /*6bf0*/  STL [R1+0x8], R132 ;  /* 0x0000088401007387 */ /* 0x0003e20000100800 */
[C---:B---3--:R-:W-:Y:S01]  /*6c00*/  VIADD R5, R134.reuse, UR9 ;  /* 0x0000000986057c36 */ /* 0x048fe20008000000 */
[-C--:B------:R-:W-:Y:S01]  /*6c10*/  @!P2 MOV R18, R132.reuse ;  /* 0x000000840012a202 */ /* 0x080fe20000000f00 */
[----:B------:R-:W-:Y:S01]  /*6c20*/  @!P1 VIADD R17, R134, UR9 ;  /* 0x0000000986119c36 */ /* 0x000fe20008000000 */
[----:B------:R1:W-:Y:S01]  /*6c30*/  STL [R1], R133 ;  /* 0x0000008501007387 */ /* 0x0003e20000100800 */
[--C-:B------:R-:W-:Y:S03]  /*6c40*/  @!P2 IMAD.MOV.U32 R19, RZ, RZ, R133.reuse ;  /* 0x000000ffff13a224 */ /* 0x100fe600078e0085 */
[----:B------:R1:W-:Y:S04]  /*6c50*/  STL [R1+0x18], R5 ;  /* 0x0000180501007387 */ /* 0x0003e80000100800 */
        /* <DEDUP_REMOVED lines=8> */
[-C--:B--2---:R-:W-:Y:S01]  /*6ce0*/  @!P1 MOV R18, R132.reuse ;  /* 0x0000008400129202 */ /* 0x084fe20000000f00 */
[--C-:B------:R-:W-:Y:S05]  /*6cf0*/  @!P1 IMAD.MOV.U32 R19, RZ, RZ, R133.reuse ;  /* 0x000000ffff139224 */ /* 0x100fea00078e0085 */
        /* <DEDUP_REMOVED lines=10> */
[----:B--2---:R-:W-:Y:S01]  /*6da0*/  @!P1 VIADD R17, R134, UR9 ;  /* 0x0000000986119c36 */ /* 0x004fe20008000000 */
[----:B------:R-:W-:Y:S01]  /*6db0*/  @!P1 MOV R18, R132 ;  /* 0x0000008400129202 */ /* 0x000fe20000000f00 */
[----:B------:R-:W-:Y:S05]  /*6dc0*/  @!P1 IMAD.MOV.U32 R19, RZ, RZ, R133 ;  /* 0x000000ffff139224 */ /* 0x000fea00078e0085 */
[----:B------:R-:W-:Y:S01]  /*6dd0*/  @!PT LDS RZ, [RZ] ;  /* 0x00000000fffff984 */ /* 0x000fe20000000800 */
[----:B------:R-:W-:Y:S01]  /*6de0*/  @!PT LDS RZ, [RZ] ;  /* 0x00000000fffff984 */ /* 0x000fe20000000800 */
[----:B------:R-:W-:Y:S01]  /*6df0*/  @!PT LDS RZ, [RZ] ;  /* 0x00000000fffff984 */ /* 0x000fe20000000800 */
[----:B------:R1:W-:Y:S04]  /*6e00*/  @!P1 LDGSTS.E.BYPASS.LTC128B.128 [R17+0x2000], desc[UR6][R18.64+0x80] ;  /* 0x0200008012119fae */ /* 0x0003e8000b901d46 */
[----:B------:R-:W0:Y:S02]  /*6e10*/  LDGDEPBAR ;  /* 0x00000000000079af */ /* 0x000e240000000000 */
.L_x_202:
[----:B------:R-:W-:Y:S01]  /*6e20*/  STS [R241+0xf000], R16 ;  /* 0x00f00010f1007388 */ /* 0x000fe20000000800 */
[----:B-1----:R-:W-:Y:S01]  /*6e30*/  F2FP.BF16.F32.PACK_AB R5, R22, R23 ;  /* 0x000000171605723e */ /* 0x002fe200000010ff */
[C---:B-----5:R-:W-:Y:S01]  /*6e40*/  FADD.FTZ R8, -R4.reuse, R8 ;  /* 0x0000000804087221 */ /* 0x060fe20000010100 */
[C---:B------:R-:W-:Y:S01]  /*6e50*/  FADD.FTZ R9, -R4.reuse, R9 ;  /* 0x0000000904097221 */ /* 0x040fe20000010100 */
[----:B------:R1:W-:Y:S01]  /*6e60*/  STS [R241+0xf400], R6 ;  /* 0x00f40006f1007388 */ /* 0x0003e20000000800 */
[----:B------:R-:W-:Y:S01]  /*6e70*/  FADD.FTZ R25, -R4, R25 ;  /* 0x0000001904197221 */ /* 0x000fe20000010100 */
[----:B------:R-:W-:Y:S01]  /*6e80*/  FMUL.FTZ R19, R233, R8 ;  /* 0x00000008e9137220 */ /* 0x000fe20000410000 */
[----:B------:R-:W-:Y:S01]  /*6e90*/  FMUL.FTZ R18, R232, R9 ;  /* 0x00000009e8127220 */ /* 0x000fe20000410000 */
[----:B------:R3:W-:Y:S01]  /*6ea0*/  STS [R240+0xf000], R7 ;  /* 0x00f00007f0007388 */ /* 0x0007e20000000800 */
[----:B------:R-:W-:Y:S01]  /*6eb0*/  FFMA.FTZ R9, -R160, R160, 1 ;  /* 0x3f800000a0097423 */ /* 0x000fe200000101a0 */
[----:B------:R-:W-:Y:S01]  /*6ec0*/  FFMA.FTZ R8, -R154, R154, 1 ;  /* 0x3f8000009a087423 */ /* 0x000fe2000001019a */
[C---:B------:R-:W-:Y:S01]  /*6ed0*/  FADD.FTZ R29, -R4.reuse, R29 ;  /* 0x0000001d041d7221 */ /* 0x040fe20000010100 */
[----:B------:R4:W-:Y:S01]  /*6ee0*/  STS [R240+0xf400], R5 ;  /* 0x00f40005f0007388 */ /* 0x0009e20000000800 */
[C---:B------:R-:W-:Y:S01]  /*6ef0*/  FADD.FTZ R24, -R4.reuse, R24 ;  /* 0x0000001804187221 */ /* 0x040fe20000010100 */
[C---:B------:R-:W-:Y:S01]  /*6f00*/  FADD.FTZ R28, -R4.reuse, R28 ;  /* 0x0000001c041c7221 */ /* 0x040fe20000010100 */
[C---:B------:R-:W-:Y:S01]  /*6f10*/  FADD.FTZ R12, -R4.reuse, R12 ;  /* 0x0000000c040c7221 */ /* 0x040fe20000010100 */
[----:B------:R-:W-:Y:S01]  /*6f20*/  FADD.FTZ R13, -R4, R13 ;  /* 0x0000000d040d7221 */ /* 0x000fe20000010100 */
[----:B------:R-:W-:Y:S01]  /*6f30*/  FMUL.FTZ R9, R9, UR5 ;  /* 0x0000000509097c20 */ /* 0x000fe20008410000 */
[----:B------:R-:W-:Y:S01]  /*6f40*/  FMUL.FTZ R8, R8, UR5 ;  /* 0x0000000508087c20 */ /* 0x000fe20008410000 */
[----:B------:R-:W-:Y:S01]  /*6f50*/  FFMA.FTZ R4, -R144, R144, 1 ;  /* 0x3f80000090047423 */ /* 0x000fe20000010190 */
[----:B------:R-:W-:Y:S01]  /*6f60*/  FMUL.FTZ R29, R157, R29 ;  /* 0x0000001d9d1d7220 */ /* 0x000fe20000410000 */
[----:B------:R-:W-:Y:S01]  /*6f70*/  FMUL.FTZ R19, R19, R9 ;  /* 0x0000000913137220 */ /* 0x000fe20000410000 */
[----:B------:R-:W-:Y:S01]  /*6f80*/  FMUL.FTZ R18, R18, R8 ;  /* 0x0000000812127220 */ /* 0x000fe20000410000 */
[----:B------:R-:W-:Y:S01]  /*6f90*/  FMUL.FTZ R4, R4, UR5 ;  /* 0x0000000504047c20 */ /* 0x000fe20008410000 */
[----:B------:R-:W-:Y:S01]  /*6fa0*/  FMUL.FTZ R12, R168, R12 ;  /* 0x0000000ca80c7220 */ /* 0x000fe20000410000 */
[----:B------:R-:W-:Y:S01]  /*6fb0*/  FMUL.FTZ R13, R167, R13 ;  /* 0x0000000da70d7220 */ /* 0x000fe20000410000 */
[----:B------:R-:W-:Y:S01]  /*6fc0*/  FFMA.FTZ R8, -R147, R147, 1 ;  /* 0x3f80000093087423 */ /* 0x000fe20000010193 */
[----:B------:R-:W-:Y:S01]  /*6fd0*/  FMUL.FTZ R9, R29, R4 ;  /* 0x000000041d097220 */ /* 0x000fe20000410000 */
[----:B------:R-:W-:Y:S01]  /*6fe0*/  F2FP.BF16.F32.PACK_AB R4, R18, R19 ;  /* 0x000000131204723e */ /* 0x000fe200000010ff */
[----:B-1----:R-:W-:Y:S01]  /*6ff0*/  FFMA.FTZ R6, -R150, R150, 1 ;  /* 0x3f80000096067423 */ /* 0x002fe20000010196 */
[----:B------:R-:W-:Y:S01]  /*7000*/  FMUL.FTZ R24, R165, R24 ;  /* 0x00000018a5187220 */ /* 0x000fe20000410000 */
[----:B------:R-:W-:Y:S01]  /*7010*/  FMUL.FTZ R8, R8, UR5 ;  /* 0x0000000508087c20 */ /* 0x000fe20008410000 */
[----:B------:R-:W-:Y:S01]  /*7020*/  FADD.FTZ R10, -R0, R10 ;  /* 0x0000000a000a7221 */ /* 0x000fe20000010100 */
[----:B---3--:R-:W-:Y:S01]  /*7030*/  FFMA.FTZ R7, -R151, R151, 1 ;  /* 0x3f80000097077423 */ /* 0x008fe20000010197 */
[----:B------:R-:W-:Y:S01]  /*7040*/  FMUL.FTZ R6, R6, UR5 ;  /* 0x0000000506067c20 */ /* 0x000fe20008410000 */
[----:B------:R1:W-:Y:S01]  /*7050*/  STS [R241+0x10000], R4 ;  /* 0x01000004f1007388 */ /* 0x0003e20000000800 */
[C---:B------:R-:W-:Y:S01]  /*7060*/  FADD.FTZ R11, -R0.reuse, R11 ;  /* 0x0000000b000b7221 */ /* 0x040fe20000010100 */
[----:B------:R-:W-:Y:S01]  /*7070*/  FMUL.FTZ R7, R7, UR5 ;  /* 0x0000000507077c20 */ /* 0x000fe20008410000 */
[----:B------:R-:W-:Y:S01]  /*7080*/  FMUL.FTZ R13, R13, R6 ;  /* 0x000000060d0d7220 */ /* 0x000fe20000410000 */
[----:B------:R-:W-:Y:S01]  /*7090*/  FFMA.FTZ R6, -R145, R145, 1 ;  /* 0x3f80000091067423 */ /* 0x000fe20000010191 */
[----:B------:R-:W-:Y:S01]  /*70a0*/  FADD.FTZ R15, -R0, R15 ;  /* 0x0000000f000f7221 */ /* 0x000fe20000010100 */
[----:B------:R-:W-:Y:S01]  /*70b0*/  FMUL.FTZ R12, R12, R7 ;  /* 0x000000070c0c7220 */ /* 0x000fe20000410000 */
[----:B----4-:R-:W-:Y:S01]  /*70c0*/  FFMA.FTZ R5, -R161, R161, 1 ;  /* 0x3f800000a1057423 */ /* 0x010fe200000101a1 */
[----:B------:R-:W-:Y:S01]  /*70d0*/  FMUL.FTZ R24, R24, R8 ;  /* 0x0000000818187220 */ /* 0x000fe20000410000 */
[----:B------:R-:W-:Y:S01]  /*70e0*/  FMUL.FTZ R28, R158, R28 ;  /* 0x0000001c9e1c7220 */ /* 0x000fe20000410000 */
[----:B------:R-:W-:Y:S01]  /*70f0*/  FMUL.FTZ R6, R6, UR5 ;  /* 0x0000000506067c20 */ /* 0x000fe20008410000 */
[----:B------:R-:W-:Y:S01]  /*7100*/  F2FP.BF16.F32.PACK_AB R8, R13, R12 ;  /* 0x0000000c0d08723e */ /* 0x000fe200000010ff */
[----:B------:R-:W-:Y:S01]  /*7110*/  FMUL.FTZ R13, R237, R10 ;  /* 0x0000000aed0d7220 */ /* 0x000fe20000410000 */
[----:B------:R-:W-:Y:S01]  /*7120*/  FMUL.FTZ R12, R236, R11 ;  /* 0x0000000bec0c7220 */ /* 0x000fe20000410000 */
[----:B------:R-:W-:Y:S01]  /*7130*/  FMUL.FTZ R15, R234, R15 ;  /* 0x0000000fea0f7220 */ /* 0x000fe20000410000 */
[----:B------:R-:W-:Y:S01]  /*7140*/  FMUL.FTZ R5, R5, UR5 ;  /* 0x0000000505057c20 */ /* 0x000fe20008410000 */
[----:B------:R-:W-:Y:S01]  /*7150*/  FFMA.FTZ R11, -R164, R164, 1 ;  /* 0x3f800000a40b7423 */ /* 0x000fe200000101a4 */
[----:B------:R-:W-:Y:S01]  /*7160*/  FFMA.FTZ R10, -R163, R163, 1 ;  /* 0x3f800000a30a7423 */ /* 0x000fe200000101a3 */
[----:B------:R-:W-:Y:S01]  /*7170*/  FMUL.FTZ R28, R28, R6 ;  /* 0x000000061c1c7220 */ /* 0x000fe20000410000 */
[----:B------:R-:W-:Y:S01]  /*7180*/  FMUL.FTZ R15, R15, R5 ;  /* 0x000000050f0f7220 */ /* 0x000fe20000410000 */
[----:B------:R-:W-:Y:S01]  /*7190*/  FMUL.FTZ R11, R11, UR5 ;  /* 0x000000050b0b7c20 */ /* 0x000fe20008410000 */
[----:B------:R-:W-:Y:S01]  /*71a0*/  FMUL.FTZ R10, R10, UR5 ;  /* 0x000000050a0a7c20 */ /* 0x000fe20008410000 */
[----:B------:R-:W-:Y:S01]  /*71b0*/  FADD.FTZ R14, -R0, R14 ;  /* 0x0000000e000e7221 */ /* 0x000fe20000010100 */
[----:B------:R-:W-:Y:S01]  /*71c0*/  FFMA.FTZ R6, -R162, R162, 1 ;  /* 0x3f800000a2067423 */ /* 0x000fe200000101a2 */
[----:B------:R-:W-:Y:S01]  /*71d0*/  FADD.FTZ R30, -R0, R30 ;  /* 0x0000001e001e7221 */ /* 0x000fe20000010100 */
[----:B------:R-:W-:Y:S01]  /*71e0*/  FFMA.FTZ R5, -R149, R149, 1 ;  /* 0x3f80000095057423 */ /* 0x000fe20000010195 */
[----:B------:R-:W-:Y:S01]  /*71f0*/  FMUL.FTZ R13, R13, R11 ;  /* 0x0000000b0d0d7220 */ /* 0x000fe20000410000 */
[----:B------:R-:W-:Y:S01]  /*7200*/  FMUL.FTZ R12, R12, R10 ;  /* 0x0000000a0c0c7220 */ /* 0x000fe20000410000 */
[----:B------:R-:W-:Y:S01]  /*7210*/  FMUL.FTZ R14, R235, R14 ;  /* 0x0000000eeb0e7220 */ /* 0x000fe20000410000 */
[----:B------:R-:W-:Y:S01]  /*7220*/  FMUL.FTZ R6, R6, UR5 ;  /* 0x0000000506067c20 */ /* 0x000fe20008410000 */
[----:B------:R-:W-:Y:S01]  /*7230*/  FMUL.FTZ R30, R169, R30 ;  /* 0x0000001ea91e7220 */ /* 0x000fe20000410000 */
[----:B------:R-:W-:Y:S01]  /*7240*/  FMUL.FTZ R5, R5, UR5 ;  /* 0x0000000505057c20 */ /* 0x000fe20008410000 */
[----:B------:R-:W-:Y:S01]  /*7250*/  FFMA.FTZ R10, -R155, R155, 1 ;  /* 0x3f8000009b0a7423 */ /* 0x000fe2000001019b */
[----:B------:R-:W-:Y:S01]  /*7260*/  FMUL.FTZ R14, R14, R6 ;  /* 0x000000060e0e7220 */ /* 0x000fe20000410000 */
[----:B------:R-:W-:Y:S01]  /*7270*/  FADD.FTZ R27, -R0, R27 ;  /* 0x0000001b001b7221 */ /* 0x000fe20000010100 */
[----:B------:R-:W-:Y:S01]  /*7280*/  FMUL.FTZ R30, R30, R5 ;  /* 0x000000051e1e7220 */ /* 0x000fe20000410000 */
[----:B------:R-:W-:Y:S01]  /*7290*/  F2FP.BF16.F32.PACK_AB R5, R12, R13 ;  /* 0x0000000d0c05723e */ /* 0x000fe200000010ff */
[----:B------:R-:W-:Y:S01]  /*72a0*/  FFMA.FTZ R6, -R153, R153, 1 ;  /* 0x3f80000099067423 */ /* 0x000fe20000010199 */
[----:B------:R-:W-:Y:S01]  /*72b0*/  FFMA.FTZ R7, -R146, R146, 1 ;  /* 0x3f80000092077423 */ /* 0x000fe20000010192 */
[C---:B------:R-:W-:Y:S01]  /*72c0*/  FADD.FTZ R26, -R0.reuse, R26 ;  /* 0x0000001a001a7221 */ /* 0x040fe20000010100 */
[----:B-1----:R-:W-:Y:S01]  /*72d0*/  F2FP.BF16.F32.PACK_AB R4, R15, R14 ;  /* 0x0000000e0f04723e */ /* 0x002fe200000010ff */
[----:B------:R-:W-:Y:S01]  /*72e0*/  STS [R241+0x10400], R5 ;  /* 0x01040005f1007388 */ /* 0x000fe20000000800 */
[----:B------:R-:W-:Y:S01]  /*72f0*/  FADD.FTZ R31, -R0, R31 ;  /* 0x0000001f001f7221 */ /* 0x000fe20000010100 */
[----:B------:R-:W-:Y:S01]  /*7300*/  FMUL.FTZ R11, R10, UR5 ;  /* 0x000000050a0b7c20 */ /* 0x000fe20008410000 */
[----:B------:R-:W-:Y:S01]  /*7310*/  FFMA.FTZ R0, -R148, R148, 1 ;  /* 0x3f80000094007423 */ /* 0x000fe20000010194 */
[----:B------:R-:W-:Y:S01]  /*7320*/  FMUL.FTZ R25, R159, R25 ;  /* 0x000000199f197220 */ /* 0x000fe20000410000 */
[----:B------:R-:W-:Y:S01]  /*7330*/  FMUL.FTZ R27, R170, R27 ;  /* 0x0000001baa1b7220 */ /* 0x000fe20000410000 */
[----:B------:R-:W-:Y:S01]  /*7340*/  FMUL.FTZ R10, R6, UR5 ;  /* 0x00000005060a7c20 */ /* 0x000fe20008410000 */
[----:B------:R-:W-:Y:S01]  /*7350*/  FMUL.FTZ R7, R7, UR5 ;  /* 0x0000000507077c20 */ /* 0x000fe20008410000 */
[----:B------:R-:W-:Y:S01]  /*7360*/  FMUL.FTZ R26, R171, R26 ;  /* 0x0000001aab1a7220 */ /* 0x000fe20000410000 */
[----:B------:R-:W-:Y:S01]  /*7370*/  F2FP.BF16.F32.PACK_AB R17, R32, R33 ;  /* 0x000000212011723e */ /* 0x000fe200000010ff */
[----:B------:R-:W-:Y:S01]  /*7380*/  STS [R240+0x10000], R8 ;  /* 0x01000008f0007388 */ /* 0x000fe20000000800 */
[----:B------:R-:W-:Y:S01]  /*7390*/  FMUL.FTZ R6, R0, UR5 ;  /* 0x0000000500067c20 */ /* 0x000fe20008410000 */
[----:B------:R-:W-:Y:S01]  /*73a0*/  FMUL.FTZ R7, R25, R7 ;  /* 0x0000000719077220 */ /* 0x000fe20000410000 */
[----:B------:R-:W-:Y:S01]  /*73b0*/  FMUL.FTZ R31, R166, R31 ;  /* 0x0000001fa61f7220 */ /* 0x000fe20000410000 */
[----:B------:R-:W-:Y:S01]  /*73c0*/  STS [R240+0x10400], R4 ;  /* 0x01040004f0007388 */ /* 0x000fe20000000800 */
[----:B------:R-:W-:Y:S01]  /*73d0*/  FMUL.FTZ R26, R26, R11 ;  /* 0x0000000b1a1a7220 */ /* 0x000fe20000410000 */
[----:B------:R-:W-:Y:S01]  /*73e0*/  FMUL.FTZ R0, R27, R10 ;  /* 0x0000000a1b007220 */ /* 0x000fe20000410000 */
[----:B------:R-:W-:Y:S01]  /*73f0*/  F2FP.BF16.F32.PACK_AB R16, R34, R35 ;  /* 0x000000232210723e */ /* 0x000fe200000010ff */
[----:B------:R-:W-:Y:S01]  /*7400*/  STS [R239+0xf000], R21 ;  /* 0x00f00015ef007388 */ /* 0x000fe20000000800 */
[----:B------:R-:W-:Y:S01]  /*7410*/  FMUL.FTZ R6, R31, R6 ;  /* 0x000000061f067220 */ /* 0x000fe20000410000 */
[----:B------:R-:W-:Y:S02]  /*7420*/  F2FP.BF16.F32.PACK_AB R7, R7, R24 ;  /* 0x000000180707723e */ /* 0x000fe400000010ff */
[----:B------:R-:W-:Y:S01]  /*7430*/  STS [R239+0xf400], R17 ;  /* 0x00f40011ef007388 */ /* 0x000fe20000000800 */
[----:B------:R-:W-:Y:S02]  /*7440*/  F2FP.BF16.F32.PACK_AB R0, R0, R26 ;  /* 0x0000001a0000723e */ /* 0x000fe400000010ff */
[----:B------:R-:W-:Y:S01]  /*7450*/  F2FP.BF16.F32.PACK_AB R9, R9, R28 ;  /* 0x0000001c0909723e */ /* 0x000fe200000010ff */
[----:B------:R-:W-:Y:S01]  /*7460*/  STS [R238+0xf000], R20 ;  /* 0x00f00014ee007388 */ /* 0x000fe20000000800 */
[----:B------:R-:W-:Y:S03]  /*7470*/  F2FP.BF16.F32.PACK_AB R6, R6, R30 ;  /* 0x0000001e0606723e */ /* 0x000fe600000010ff */
        /* <DEDUP_REMOVED lines=11> */
[----:B------:R-:W2:Y:S04]  /*7530*/  LDL.LU R141, [R1+0x10] ;  /* 0x00001000018d7983 */ /* 0x000ea80000300800 */
[----:B------:R-:W4:Y:S04]  /*7540*/  LDSM.16.MT88.4 R20, [R0+0x8000] ;  /* 0x008000000014783b */ /* 0x000f280000004200 */
[----:B------:R-:W2:Y:S04]  /*7550*/  LDL.LU R140, [R1+0x14] ;  /* 0x00001400018c7983 */ /* 0x000ea80000300800 */
[----:B------:R-:W-:Y:S04]  /*7560*/  LDSM.16.MT88.4 R24, [R2+0x13800] ;  /* 0x013800000218783b */ /* 0x000fe80000004200 */
[----:B------:R-:W4:Y:S04]  /*7570*/  LDSM.16.MT88.4 R28, [R0+0x6400] ;  /* 0x00640000001c783b */ /* 0x000f280000004200 */
[----:B------:R-:W4:Y:S04]  /*7580*/  LDSM.16.MT88.4 R32, [R2+0x15800] ;  /* 0x015800000220783b */ /* 0x000f280000004200 */
[----:B------:R-:W4:Y:S01]  /*7590*/  LDSM.16.MT88.4 R132, [R0+0x7400] ;  /* 0x007400000084783b */ /* 0x000f220000004200 */
[-C--:B-1----:R-:W-:Y:S03]  /*75a0*/  HMMA.16816.F32.BF16 R36, R4, R8.reuse, R36 ;  /* 0x000000080424723c */ /* 0x082fe60000041824 */
[----:B------:R1:W5:Y:S04]  /*75b0*/  LDL R244, [R1+0x40] ;  /* 0x0000400001f47983 */ /* 0x0003680000100800 */
[----:B------:R-:W1:Y:S01]  /*75c0*/  LDSM.16.MT88.4 R136, [R0+0x8400] ;  /* 0x008400000088783b */ /* 0x000e620000004200 */
        /* <DEDUP_REMOVED lines=9> */
[-C--:B------:R-:W-:Y:S06]  /*7660*/  HMMA.16816.F32.BF16 R68, R4, R20.reuse, R68 ;  /* 0x000000140444723c */ /* 0x080fec0000041844 */
[C---:B------:R-:W-:Y:S06]  /*7670*/  HMMA.16816.F32.BF16 R72, R12.reuse, R20, R72 ;  /* 0x000000140c48723c */ /* 0x040fec0000041848 */
[-C--:B------:R-:W-:Y:S01]  /*7680*/  HMMA.16816.F32.BF16 R76, R12, R22.reuse, R76 ;  /* 0x000000160c4c723c */ /* 0x080fe2000004184c */
[----:B------:R-:W-:Y:S05]  /*7690*/  LDSM.16.MT88.4 R12, [R2+0x16000] ;  /* 0x01600000020c783b */ /* 0x000fea0000004200 */
[----:B------:R-:W-:Y:S01]  /*76a0*/  HMMA.16816.F32.BF16 R80, R4, R22, R80 ;  /* 0x000000160450723c */ /* 0x000fe20000041850 */
[----:B------:R-:W3:Y:S04]  /*76b0*/  LDSM.16.MT88.4 R4, [R2+0x14000] ;  /* 0x014000000204783b */ /* 0x000ee80000004200 */
[----:B------:R-:W4:Y:S01]  /*76c0*/  LDSM.16.MT88.4 R20, [R0+0x8800] ;  /* 0x008800000014783b */ /* 0x000f220000004200 */
        /* <DEDUP_REMOVED lines=15> */
[----:B------:R-:W1:Y:S04]  /*77c0*/  LDSM.16.MT88.4 R24, [R0+0x7c00] ;  /* 0x007c00000018783b */ /* 0x000e680000004200 */
[----:B------:R-:W1:Y:S01]  /*77d0*/  LDSM.16.MT88.4 R136, [R0+0x8c00] ;  /* 0x008c00000088783b */ /* 0x000e620000004200 */
[-C--:B---3--:R-:W-:Y:S01]  /*77e0*/  HMMA.16816.F32.BF16 R36, R4, R8.reuse, R36 ;  /* 0x000000080424723c */ /* 0x088fe20000041824 */
        /* <DEDUP_REMOVED lines=8> */
[-C--:B----4-:R-:W-:Y:S06]  /*7870*/  HMMA.16816.F32.BF16 R68, R4, R20.reuse, R68 ;  /* 0x000000140444723c */ /* 0x090fec0000041844 */
[C---:B------:R-:W-:Y:S06]  /*7880*/  HMMA.16816.F32.BF16 R72, R12.reuse, R20, R72 ;  /* 0x000000140c48723c */ /* 0x040fec0000041848 */
[-C--:B------:R-:W-:Y:S06]  /*7890*/  HMMA.16816.F32.BF16 R76, R12, R22.reuse, R76 ;  /* 0x000000160c4c723c */ /* 0x080fec000004184c */
[----:B------:R-:W-:Y:S06]  /*78a0*/  HMMA.16816.F32.BF16 R80, R4, R22, R80 ;  /* 0x000000160450723c */ /* 0x000fec0000041850 */
[-C--:B-1----:R-:W-:Y:S06]  /*78b0*/  HMMA.16816.F32.BF16 R36, R28, R32.reuse, R36 ;  /* 0x000000201c24723c */ /* 0x082fec0000041824 */
        /* <DEDUP_REMOVED lines=8> */
[C---:B------:R-:W-:Y:S05]  /*7940*/  HMMA.16816.F32.BF16 R72, R132.reuse, R136, R72 ;  /* 0x000000888448723c */ /* 0x040fea0000041848 */
[----:B--2---:R-:W-:Y:S01]  /*7950*/  MOV R161, R141 ;  /* 0x0000008d00a17202 */ /* 0x004fe20000000f00 */
[-C--:B------:R-:W-:Y:S05]  /*7960*/  HMMA.16816.F32.BF16 R76, R132, R138.reuse, R76 ;  /* 0x0000008a844c723c */ /* 0x080fea000004184c */
[----:B------:R-:W-:Y:S01]  /*7970*/  MOV R160, R140 ;  /* 0x0000008c00a07202 */ /* 0x000fe20000000f00 */
[----:B------:R-:W-:Y:S01]  /*7980*/  HMMA.16816.F32.BF16 R80, R28, R138, R80 ;  /* 0x0000008a1c50723c */ /* 0x000fe20000041850 */
[----:B------:R-:W-:Y:S11]  /*7990*/  @!UPT UIADD3 URZ, URZ, URZ, URZ ;  /* 0x0000003f3f3ff290 */ /* 0x000ff6000fffe03f */
[----:B------:R-:W-:Y:S01]  /*79a0*/  @!UPT UIADD3 URZ, URZ, URZ, URZ ;  /* 0x0000003f3f3ff290 */ /* 0x000fe2000fffe03f */
[----:B------:R-:W-:Y:S11]  /*79b0*/  @!P0 BRA `(.L_x_203) ;  /* 0x0000000000948947 */ /* 0x000ff60003800000 */
[----:B------:R-:W2:Y:S01]  /*79c0*/  LDL.LU R141, [R1+0x4] ;  /* 0x00000400018d7983 */ /* 0x000ea20000300800 */
[----:B------:R-:W1:Y:S01]  /*79d0*/  LDC R5, c[0x0][0x420] ;  /* 0x00010800ff057b82 */ /* 0x000e620000000800 */
[----:B------:R-:W-:Y:S02]  /*79e0*/  ISETP.GE.AND P3, PT, R246, UR38, PT ;  /* 0x00000026f6007c0c */ /* 0x000fe4000bf66270 */
[----:B------:R-:W3:Y:S01]  /*79f0*/  LDL.LU R140, [R1+0xc] ;  /* 0x00000c00018c7983 */ /* 0x000ee20000300800 */
[----:B------:R-:W-:Y:S02]  /*7a00*/  ISETP.GE.AND P2, PT, R243, UR38, PT ;  /* 0x00000026f3007c0c */ /* 0x000fe4000bf46270 */
[----:B-----5:R-:W-:Y:S02]  /*7a10*/  LEA R4, R244, UR4, 0x1 ;  /* 0x00000004f4047c11 */ /* 0x020fe4000f8e08ff */
[----:B------:R-:W-:Y:S06]  /*7a20*/  ISETP.GE.AND P1, PT, R242, UR38, PT ;  /* 0x00000026f2007c0c */ /* 0x000fec000bf26270 */
[----:B------:R4:W-:Y:S04]  /*7a30*/  @P3 STS [R4+0x6000], RZ ;  /* 0x006000ff04003388 */ /* 0x0009e80000000800 */
[----:B------:R4:W-:Y:S04]  /*7a40*/  @P3 STS [R4+0x6004], RZ ;  /* 0x006004ff04003388 */ /* 0x0009e80000000800 */
[----:B------:R4:W-:Y:S01]  /*7a50*/  @P3 STS.64 [R4+0x6008], RZ ;  /* 0x006008ff04003388 */ /* 0x0009e20000000a00 */
[----:B-1----:R-:W-:Y:S05]  /*7a60*/  IMAD.U32 R5, R5, -0x40, RZ ;  /* 0xffffffc005057824 */ /* 0x002fea00078e00ff */
[----:B------:R-:W-:Y:S02]  /*7a70*/  SHF.R.S32.HI R6, RZ, 0x1f, R5 ;  /* 0x0000001fff067819 */ /* 0x000fe40000011405 */
[C---:B---3--:R-:W-:Y:S04]  /*7a80*/  LEA R140, P4, R5.reuse, R140, 0x1 ;  /* 0x0000008c058c7211 */ /* 0x048fe800078808ff */
[----:B--2---:R-:W-:Y:S01]  /*7a90*/  LEA.HI.X R141, R5, R141, R6, 0x1, P4 ;  /* 0x0000008d058d7211 */ /* 0x004fe200020f0c06 */
[----:B------:R4:W-:Y:S01]  /*7aa0*/  STL [R1+0xc], R140 ;  /* 0x00000c8c01007387 */ /* 0x0009e20000100800 */
[--C-:B------:R-:W-:Y:S02]  /*7ab0*/  @!P3 IMAD.MOV.U32 R10, RZ, RZ, R140.reuse ;  /* 0x000000ffff0ab224 */ /* 0x100fe400078e008c */
[--C-:B------:R-:W-:Y:S01]  /*7ac0*/  @!P2 IMAD.MOV.U32 R8, RZ, RZ, R140.reuse ;  /* 0x000000ffff08a224 */ /* 0x100fe200078e008c */
[----:B------:R4:W-:Y:S01]  /*7ad0*/  STL [R1+0x4], R141 ;  /* 0x0000048d01007387 */ /* 0x0009e20000100800 */
[--C-:B------:R-:W-:Y:S02]  /*7ae0*/  @!P3 IMAD.MOV.U32 R11, RZ, RZ, R141.reuse ;  /* 0x000000ffff0bb224 */ /* 0x100fe400078e008d */
[--C-:B------:R-:W-:Y:S02]  /*7af0*/  @!P2 IMAD.MOV.U32 R9, RZ, RZ, R141.reuse ;  /* 0x000000ffff09a224 */ /* 0x100fe400078e008d */
[----:B------:R-:W-:Y:S01]  /*7b00*/  @!P1 IMAD.MOV.U32 R6, RZ, RZ, R140 ;  /* 0x000000ffff069224 */ /* 0x000fe200078e008c */
[----:B------:R-:W-:Y:S01]  /*7b10*/  @!PT LDS RZ, [RZ] ;  /* 0x00000000fffff984 */ /* 0x000fe20000000800 */
[----:B------:R-:W-:Y:S01]  /*7b20*/  @!PT LDS RZ, [RZ] ;  /* 0x00000000fffff984 */ /* 0x000fe20000000800 */
[----:B------:R-:W-:Y:S01]  /*7b30*/  @!PT LDS RZ, [RZ] ;  /* 0x00000000fffff984 */ /* 0x000fe20000000800 */
[----:B------:R4:W-:Y:S01]  /*7b40*/  @!P3 LDGSTS.E.BYPASS.LTC128B.128 [R4+0x6000], desc[UR6][R10.64] ;  /* 0x060000000a04bfae */ /* 0x0009e2000b901d46 */
[----:B------:R-:W-:Y:S03]  /*7b50*/  @!P1 IMAD.MOV.U32 R7, RZ, RZ, R141 ;  /* 0x000000ffff079224 */ /* 0x000fe600078e008d */
        /* <DEDUP_REMOVED lines=11> */
.L_x_203:
[----:B------:R-:W2:Y:S01]  /*7c10*/  LDL R169, [R1+0x4c] ;  /* 0x00004c0001a97983 */ /* 0x000ea20000100800 */
[----:B------:R-:W-:Y:S02]  /*7c20*/  ULOP3.LUT UR9, UR8, 0x1, URZ, 0xc0, !UPT ;  /* 0x0000000108097892 */ /* 0x000fe4000f8ec03f */
[----:B------:R-:W-:Y:S01]  /*7c30*/  UISETP.GT.AND UP2, UPT, UR8, UR19, UPT ;  /* 0x000000130800728c */ /* 0x000fe2000bf44270 */
[----:B------:R-:W3:Y:S01]  /*7c40*/  LDL R167, [R1+0x5c] ;  /* 0x00005c0001a77983 */ /* 0x000ee20000100800 */
[----:B------:R-:W-:Y:S02]  /*7c50*/  UISETP.NE.U32.AND UP0, UPT, UR9, 0x1, UPT ;  /* 0x000000010900788c */ /* 0x000fe4000bf05070 */
[----:B------:R-:W-:Y:S01]  /*7c60*/  UIADD3 UR8, UR8, -0x1, URZ ;  /* 0xffffffff08087890 */ /* 0x000fe2000fffe03f */
[----:B------:R-:W-:Y:S04]  /*7c70*/  LDSM.16.M88.4 R24, [R224] ;  /* 0x00000000e018783b */ /* 0x000fe80000000200 */
[----:B----4-:R-:W1:Y:S04]  /*7c80*/  LDSM.16.MT88.4 R8, [R0+0x9000] ;  /* 0x009000000008783b */ /* 0x010e680000004200 */
[----:B------:R-:W4:Y:S04]  /*7c90*/  LDL R162, [R1+0x28] ;  /* 0x0000280001a27983 */ /* 0x000f280000100800 */
[----:B------:R-:W4:Y:S04]  /*7ca0*/  LDL R163, [R1+0x1c] ;  /* 0x00001c0001a37983 */ /* 0x000f280000100800 */
[----:B------:R-:W4:Y:S04]  /*7cb0*/  LDL R164, [R1+0x30] ;  /* 0x0000300001a47983 */ /* 0x000f280000100800 */
[----:B------:R-:W1:Y:S04]  /*7cc0*/  LDSM.16.MT88.4 R16, [R0+0xb000] ;  /* 0x00b000000010783b */ /* 0x000e680000004200 */
[----:B------:R-:W4:Y:S04]  /*7cd0*/  LDL R165, [R1+0x2c] ;  /* 0x00002c0001a57983 */ /* 0x000f280000100800 */
[----:B------:R-:W1:Y:S04]  /*7ce0*/  LDSM.16.MT88.4 R28, [R0+0xd000] ;  /* 0x00d00000001c783b */ /* 0x000e680000004200 */
[----:B------:R-:W-:Y:S04]  /*7cf0*/  LDSM.16.M88.4 R32, [R225] ;  /* 0x00000000e120783b */ /* 0x000fe80000000200 */
[----:B------:R-:W1:Y:S04]  /*7d00*/  LDSM.16.MT88.4 R132, [R0+0x9400] ;  /* 0x009400000084783b */ /* 0x000e680000004200 */
[----:B------:R-:W1:Y:S02]  /*7d10*/  LDSM.16.MT88.4 R136, [R0+0xb400] ;  /* 0x00b400000088783b */ /* 0x000e640000004200 */
[C---:B-1----:R-:W-:Y:S02]  /*7d20*/  HMMA.16816.F32.BF16 R4, R24.reuse, R8, RZ ;  /* 0x000000081804723c */ /* 0x042fe400000418ff */
[----:B------:R-:W1:Y:S04]  /*7d30*/  LDSM.16.MT88.4 R140, [R0+0xd400] ;  /* 0x00d40000008c783b */ /* 0x000e680000004200 */
[----:B------:R-:W-:Y:S01]  /*7d40*/  LDSM.16.M88.4 R144, [R227] ;  /* 0x00000000e390783b */ /* 0x000fe20000000200 */
[C---:B------:R-:W-:Y:S03]  /*7d50*/  HMMA.16816.F32.BF16 R8, R24.reuse, R10, RZ ;  /* 0x0000000a1808723c */ /* 0x040fe600000418ff */
[----:B------:R-:W1:Y:S04]  /*7d60*/  LDSM.16.MT88.4 R148, [R0+0x9800] ;  /* 0x009800000094783b */ /* 0x000e680000004200 */
[----:B------:R-:W1:Y:S01]  /*7d70*/  LDSM.16.MT88.4 R152, [R0+0xb800] ;  /* 0x00b800000098783b */ /* 0x000e620000004200 */
[C---:B------:R-:W-:Y:S03]  /*7d80*/  HMMA.16816.F32.BF16 R12, R24.reuse, R16, RZ ;  /* 0x00000010180c723c */ /* 0x040fe600000418ff */
[----:B------:R-:W-:Y:S04]  /*7d90*/  LDSM.16.MT88.4 R156, [R0+0xbc00] ;  /* 0x00bc0000009c783b */ /* 0x000fe80000004200 */
[----:B------:R-:W4:Y:S01]  /*7da0*/  LDL R168, [R1+0x3c] ;  /* 0x00003c0001a87983 */ /* 0x000f220000100800 */
        /* <DEDUP_REMOVED lines=9> */
[----:B------:R-:W1:Y:S05]  /*7e40*/  LDSM.16.MT88.4 R136, [R0+0x9c00] ;  /* 0x009c00000088783b */ /* 0x000e6a0000004200 */
[C---:B-1----:R-:W-:Y:S06]  /*7e50*/  HMMA.16816.F32.BF16 R20, R32.reuse, R140, R20 ;  /* 0x0000008c2014723c */ /* 0x042fec0000041814 */
[----:B------:R-:W-:Y:S01]  /*7e60*/  HMMA.16816.F32.BF16 R24, R32, R142, R24 ;  /* 0x0000008e2018723c */ /* 0x000fe20000041818 */
[----:B------:R-:W1:Y:S04]  /*7e70*/  LDSM.16.MT88.4 R32, [R0+0xdc00] ;  /* 0x00dc00000020783b */ /* 0x000e680000004200 */
[----:B------:R-:W-:Y:S01]  /*7e80*/  LDSM.16.M88.4 R140, [R224+0x2000] ;  /* 0x00200000e08c783b */ /* 0x000fe20000000200 */
[C---:B------:R-:W-:Y:S06]  /*7e90*/  HMMA.16816.F32.BF16 R4, R144.reuse, R148, R4 ;  /* 0x000000949004723c */ /* 0x040fec0000041804 */
[C---:B------:R-:W-:Y:S01]  /*7ea0*/  HMMA.16816.F32.BF16 R8, R144.reuse, R150, R8 ;  /* 0x000000969008723c */ /* 0x040fe20000041808 */
[----:B------:R-:W1:Y:S05]  /*7eb0*/  LDSM.16.MT88.4 R148, [R0+0xa000] ;  /* 0x00a000000094783b */ /* 0x000e6a0000004200 */
[C---:B------:R-:W-:Y:S06]  /*7ec0*/  HMMA.16816.F32.BF16 R12, R144.reuse, R152, R12 ;  /* 0x00000098900c723c */ /* 0x040fec000004180c */
[C---:B------:R-:W-:Y:S01]  /*7ed0*/  HMMA.16816.F32.BF16 R16, R144.reuse, R154, R16 ;  /* 0x0000009a9010723c */ /* 0x040fe20000041810 */
[----:B------:R-:W1:Y:S05]  /*7ee0*/  LDSM.16.MT88.4 R152, [R0+0xc000] ;  /* 0x00c000000098783b */ /* 0x000e6a0000004200 */
[C---:B------:R-:W-:Y:S06]  /*7ef0*/  HMMA.16816.F32.BF16 R20, R144.reuse, R28, R20 ;  /* 0x0000001c9014723c */ /* 0x040fec0000041814 */
[----:B------:R-:W-:Y:S01]  /*7f00*/  HMMA.16816.F32.BF16 R24, R144, R30, R24 ;  /* 0x0000001e9018723c */ /* 0x000fe20000041818 */
[----:B------:R-:W1:Y:S04]  /*7f10*/  LDSM.16.MT88.4 R28, [R0+0xe000] ;  /* 0x00e00000001c783b */ /* 0x000e680000004200 */
[----:B------:R-:W-:Y:S01]  /*7f20*/  LDSM.16.MT88.4 R144, [R0+0xa400] ;  /* 0x00a400000090783b */ /* 0x000fe20000004200 */
[C---:B------:R-:W-:Y:S06]  /*7f30*/  HMMA.16816.F32.BF16 R4, R132.reuse, R136, R4 ;  /* 0x000000888404723c */ /* 0x040fec0000041804 */
[C---:B------:R-:W-:Y:S01]  /*7f40*/  HMMA.16816.F32.BF16 R8, R132.reuse, R138, R8 ;  /* 0x0000008a8408723c */ /* 0x040fe20000041808 */
[----:B------:R-:W1:Y:S05]  /*7f50*/  LDSM.16.M88.4 R136, [R225+0x2000] ;  /* 0x00200000e188783b */ /* 0x000e6a0000000200 */
        /* <DEDUP_REMOVED lines=15> */
[----:B------:R-:W2:Y:S04]  /*8050*/  LDSM.16.MT88.4 R28, [R0+0xe800] ;  /* 0x00e80000001c783b */ /* 0x000ea80000004200 */
[----:B------:R-:W-:Y:S01]  /*8060*/  LDSM.16.M88.4 R140, [R226+0x2000] ;  /* 0x00200000e28c783b */ /* 0x000fe20000000200 */
[C---:B------:R-:W-:Y:S06]  /*8070*/  HMMA.16816.F32.BF16 R4, R136.reuse, R144, R4 ;  /* 0x000000908804723c */ /* 0x040fec0000041804 */
[C---:B------:R-:W-:Y:S01]  /*8080*/  HMMA.16816.F32.BF16 R8, R136.reuse, R146, R8 ;  /* 0x000000928808723c */ /* 0x040fe20000041808 */
[----:B------:R-:W2:Y:S05]  /*8090*/  LDSM.16.MT88.4 R144, [R0+0xac00] ;  /* 0x00ac00000090783b */ /* 0x000eaa0000004200 */
[C---:B------:R-:W-:Y:S06]  /*80a0*/  HMMA.16816.F32.BF16 R12, R136.reuse, R156, R12 ;  /* 0x0000009c880c723c */ /* 0x040fec000004180c */
[C---:B------:R-:W-:Y:S01]  /*80b0*/  HMMA.16816.F32.BF16 R16, R136.reuse, R158, R16 ;  /* 0x0000009e8810723c */ /* 0x040fe20000041810 */
[----:B------:R-:W3:Y:S05]  /*80c0*/  LDSM.16.MT88.4 R156, [R0+0xcc00] ;  /* 0x00cc0000009c783b */ /* 0x000eea0000004200 */
[C---:B-1----:R-:W-:Y:S06]  /*80d0*/  HMMA.16816.F32.BF16 R20, R136.reuse, R32, R20 ;  /* 0x000000208814723c */ /* 0x042fec0000041814 */
[----:B------:R-:W-:Y:S01]  /*80e0*/  HMMA.16816.F32.BF16 R24, R136, R34, R24 ;  /* 0x000000228818723c */ /* 0x000fe20000041818 */
[----:B------:R1:W4:Y:S04]  /*80f0*/  LDSM.16.MT88.4 R32, [R0+0xec00] ;  /* 0x00ec00000020783b */ /* 0x0003280000004200 */
[----:B------:R-:W-:Y:S01]  /*8100*/  LDSM.16.MT88.4 R136, [R3+0x2400] ;  /* 0x002400000388783b */ /* 0x000fe20000004200 */
[C---:B------:R-:W-:Y:S06]  /*8110*/  HMMA.16816.F32.BF16 R4, R132.reuse, R148, R4 ;  /* 0x000000948404723c */ /* 0x040fec0000041804 */
[C---:B------:R-:W-:Y:S06]  /*8120*/  HMMA.16816.F32.BF16 R8, R132.reuse, R150, R8 ;  /* 0x000000968408723c */ /* 0x040fec0000041808 */
[C---:B------:R-:W-:Y:S06]  /*8130*/  HMMA.16816.F32.BF16 R12, R132.reuse, R152, R12 ;  /* 0x00000098840c723c */ /* 0x040fec000004180c */
[C---:B------:R-:W-:Y:S01]  /*8140*/  HMMA.16816.F32.BF16 R16, R132.reuse, R154, R16 ;  /* 0x0000009a8410723c */ /* 0x040fe20000041810 */
[----:B-1----:R-:W-:Y:S05]  /*8150*/  IMAD.U32 R0, RZ, RZ, UR17 ;  /* 0x00000011ff007e24 */ /* 0x002fea000f8e00ff */
[C---:B--2---:R-:W-:Y:S06]  /*8160*/  HMMA.16816.F32.BF16 R20, R132.reuse, R28, R20 ;  /* 0x0000001c8414723c */ /* 0x044fec0000041814 */
[----:B------:R-:W-:Y:S06]  /*8170*/  HMMA.16816.F32.BF16 R24, R132, R30, R24 ;  /* 0x0000001e8418723c */ /* 0x000fec0000041818 */
[C---:B------:R-:W-:Y:S01]  /*8180*/  HMMA.16816.F32.BF16 R4, R140.reuse, R144, R4 ;  /* 0x000000908c04723c */ /* 0x040fe20000041804 */
[----:B------:R-:W-:Y:S04]  /*8190*/  IMAD.U32 R132, RZ, RZ, UR17 ;  /* 0x00000011ff847e24 */ /* 0x000fe8000f8e00ff */
[----:B------:R-:W-:Y:S01]  /*81a0*/  @P0 IADD3 R30, P2, R169, UR13, RZ ;  /* 0x0000000da91e0c10 */ /* 0x000fe2000ff5e0ff */
[C---:B------:R-:W-:Y:S01]  /*81b0*/  HMMA.16816.F32.BF16 R8, R140.reuse, R146, R8 ;  /* 0x000000928c08723c */ /* 0x040fe20000041808 */
[----:B------:R-:W-:Y:S01]  /*81c0*/  LDSM.16.MT88.4 R144, [R3+0x1c00] ;  /* 0x001c00000390783b */ /* 0x000fe20000004200 */
[----:B------:R-:W-:Y:S03]  /*81d0*/  @UP3 UIADD3 UR13, UP1, UR13, -0x100, URZ ;  /* 0xffffff000d0d3890 */ /* 0x000fe6000ff3e03f */
[----:B---3--:R-:W-:Y:S01]  /*81e0*/  @P0 IADD3.X R31, R167, UR12, RZ, P2, !PT ;  /* 0x0000000ca71f0c10 */ /* 0x008fe200097fe4ff */
[C---:B------:R-:W-:Y:S01]  /*81f0*/  HMMA.16816.F32.BF16 R12, R140.reuse, R156, R12 ;  /* 0x0000009c8c0c723c */ /* 0x040fe2000004180c */
[----:B------:R-:W-:Y:S03]  /*8200*/  @UP3 UIADD3.X UR12, UR12, -0x1, URZ, UP1, !UPT ;  /* 0xffffffff0c0c3890 */ /* 0x000fe60008ffe43f */
[----:B----4-:R-:W2:Y:S02]  /*8210*/  @P0 LDG.E R162, desc[UR6][R30.64+0xa0] ;  /* 0x0000a0061ea20981 */ /* 0x010ea4000c1e1900 */
[C---:B------:R-:W-:Y:S02]  /*8220*/  HMMA.16816.F32.BF16 R16, R140.reuse, R158, R16 ;  /* 0x0000009e8c10723c */ /* 0x040fe40000041810 */
[----:B------:R-:W3:Y:S04]  /*8230*/  @P0 LDG.E R163, desc[UR6][R30.64+0x80] ;  /* 0x000080061ea30981 */ /* 0x000ee8000c1e1900 */
[C---:B------:R-:W-:Y:S01]  /*8240*/  HMMA.16816.F32.BF16 R20, R140.reuse, R32, R20 ;  /* 0x000000208c14723c */ /* 0x040fe20000041814 */
[----:B------:R-:W4:Y:S04]  /*8250*/  @P0 LDG.E R164, desc[UR6][R30.64+0x20] ;  /* 0x000020061ea40981 */ /* 0x000f28000c1e1900 */
[----:B------:R1:W4:Y:S01]  /*8260*/  @P0 LDG.E R165, desc[UR6][R30.64] ;  /* 0x000000061ea50981 */ /* 0x000322000c1e1900 */
[----:B------:R-:W-:Y:S03]  /*8270*/  HMMA.16816.F32.BF16 R24, R140, R34, R24 ;  /* 0x000000228c18723c */ /* 0x000fe60000041818 */
[----:B------:R-:W-:Y:S04]  /*8280*/  LDSM.16.MT88.4 R140, [R3+0x1800] ;  /* 0x00180000038c783b */ /* 0x000fe80000004200 */
[----:B------:R-:W-:Y:S04]  /*8290*/  IMAD.U32 R34, RZ, RZ, UR30 ;  /* 0x0000001eff227e24 */ /* 0x000fe8000f8e00ff */
[----:B-1----:R-:W-:Y:S02]  /*82a0*/  IMAD.U32 R30, RZ, RZ, UR29 ;  /* 0x0000001dff1e7e24 */ /* 0x002fe4000f8e00ff */
[----:B------:R-:W-:Y:S01]  /*82b0*/  IMAD.U32 R31, RZ, RZ, UR30 ;  /* 0x0000001eff1f7e24 */ /* 0x000fe2000f8e00ff */
[C---:B------:R-:W-:Y:S04]  /*82c0*/  LEA R166, P1, R168.reuse, R160, 0x2 ;  /* 0x000000a0a8a67211 */ /* 0x040fe800078210ff */
[----:B------:R-:W-:Y:S01]  /*82d0*/  LEA.HI.X.SX32 R28, R168, R161, 0x2, P1 ;  /* 0x000000a1a81c7211 */ /* 0x000fe200008f16ff */
[----:B------:R-:W-:Y:S04]  /*82e0*/  STL [R1+0x14], R166 ;  /* 0x000014a601007387 */ /* 0x000fe80000100800 */
[----:B------:R1:W-:Y:S01]  /*82f0*/  STL [R1+0x10], R28 ;  /* 0x0000101c01007387 */ /* 0x0003e20000100800 */
[----:B------:R-:W-:Y:S02]  /*8300*/  IMAD.MOV.U32 R29, RZ, RZ, R28 ;  /* 0x000000ffff1d7224 */ /* 0x000fe400078e001c */
[----:B-1----:R-:W-:Y:S05]  /*8310*/  IMAD.MOV.U32 R28, RZ, RZ, R166 ;  /* 0x000000ffff1c7224 */ /* 0x002fea00078e00a6 */
[-C--:B------:R-:W-:Y:S01]  /*8320*/  LEA R32, P1, R132, R28.reuse, 0x2 ;  /* 0x0000001c84207211 */ /* 0x080fe200078210ff */
[----:B------:R1:W-:Y:S01]  /*8330*/  REDG.E.ADD.F32.FTZ.RN.STRONG.GPU desc[UR6][R28.64], R4 ;  /* 0x000000041c0079a6 */ /* 0x0003e2000c10f386 */
[----:B------:R-:W-:Y:S01]  /*8340*/  IMAD.U32 R132, RZ, RZ, UR18 ;  /* 0x00000012ff847e24 */ /* 0x000fe2000f8e00ff */
[-C--:B------:R-:W-:Y:S02]  /*8350*/  LEA R34, P2, R34, R28.reuse, 0x2 ;  /* 0x0000001c22227211 */ /* 0x080fe400078410ff */
[-C--:B------:R-:W-:Y:S01]  /*8360*/  LEA.HI.X.SX32 R33, R0, R29.reuse, 0x2, P1 ;  /* 0x0000001d00217211 */ /* 0x080fe200008f16ff */
[----:B------:R-:W-:Y:S01]  /*8370*/  IMAD.U32 R0, RZ, RZ, UR18 ;  /* 0x00000012ff007e24 */ /* 0x000fe2000f8e00ff */
[-C--:B------:R-:W-:Y:S02]  /*8380*/  LEA R30, P1, R30, R28.reuse, 0x2 ;  /* 0x0000001c1e1e7211 */ /* 0x080fe400078210ff */
[-C--:B------:R-:W-:Y:S01]  /*8390*/  LEA.HI.X.SX32 R35, R31, R29.reuse, 0x2, P2 ;  /* 0x0000001d1f237211 */ /* 0x080fe200010f16ff */
[----:B------:R1:W-:Y:S02]  /*83a0*/  REDG.E.ADD.F32.FTZ.RN.STRONG.GPU desc[UR6][R32.64], R5 ;  /* 0x00000005200079a6 */ /* 0x0003e4000c10f386 */
[----:B-1----:R-:W-:Y:S02]  /*83b0*/  IMAD.U32 R4, RZ, RZ, UR28 ;  /* 0x0000001cff047e24 */ /* 0x002fe4000f8e00ff */
[----:B------:R-:W-:Y:S05]  /*83c0*/  IMAD.U32 R5, RZ, RZ, UR29 ;  /* 0x0000001dff057e24 */ /* 0x000fea000f8e00ff */
[-C--:B------:R-:W-:Y:S01]  /*83d0*/  LEA.HI.X.SX32 R31, R5, R29.reuse, 0x2, P1 ;  /* 0x0000001d051f7211 */ /* 0x080fe200008f16ff */
[----:B--2---:R-:W-:Y:S04]  /*83e0*/  @P0 STL [R1+0x28], R162 ;  /* 0x000028a201000387 */ /* 0x004fe80000100800 */
[----:B---3--:R-:W-:Y:S04]  /*83f0*/  @P0 STL [R1+0x1c], R163 ;  /* 0x00001ca301000387 */ /* 0x008fe80000100800 */
[----:B----4-:R-:W-:Y:S04]  /*8400*/  @P0 STL [R1+0x30], R164 ;  /* 0x000030a401000387 */ /* 0x010fe80000100800 */
[----:B------:R-:W-:Y:S01]  /*8410*/  @P0 STL [R1+0x2c], R165 ;  /* 0x00002ca501000387 */ /* 0x000fe20000100800 */
        /* <DEDUP_REMOVED lines=25> */
[----:B------:R-:W-:Y:S04]  /*85b0*/  REDG.E.ADD.F32.FTZ.RN.STRONG.GPU desc[UR6][R28.64+0x80], R12 ;  /* 0x0000800c1c0079a6 */ /* 0x000fe8000c10f386 */
        /* <DEDUP_REMOVED lines=13> */
[----:B------:R-:W-:Y:S04]  /*8690*/  IMAD.U32 R0, RZ, RZ, UR25 ;  /* 0x00000019ff007e24 */ /* 0x000fe8000f8e00ff */
[----:B------:R3:W-:Y:S01]  /*86a0*/  REDG.E.ADD.F32.FTZ.RN.STRONG.GPU desc[UR6][R10.64], R16 ;  /* 0x000000100a0079a6 */ /* 0x0007e2000c10f386 */
[----:B-1----:R-:W-:Y:S01]  /*86b0*/  IMAD.U32 R6, RZ, RZ, UR20 ;  /* 0x00000014ff067e24 */ /* 0x002fe2000f8e00ff */
[-C--:B------:R-:W-:Y:S01]  /*86c0*/  LEA R14, P5, R13, R28.reuse, 0x2 ;  /* 0x0000001c0d0e7211 */ /* 0x080fe200078a10ff */
[----:B------:R-:W-:Y:S02]  /*86d0*/  IMAD.U32 R7, RZ, RZ, UR21 ;  /* 0x00000015ff077e24 */ /* 0x000fe4000f8e00ff */
[----:B--2---:R-:W-:Y:S01]  /*86e0*/  IMAD.U32 R4, RZ, RZ, UR25 ;  /* 0x00000019ff047e24 */ /* 0x004fe2000f8e00ff */
[-C--:B------:R-:W-:Y:S01]  /*86f0*/  LEA R6, P1, R6, R28.reuse, 0x2 ;  /* 0x0000001c06067211 */ /* 0x080fe200078210ff */
[----:B------:R-:W-:Y:S01]  /*8700*/  IMAD.U32 R5, RZ, RZ, UR20 ;  /* 0x00000014ff057e24 */ /* 0x000fe2000f8e00ff */
[-C--:B------:R-:W-:Y:S02]  /*8710*/  LEA.HI.X.SX32 R9, R7, R29.reuse, 0x2, P2 ;  /* 0x0000001d07097211 */ /* 0x080fe400010f16ff */
[-C--:B------:R-:W-:Y:S02]  /*8720*/  LEA R4, P0, R4, R28.reuse, 0x2 ;  /* 0x0000001c04047211 */ /* 0x080fe400078010ff */
[-C--:B------:R-:W-:Y:S01]  /*8730*/  LEA.HI.X.SX32 R7, R5, R29.reuse, 0x2, P1 ;  /* 0x0000001d05077211 */ /* 0x080fe200008f16ff */
[----:B------:R1:W-:Y:S01]  /*8740*/  REDG.E.ADD.F32.FTZ.RN.STRONG.GPU desc[UR6][R8.64], R17 ;  /* 0x00000011080079a6 */ /* 0x0003e2000c10f386 */
[-C--:B------:R-:W-:Y:S01]  /*8750*/  LEA.HI.X.SX32 R5, R0, R29.reuse, 0x2, P0 ;  /* 0x0000001d00057211 */ /* 0x080fe200000f16ff */
[----:B---3--:R-:W-:Y:S01]  /*8760*/  IMAD.U32 R11, RZ, RZ, UR34 ;  /* 0x00000022ff0b7e24 */ /* 0x008fe2000f8e00ff */
[-C--:B------:R-:W-:Y:S01]  /*8770*/  LEA.HI.X.SX32 R15, R13, R29.reuse, 0x2, P5 ;  /* 0x0000001d0d0f7211 */ /* 0x080fe200028f16ff */
[----:B------:R2:W-:Y:S01]  /*8780*/  REDG.E.ADD.F32.FTZ.RN.STRONG.GPU desc[UR6][R6.64], R18 ;  /* 0x00000012060079a6 */ /* 0x0005e2000c10f386 */
[----:B------:R-:W-:Y:S02]  /*8790*/  IMAD.U32 R0, RZ, RZ, UR36 ;  /* 0x00000024ff007e24 */ /* 0x000fe4000f8e00ff */
[CC--:B------:R-:W-:Y:S01]  /*87a0*/  LEA R12, P4, R11.reuse, R28.reuse, 0x2 ;  /* 0x0000001c0b0c7211 */ /* 0x0c0fe200078810ff */
[----:B------:R3:W-:Y:S03]  /*87b0*/  REDG.E.ADD.F32.FTZ.RN.STRONG.GPU desc[UR6][R4.64], R19 ;  /* 0x00000013040079a6 */ /* 0x0007e6000c10f386 */
[-C--:B------:R-:W-:Y:S01]  /*87c0*/  LEA.HI.X.SX32 R13, R11, R29.reuse, 0x2, P4 ;  /* 0x0000001d0b0d7211 */ /* 0x080fe200020f16ff */
[----:B------:R-:W-:Y:S04]  /*87d0*/  REDG.E.ADD.F32.FTZ.RN.STRONG.GPU desc[UR6][R28.64+0x100], R20 ;  /* 0x000100141c0079a6 */ /* 0x000fe8000c10f386 */
[----:B------:R-:W-:Y:S04]  /*87e0*/  REDG.E.ADD.F32.FTZ.RN.STRONG.GPU desc[UR6][R32.64+0x100], R21 ;  /* 0x00010015200079a6 */ /* 0x000fe8000c10f386 */
[----:B------:R-:W-:Y:S04]  /*87f0*/  REDG.E.ADD.F32.FTZ.RN.STRONG.GPU desc[UR6][R14.64], R22 ;  /* 0x000000160e0079a6 */ /* 0x000fe8000c10f386 */
[----:B------:R-:W-:Y:S01]  /*8800*/  REDG.E.ADD.F32.FTZ.RN.STRONG.GPU desc[UR6][R12.64], R23 ;  /* 0x000000170c0079a6 */ /* 0x000fe2000c10f386 */
[----:B-1----:R-:W-:Y:S03]  /*8810*/  IMAD.U32 R9, RZ, RZ, UR33 ;  /* 0x00000021ff097e24 */ /* 0x002fe6000f8e00ff */
[----:B------:R-:W-:Y:S01]  /*8820*/  LDSM.16.MT88.4 R12, [R2+0x11000] ;  /* 0x01100000020c783b */ /* 0x000fe20000004200 */
[----:B--2---:R-:W-:Y:S01]  /*8830*/  IMAD.U32 R7, RZ, RZ, UR32 ;  /* 0x00000020ff077e24 */ /* 0x004fe2000f8e00ff */
[-C--:B------:R-:W-:Y:S02]  /*8840*/  LEA R10, P3, R9, R28.reuse, 0x2 ;  /* 0x0000001c090a7211 */ /* 0x080fe400078610ff */
[----:B------:R-:W-:Y:S01]  /*8850*/  LDSM.16.MT88.4 R16, [R3+0x1000] ;  /* 0x001000000310783b */ /* 0x000fe20000004200 */
[----:B---3--:R-:W-:Y:S01]  /*8860*/  IMAD.U32 R5, RZ, RZ, UR31 ;  /* 0x0000001fff057e24 */ /* 0x008fe2000f8e00ff */
[-C--:B------:R-:W-:Y:S02]  /*8870*/  LEA R8, P2, R7, R28.reuse, 0x2 ;  /* 0x0000001c07087211 */ /* 0x080fe400078410ff */
[----:B------:R-:W-:Y:S01]  /*8880*/  LDSM.16.MT88.4 R32, [R2+0xf800] ;  /* 0x00f800000220783b */ /* 0x000fe20000004200 */
[-C--:B------:R-:W-:Y:S02]  /*8890*/  LEA.HI.X.SX32 R11, R9, R29.reuse, 0x2, P3 ;  /* 0x0000001d090b7211 */ /* 0x080fe400018f16ff */
[-C--:B------:R-:W-:Y:S01]  /*88a0*/  LEA R6, P1, R5, R28.reuse, 0x2 ;  /* 0x0000001c05067211 */ /* 0x080fe200078210ff */
[----:B------:R-:W-:Y:S01]  /*88b0*/  LDSM.16.MT88.4 R20, [R3+0x400] ;  /* 0x000400000314783b */ /* 0x000fe20000004200 */
[-C--:B------:R-:W-:Y:S02]  /*88c0*/  LEA.HI.X.SX32 R9, R7, R29.reuse, 0x2, P2 ;  /* 0x0000001d07097211 */ /* 0x080fe400010f16ff */
[C---:B------:R-:W-:Y:S01]  /*88d0*/  LEA R4, P0, R0.reuse, R28, 0x2 ;  /* 0x0000001c00047211 */ /* 0x040fe200078010ff */
[----:B------:R-:W-:Y:S01]  /*88e0*/  REDG.E.ADD.F32.FTZ.RN.STRONG.GPU desc[UR6][R10.64], R24 ;  /* 0x000000180a0079a6 */ /* 0x000fe2000c10f386 */
[-C--:B------:R-:W-:Y:S02]  /*88f0*/  LEA.HI.X.SX32 R7, R5, R29.reuse, 0x2, P1 ;  /* 0x0000001d05077211 */ /* 0x080fe400008f16ff */
[----:B------:R-:W-:Y:S01]  /*8900*/  LEA.HI.X.SX32 R5, R0, R29, 0x2, P0 ;  /* 0x0000001d00057211 */ /* 0x000fe200000f16ff */
[----:B------:R-:W-:Y:S01]  /*8910*/  REDG.E.ADD.F32.FTZ.RN.STRONG.GPU desc[UR6][R8.64], R25 ;  /* 0x00000019080079a6 */ /* 0x000fe2000c10f386 */
[----:B------:R-:W-:Y:S01]  /*8920*/  PLOP3.LUT P1, PT, PT, PT, UP0, 0x80, 0x0 ;  /* 0x000000000000781c */ /* 0x000fe20003f2f008 */
[C---:B------:R-:W-:Y:S01]  /*8930*/  VIADD R0, R3.reuse, 0xffffd000 ;  /* 0xffffd00003007836 */ /* 0x040fe20000000000 */
[----:B------:R-:W-:Y:S01]  /*8940*/  PLOP3.LUT P0, PT, PT, PT, UP2, 0x80, 0x0 ;  /* 0x000000000000781c */ /* 0x000fe20003f0f028 */
[----:B------:R-:W-:Y:S01]  /*8950*/  REDG.E.ADD.F32.FTZ.RN.STRONG.GPU desc[UR6][R6.64], R26 ;  /* 0x0000001a060079a6 */ /* 0x000fe2000c10f386 */
[----:B------:R-:W-:Y:S03]  /*8960*/  @UP3 UIADD3 UR15, UP0, UR15, -0x100, URZ ;  /* 0xffffff000f0f3890 */ /* 0x000fe6000ff1e03f */
[----:B------:R-:W-:Y:S01]  /*8970*/  REDG.E.ADD.F32.FTZ.RN.STRONG.GPU desc[UR6][R4.64], R27 ;  /* 0x0000001b040079a6 */ /* 0x000fe2000c10f386 */
[----:B------:R-:W-:Y:S03]  /*8980*/  @UP3 UIADD3.X UR14, UR14, -0x1, URZ, UP0, !UPT ;  /* 0xffffffff0e0e3890 */ /* 0x000fe600087fe43f */
[----:B------:R-:W-:Y:S02]  /*8990*/  LDSM.16.MT88.4 R4, [R2+0xf000] ;  /* 0x00f000000204783b */ /* 0x000fe40000004200 */
[----:B------:R-:W-:Y:S02]  /*89a0*/  @P1 VIADD R0, R3, 0x3000 ;  /* 0x0000300003001836 */ /* 0x000fe40000000000 */
[----:B------:R-:W1:Y:S04]  /*89b0*/  LDSM.16.MT88.4 R8, [R3] ;  /* 0x000000000308783b */ /* 0x000e680000004200 */
[----:B------:R-:W2:Y:S04]  /*89c0*/  LDSM.16.MT88.4 R28, [R3+0x2000] ;  /* 0x00200000031c783b */ /* 0x000ea80000004200 */
[----:B------:R-:W3:Y:S01]  /*89d0*/  LDSM.16.MT88.4 R24, [R3+0x1400] ;  /* 0x001400000318783b */ /* 0x000ee20000004200 */
        /* <DEDUP_REMOVED lines=10> */
[-C--:B--2---:R-:W-:Y:S06]  /*8a80*/  HMMA.16816.F32.BF16 R116, R4, R28.reuse, R116 ;  /* 0x0000001c0474723c */ /* 0x084fec0000041874 */
[C---:B------:R-:W-:Y:S06]  /*8a90*/  HMMA.16816.F32.BF16 R120, R12.reuse, R28, R120 ;  /* 0x0000001c0c78723c */ /* 0x040fec0000041878 */
[-C--:B------:R-:W-:Y:S01]  /*8aa0*/  HMMA.16816.F32.BF16 R124, R12, R30.reuse, R124 ;  /* 0x0000001e0c7c723c */ /* 0x080fe2000004187c */
[----:B------:R-:W1:Y:S05]  /*8ab0*/  LDSM.16.MT88.4 R12, [R3+0x800] ;  /* 0x00080000030c783b */ /* 0x000e6a0000004200 */
[----:B------:R-:W-:Y:S01]  /*8ac0*/  HMMA.16816.F32.BF16 R128, R4, R30, R128 ;  /* 0x0000001e0480723c */ /* 0x000fe20000041880 */
[----:B------:R-:W2:Y:S04]  /*8ad0*/  LDSM.16.MT88.4 R4, [R3+0x2800] ;  /* 0x002800000304783b */ /* 0x000ea80000004200 */
[----:B------:R-:W-:Y:S01]  /*8ae0*/  LDSM.16.MT88.4 R28, [R2+0x12800] ;  /* 0x01280000021c783b */ /* 0x000fe20000004200 */
[-C--:B------:R-:W-:Y:S06]  /*8af0*/  HMMA.16816.F32.BF16 R84, R32, R20.reuse, R84 ;  /* 0x000000142054723c */ /* 0x080fec0000041854 */
[C---:B------:R-:W-:Y:S06]  /*8b00*/  HMMA.16816.F32.BF16 R88, R132.reuse, R20, R88 ;  /* 0x000000148458723c */ /* 0x040fec0000041858 */
[-C--:B------:R-:W-:Y:S06]  /*8b10*/  HMMA.16816.F32.BF16 R92, R132, R22.reuse, R92 ;  /* 0x00000016845c723c */ /* 0x080fec000004185c */
[C---:B------:R-:W-:Y:S01]  /*8b20*/  HMMA.16816.F32.BF16 R96, R32.reuse, R22, R96 ;  /* 0x000000162060723c */ /* 0x040fe20000041860 */
[----:B------:R-:W-:Y:S05]  /*8b30*/  LDSM.16.MT88.4 R20, [R2+0x10800] ;  /* 0x010800000214783b */ /* 0x000fea0000004200 */
[-C--:B---3--:R-:W-:Y:S06]  /*8b40*/  HMMA.16816.F32.BF16 R100, R32, R24.reuse, R100 ;  /* 0x000000182064723c */ /* 0x088fec0000041864 */
        /* <DEDUP_REMOVED lines=208> */
.L_x_205:
        /* <DEDUP_REMOVED lines=20> */
.L_x_206:
        /* <DEDUP_REMOVED lines=53> */
.L_x_208:
[----:B------:R-:W-:Y:S05]  /*9ce0*/  BSYNC B0 ;  /* 0x0000000000007941 */ /* 0x000fea0003800000 */
.L_x_207:
        /* <DEDUP_REMOVED lines=19> */
.L_x_210:
[----:B------:R-:W-:Y:S05]  /*9e20*/  BSYNC B0 ;  /* 0x0000000000007941 */ /* 0x000fea0003800000 */
.L_x_209:
[----:B-12---:R-:W-:Y:S01]  /*9e30*/  IMAD.U32 R4, RZ, RZ, UR12 ;  /* 0x0000000cff047e24 */ /* 0x006fe2000f8e00ff */
[----:B------:R-:W-:Y:S01]  /*9e40*/  UIMAD UR11, UR11, UR12, URZ ;  /* 0x0000000c0b0b72a4 */ /* 0x000fe2000f8e023f */
[----:B------:R-:W1:Y:S01]  /*9e50*/  LDS.128 R20, [R0+0xf000] ;  /* 0x00f0000000147984 */ /* 0x000e620000000c00 */
[----:B------:R-:W-:Y:S01]  /*9e60*/  USHF.R.S32.HI UR10, URZ, 0x1f, UR58 ;  /* 0x0000001f3f0a7899 */ /* 0x000fe2000801143a */
[----:B------:R-:W-:Y:S01]  /*9e70*/  IMAD.WIDE.U32 R6, R4, UR5, R6 ;  /* 0x0000000504067c25 */ /* 0x000fe2000f8e0006 */
[----:B------:R-:W-:Y:S01]  /*9e80*/  UIMAD UR5, UR5, UR13, UR11 ;  /* 0x0000000d050572a4 */ /* 0x000fe2000f8e020b */
[----:B------:R-:W2:Y:S01]  /*9e90*/  LDS.128 R16, [R0+0x11000] ;  /* 0x0110000000107984 */ /* 0x000ea20000000c00 */
[----:B------:R-:W-:Y:S01]  /*9ea0*/  ULDC.64 UR8, c[0x0][0x470] ;  /* 0x00011c0000087ab9 */ /* 0x000fe20000000a00 */
[----:B------:R-:W-:Y:S01]  /*9eb0*/  BSSY B0, `(.L_x_211) ;  /* 0x000001b000007945 */ /* 0x000fe20003800000 */
        /* <DEDUP_REMOVED lines=26> */
.L_x_212:
[----:B------:R-:W-:Y:S05]  /*a060*/  BSYNC B0 ;  /* 0x0000000000007941 */ /* 0x000fea0003800000 */
.L_x_211:
        /* <DEDUP_REMOVED lines=18> */
.L_x_188:
[----:B------:R-:W-:Y:S05]  /*a190*/  BSYNC B1 ;  /* 0x0000000000017941 */ /* 0x000fea0003800000 */
.L_x_174:
        /* <DEDUP_REMOVED lines=8> */
.L_x_213:
[----:B------:R-:W-:Y:S05]  /*a220*/  EXIT ;  /* 0x000000000000794d */ /* 0x000fea0003800000 */
.L_x_215:
        /* <DEDUP_REMOVED lines=13> */
.L_x_674:


//--------------------- .text._ZN5flash44flash_bwd_dq_dk_dv_loop_seqk_parallel_kernelI23Flash_bwd_kernel_traitsILi96ELi64ELi128ELi8ELi2ELi4ELi4ELb1ELb0EN7cutlass10bfloat16_tE19Flash_kernel_traitsILi96ELi64ELi128ELi8ES3_EELb1ELb1ELb0ELb0ELb1ELb1ELb0EEEvNS_16Flash_bwd_paramsE --------------------------
	.section	.text._ZN5flash44flash_bwd_dq_dk_dv_loop_seqk_parallel_kernelI23Flash_bwd_kernel_traitsILi96ELi64ELi128ELi8ELi2ELi4ELi4ELb1ELb0EN7cutlass10bfloat16_tE19Flash_kernel_traitsILi96ELi64ELi128ELi8ES3_EELb1ELb1ELb0ELb0ELb1ELb1ELb0EEEvNS_16Flash_bwd_paramsE,"ax",@progbits
	.align	128
        .global         _ZN5flash44flash_bwd_dq_dk_dv_loop_seqk_parallel_kernelI23Flash_bwd_kernel_traitsILi96ELi64ELi128ELi8ELi2ELi4ELi4ELb1ELb0EN7cutlass10bfloat16_tE19Flash_kernel_traitsILi96ELi64ELi128ELi8ES3_EELb1ELb1ELb0ELb0ELb1ELb1ELb0EEEvNS_16Flash_bwd_paramsE
        .type           _ZN5flash44flash_bwd_dq_dk_dv_loop_seqk_parallel_kernelI23Flash_bwd_kernel_traitsILi96ELi64ELi128ELi8ELi2ELi4ELi4ELb1ELb0EN7cutlass10bfloat16_tE19Flash_kernel_traitsILi96ELi64ELi128ELi8ES3_EELb1ELb1ELb0ELb0ELb1ELb1ELb0EEEvNS_16Flash_bwd_paramsE,@function
        .size           _ZN5flash44flash_bwd_dq_dk_dv_loop_seqk_parallel_kernelI23Flash_bwd_kernel_traitsILi96ELi64ELi128ELi8ELi2ELi4ELi4ELb1ELb0EN7cutlass10bfloat16_tE19Flash_kernel_traitsILi96ELi64ELi128ELi8ES3_EELb1ELb1ELb0ELb0ELb1ELb1ELb0EEEvNS_16Flash_bwd_paramsE,(.L_x_675 - _ZN5flash44flash_bwd_dq_dk_dv_loop_seqk_parallel_kernelI23Flash_bwd_kernel_traitsILi96ELi64ELi128ELi8ELi2ELi4ELi4ELb1ELb0EN7cutlass10bfloat16_tE19Flash_kernel_traitsILi96ELi64ELi128ELi8ES3_EELb1ELb1ELb0ELb0ELb1ELb1ELb0EEEvNS_16Flash_bwd_paramsE)
        .other          _ZN5flash44flash_bwd_dq_dk_dv_loop_seqk_parallel_kernelI23Flash_bwd_kernel_traitsILi96ELi64ELi128ELi8ELi2ELi4ELi4ELb1ELb0EN7cutlass10bfloat16_tE19Flash_kernel_traitsILi96ELi64ELi128ELi8ES3_EELb1ELb1ELb0ELb0ELb1ELb1ELb0EEEvNS_16Flash_bwd_paramsE,@"STO_CUDA_ENTRY STV_DEFAULT"
_ZN5flash44flash_bwd_dq_dk_dv_loop_seqk_parallel_kernelI23Flash_bwd_kernel_traitsILi96ELi64ELi128ELi8ELi2ELi4ELi4ELb1ELb0EN7cutlass10bfloat16_tE19Flash_kernel_traitsILi96ELi64ELi128ELi8ES3_EELb1ELb1ELb0ELb0ELb1ELb1ELb0EEEvNS_16Flash_bwd_paramsE:
.text._ZN5flash44flash_bwd_dq_dk_dv_loop_seqk_parallel_kernelI23Flash_bwd_kernel_traitsILi96ELi64ELi128ELi8ELi2ELi4ELi4ELb1ELb0EN7cutlass10bfloat16_tE19Flash_kernel_traitsILi96ELi64ELi128ELi8ES3_EELb1ELb1ELb0ELb0ELb1ELb1ELb0EEEvNS_16Flash_bwd_paramsE:
        /* <DEDUP_REMOVED lines=12> */
[----:B------:R-:W2:Y:S01]  /*00c0*/  S2UR UR55, SR_CTAID.Y ;  /* 0x00000000003779c3 */ /* 0x000ea20000002600 */
[----:B------:R-:W-:Y:S01]  /*00d0*/  UMOV UR5, 0x400 ;  /* 0x0000040000057882 */ /* 0x000fe20000000000 */
[----:B------:R-:W-:Y:S01]  /*00e0*/  IMAD.MOV.U32 R228, RZ, RZ, 0x20 ;  /* 0x00000020ffe47424 */ /* 0x000fe200078e00ff */
[----:B------:R-:W-:Y:S01]  /*00f0*/  UMOV UR56, 0xffffd000 ;  /* 0xffffd00000387882 */ /* 0x000fe20000000000 */
[----:B------:R-:W-:Y:S02]  /*0100*/  IMAD.MOV.U32 R237, RZ, RZ, -0x10 ;  /* 0xfffffff0ffed7424 */ /* 0x000fe400078e00ff */
[----:B------:R-:W-:Y:S02]  /*0110*/  IMAD.MOV.U32 R226, RZ, RZ, 0x40 ;  /* 0x00000040ffe27424 */ /* 0x000fe400078e00ff */
[----:B------:R-:W3:Y:S08]  /*0120*/  S2UR UR4, SR_CgaCtaId ;  /* 0x00000000000479c3 */ /* 0x000ef00000008800 */
[----:B------:R-:W4:Y:S08]  /*0130*/  S2UR UR57, SR_CTAID.Z ;  /* 0x00000000003979c3 */ /* 0x000f300000002700 */
[----:B------:R-:W-:Y:S01]  /*0140*/  S2UR UR59, SR_CTAID.Z ;  /* 0x00000000003b79c3 */ /* 0x000fe20000002700 */
[----:B--2---:R-:W-:-:S02]  /*0150*/  UIMAD.WIDE UR6, UR55, 0x80, URZ ;  /* 0x00000080370678a5 */ /* 0x004fc4000f8e023f */
[----:B------:R-:W-:Y:S01]  /*0160*/  USHF.R.S32.HI UR60, URZ, 0x1f, UR55 ;  /* 0x0000001f3f3c7899 */ /* 0x000fe20008011437 */
[----:B-1----:R-:W-:Y:S01]  /*0170*/  SHF.R.S32.HI R2, RZ, 0x1f, R11 ;  /* 0x0000001fff027819 */ /* 0x002fe2000001140b */
[----:B---3--:R-:W-:-:S03]  /*0180*/  ULEA UR4, UR4, UR5, 0x18 ;  /* 0x0000000504047291 */ /* 0x008fc6000f8ec03f */
[----:B------:R-:W1:Y:S01]  /*0190*/  S2UR UR58, SR_CTAID.Y ;  /* 0x00000000003a79c3 */ /* 0x000e620000002600 */
[CC--:B------:R-:W-:Y:S02]  /*01a0*/  LEA.HI R9, R2.reuse, R11.reuse, RZ, 0x5 ;  /* 0x0000000b02097211 */ /* 0x0c0fe400078f28ff */
[CC--:B------:R-:W-:Y:S02]  /*01b0*/  LEA.HI R0, R2.reuse, R11.reuse, RZ, 0x4 ;  /* 0x0000000b02007211 */ /* 0x0c0fe400078f20ff */
[CC--:B------:R-:W-:Y:S01]  /*01c0*/  LEA.HI R20, R2.reuse, R11.reuse, RZ, 0x3 ;  /* 0x0000000b02147211 */ /* 0x0c0fe200078f18ff */
[----:B----4-:R-:W-:Y:S01]  /*01d0*/  USHF.R.S32.HI UR5, URZ, 0x1f, UR57 ;  /* 0x0000001f3f057899 */ /* 0x010fe20008011439 */
[----:B------:R-:W-:Y:S02]  /*01e0*/  SHF.R.S32.HI R3, RZ, 0x4, R0 ;  /* 0x00000004ff037819 */ /* 0x000fe40000011400 */
[----:B------:R-:W-:Y:S02]  /*01f0*/  LOP3.LUT R8, R9, 0xffffffe0, RZ, 0xc0, !PT ;  /* 0xffffffe009087812 */ /* 0x000fe400078ec0ff */
[----:B------:R-:W-:-:S02]  /*0200*/  LEA.HI R5, R2, R11, RZ, 0x2 ;  /* 0x0000000b02057211 */ /* 0x000fc400078f10ff */
[----:B------:R-:W-:Y:S02]  /*0210*/  LOP3.LUT R6, R20, 0xfffffff8, RZ, 0xc0, !PT ;  /* 0xfffffff814067812 */ /* 0x000fe400078ec0ff */
[CC--:B------:R-:W-:Y:S02]  /*0220*/  LEA.HI R7, R2.reuse, R11.reuse, RZ, 0x6 ;  /* 0x0000000b02077211 */ /* 0x0c0fe400078f30ff */
[----:B------:R-:W-:Y:S01]  /*0230*/  LEA.HI R18, R2, R11, RZ, 0x7 ;  /* 0x0000000b02127211 */ /* 0x000fe200078f38ff */
[C---:B------:R-:W-:Y:S01]  /*0240*/  IMAD.IADD R10, R11.reuse, 0x1, -R6 ;  /* 0x000000010b0a7824 */ /* 0x040fe200078e0a06 */
[C---:B------:R-:W-:Y:S02]  /*0250*/  LOP3.LUT R4, R0.reuse, 0xfffffff0, RZ, 0xc0, !PT ;  /* 0xfffffff000047812 */ /* 0x040fe400078ec0ff */
[----:B------:R-:W-:Y:S01]  /*0260*/  LEA.HI R2, R0, R3, RZ, 0x1 ;  /* 0x0000000300027211 */ /* 0x000fe200078f08ff */
[C---:B------:R-:W-:Y:S01]  /*0270*/  IMAD.IADD R0, R11.reuse, 0x1, -R8 ;  /* 0x000000010b007824 */ /* 0x040fe200078e0a08 */
[----:B------:R-:W-:Y:S01]  /*0280*/  SHF.R.S32.HI R13, RZ, 0x3, R20 ;  /* 0x00000003ff0d7819 */ /* 0x000fe20000011414 */
[----:B------:R-:W-:Y:S01]  /*0290*/  IMAD.IADD R6, R11, 0x1, -R4 ;  /* 0x000000010b067824 */ /* 0x000fe200078e0a04 */
[----:B------:R-:W-:Y:S01]  /*02a0*/  LOP3.LUT R12, R5, 0xfffffffc, RZ, 0xc0, !PT ;  /* 0xfffffffc050c7812 */ /* 0x000fe200078ec0ff */
[----:B-1----:R-:W-:Y:S01]  /*02b0*/  USHF.R.S32.HI UR61, URZ, 0x1f, UR58 ;  /* 0x0000001f3f3d7899 */ /* 0x002fe2000801143a */
[----:B------:R-:W-:Y:S01]  /*02c0*/  LOP3.LUT R2, R2, 0xfffffffe, RZ, 0xc0, !PT ;  /* 0xfffffffe02027812 */ /* 0x000fe200078ec0ff */
[----:B------:R-:W-:Y:S01]  /*02d0*/  IMAD.SHL.U32 R4, R13, 0x40, RZ ;  /* 0x000000400d047824 */ /* 0x000fe200078e00ff */
[----:B------:R-:W-:Y:S01]  /*02e0*/  SHF.R.S32.HI R8, RZ, 0x1f, R0 ;  /* 0x0000001fff087819 */ /* 0x000fe20000011400 */
[----:B------:R-:W-:Y:S01]  /*02f0*/  IMAD.IADD R15, R11, 0x1, -R12 ;  /* 0x000000010b0f7824 */ /* 0x000fe200078e0a0c */
[----:B------:R-:W-:Y:S01]  /*0300*/  LEA.HI R14, R10, R10, RZ, 0x1 ;  /* 0x0000000a0a0e7211 */ /* 0x000fe200078f08ff */
[----:B------:R-:W-:Y:S01]  /*0310*/  IMAD.IADD R16, R3, 0x1, -R2 ;  /* 0x0000000103107824 */ /* 0x000fe200078e0a02 */
[----:B------:R-:W-:Y:S01]  /*0320*/  LEA.HI R246, R8, R0, RZ, 0x2 ;  /* 0x0000000008f67211 */ /* 0x000fe200078f10ff */
[----:B------:R-:W-:Y:S01]  /*0330*/  IMAD.SHL.U32 R24, R15, 0x8, RZ ;  /* 0x000000080f187824 */ /* 0x000fe200078e00ff */
[----:B------:R-:W-:-:S02]  /*0340*/  LOP3.LUT R0, R4, 0xc0, RZ, 0xc0, !PT ;  /* 0x000000c004007812 */ /* 0x000fc400078ec0ff */
[----:B------:R-:W-:Y:S02]  /*0350*/  LOP3.LUT R2, R14, 0x7fffffe, RZ, 0xc0, !PT ;  /* 0x07fffffe0e027812 */ /* 0x000fe400078ec0ff */
[----:B------:R-:W-:Y:S01]  /*0360*/  SHF.R.S32.HI R22, RZ, 0x6, R7 ;  /* 0x00000006ff167819 */ /* 0x000fe20000011407 */
[----:B------:R-:W-:Y:S01]  /*0370*/  STL [R1+0x18], R24 ;  /* 0x0000181801007387 */ /* 0x000fe20000100800 */
[----:B------:R-:W-:Y:S01]  /*0380*/  SHF.R.U32.HI R7, RZ, 0x3, R0 ;  /* 0x00000003ff077819 */ /* 0x000fe20000011600 */
[----:B------:R-:W-:Y:S01]  /*0390*/  IMAD.IADD R3, R10, 0x1, -R2 ;  /* 0x000000010a037824 */ /* 0x000fe200078e0a02 */
[----:B------:R-:W-:Y:S01]  /*03a0*/  LOP3.LUT R4, R0, 0x18, R24, 0xf8, !PT ;  /* 0x0000001800047812 */ /* 0x000fe200078ef818 */
[----:B------:R-:W-:Y:S01]  /*03b0*/  IMAD R0, R22, 0x4, R16 ;  /* 0x0000000416007824 */ /* 0x000fe200078e0210 */
[--C-:B------:R-:W-:Y:S01]  /*03c0*/  SHF.R.S32.HI R13, RZ, 0x2, R5.reuse ;  /* 0x00000002ff0d7819 */ /* 0x100fe20000011405 */
[----:B------:R-:W-:Y:S01]  /*03d0*/  STL [R1+0x10], R22 ;  /* 0x0000101601007387 */ /* 0x000fe20000100800 */
[----:B------:R-:W-:Y:S01]  /*03e0*/  SHF.R.S32.HI R2, RZ, 0x1f, R5 ;  /* 0x0000001fff027819 */ /* 0x000fe20000011405 */
[----:B------:R-:W-:Y:S01]  /*03f0*/  IMAD R222, R0, 0x8, R3 ;  /* 0x0000000800de7824 */ /* 0x000fe200078e0203 */
[----:B------:R-:W-:-:S02]  /*0400*/  LEA.HI R3, R5, R13, RZ, 0x1 ;  /* 0x0000000d05037211 */ /* 0x000fc400078f08ff */
[----:B------:R-:W-:Y:S02]  /*0410*/  LEA.HI R2, R2, R13, RZ, 0x3 ;  /* 0x0000000d02027211 */ /* 0x000fe400078f18ff */
[----:B------:R-:W-:Y:S02]  /*0420*/  LOP3.LUT R12, R4, R7, RZ, 0x3c, !PT ;  /* 0x00000007040c7212 */ /* 0x000fe400078e3cff */
[----:B------:R-:W-:Y:S02]  /*0430*/  LEA.HI R0, R6, R6, RZ, 0x1 ;  /* 0x0000000606007211 */ /* 0x000fe400078f08ff */
[----:B------:R-:W-:Y:S02]  /*0440*/  LOP3.LUT R4, R3, 0x7fffffe, RZ, 0xc0, !PT ;  /* 0x07fffffe03047812 */ /* 0x000fe400078ec0ff */
[----:B------:R-:W-:Y:S02]  /*0450*/  SHF.R.S32.HI R11, RZ, 0x1f, R6 ;  /* 0x0000001fff0b7819 */ /* 0x000fe40000011406 */
[----:B------:R-:W-:Y:S01]  /*0460*/  LOP3.LUT R2, R2, 0xfffffff8, RZ, 0xc0, !PT ;  /* 0xfffffff802027812 */ /* 0x000fe200078ec0ff */
[----:B------:R-:W-:Y:S01]  /*0470*/  IMAD.IADD R5, R13, 0x1, -R4 ;  /* 0x000000010d057824 */ /* 0x000fe200078e0a04 */
[----:B------:R-:W-:-:S02]  /*0480*/  SHF.R.S32.HI R8, RZ, 0x1, R0 ;  /* 0x00000001ff087819 */ /* 0x000fc40000011400 */
[----:B------:R-:W-:Y:S01]  /*0490*/  SHF.R.S32.HI R3, RZ, 0x1f, R0 ;  /* 0x0000001fff037819 */ /* 0x000fe20000011400 */
[----:B------:R-:W-:Y:S01]  /*04a0*/  IMAD.IADD R4, R13, 0x1, -R2 ;  /* 0x000000010d047824 */ /* 0x000fe200078e0a02 */
[----:B------:R-:W-:Y:S02]  /*04b0*/  LEA.HI R11, R11, R6, RZ, 0x3 ;  /* 0x000000060b0b7211 */ /* 0x000fe400078f18ff */
[----:B------:R-:W-:Y:S02]  /*04c0*/  SHF.R.S32.HI R23, RZ, 0x5, R9 ;  /* 0x00000005ff177819 */ /* 0x000fe40000011409 */
[----:B------:R-:W-:Y:S02]  /*04d0*/  LOP3.LUT R7, R0, 0x7fffffe, RZ, 0xc0, !PT ;  /* 0x07fffffe00077812 */ /* 0x000fe400078ec0ff */
[----:B------:R-:W-:Y:S01]  /*04e0*/  LEA.HI R2, R3, R8, RZ, 0x2 ;  /* 0x0000000803027211 */ /* 0x000fe200078f10ff */
[----:B------:R-:W-:Y:S01]  /*04f0*/  IMAD R3, R23, 0x8, R5 ;  /* 0x0000000817037824 */ /* 0x000fe200078e0205 */
[----:B------:R-:W-:Y:S01]  /*0500*/  LOP3.LUT R0, R11, 0xfffffff8, RZ, 0xc0, !PT ;  /* 0xfffffff80b007812 */ /* 0x000fe200078ec0ff */
[----:B------:R-:W-:Y:S01]  /*0510*/  IMAD.IADD R21, R6, 0x1, -R7 ;  /* 0x0000000106157824 */ /* 0x000fe200078e0a07 */
[----:B------:R-:W-:Y:S01]  /*0520*/  LOP3.LUT R2, R2, 0xfffffffc, RZ, 0xc0, !PT ;  /* 0xfffffffc02027812 */ /* 0x000fe200078ec0ff */
[----:B------:R-:W-:Y:S01]  /*0530*/  IMAD.U32 R3, R3, 0x20, R12 ;  /* 0x0000002003037824 */ /* 0x000fe200078e000c */
[----:B------:R-:W-:Y:S01]  /*0540*/  LOP3.LUT R5, R4, 0x1, RZ, 0xc0, !PT ;  /* 0x0000000104057812 */ /* 0x000fe200078ec0ff */
[----:B------:R-:W-:Y:S01]  /*0550*/  IMAD.IADD R19, R6, 0x1, -R0 ;  /* 0x0000000106137824 */ /* 0x000fe200078e0a00 */
[----:B------:R-:W-:Y:S01]  /*0560*/  SHF.R.S32.HI R0, RZ, 0x1f, R9 ;  /* 0x0000001fff007819 */ /* 0x000fe20000011409 */
[----:B------:R-:W-:Y:S01]  /*0570*/  IMAD.IADD R17, R8, 0x1, -R2 ;  /* 0x0000000108117824 */ /* 0x000fe200078e0a02 */
[-C--:B------:R-:W-:Y:S01]  /*0580*/  LEA.HI R2, R9, R23.reuse, RZ, 0x1 ;  /* 0x0000001709027211 */ /* 0x080fe200078f08ff */
[----:B------:R1:W-:Y:S01]  /*0590*/  STL [R1+0xc], R3 ;  /* 0x00000c0301007387 */ /* 0x0003e20000100800 */
[----:B------:R-:W-:Y:S01]  /*05a0*/  LEA.HI R0, R0, R23, RZ, 0x2 ;  /* 0x0000001700007211 */ /* 0x000fe200078f10ff */
[----:B------:R-:W-:Y:S01]  /*05b0*/  IMAD.SHL.U32 R8, R15, 0x2, RZ ;  /* 0x000000020f087824 */ /* 0x000fe200078e00ff */
[----:B------:R-:W-:Y:S01]  /*05c0*/  ISETP.NE.U32.AND P5, PT, R5, 0x1, PT ;  /* 0x000000010500780c */ /* 0x000fe20003fa5070 */
[----:B------:R-:W-:Y:S01]  /*05d0*/  IMAD.SHL.U32 R5, R10, 0x40, RZ ;  /* 0x000000400a057824 */ /* 0x000fe200078e00ff */
[----:B------:R-:W-:-:S02]  /*05e0*/  LOP3.LUT R0, R0, 0xfffffffc, RZ, 0xc0, !PT ;  /* 0xfffffffc00007812 */ /* 0x000fc400078ec0ff */
[----:B------:R-:W-:Y:S02]  /*05f0*/  LEA.HI R12, R4, R4, RZ, 0x1 ;  /* 0x00000004040c7211 */ /* 0x000fe400078f08ff */
[----:B------:R-:W-:Y:S01]  /*0600*/  SHF.R.S32.HI R13, RZ, 0x7, R18 ;  /* 0x00000007ff0d7819 */ /* 0x000fe20000011412 */
[----:B------:R-:W-:Y:S01]  /*0610*/  IMAD.SHL.U32 R18, R22, 0x20, RZ ;  /* 0x0000002016127824 */ /* 0x000fe200078e00ff */
[----:B------:R-:W-:Y:S01]  /*0620*/  LOP3.LUT R7, R5, 0x1c0, RZ, 0xc0, !PT ;  /* 0x000001c005077812 */ /* 0x000fe200078ec0ff */
[----:B------:R-:W-:Y:S01]  /*0630*/  IMAD.IADD R0, R23, 0x1, -R0 ;  /* 0x0000000117007824 */ /* 0x000fe200078e0a00 */
[----:B------:R-:W-:Y:S02]  /*0640*/  LOP3.LUT P4, RZ, R4, 0x2, RZ, 0xc0, !PT ;  /* 0x0000000204ff7812 */ /* 0x000fe4000788c0ff */
[----:B------:R-:W-:Y:S01]  /*0650*/  SEL R237, R237, 0x10, !P5 ;  /* 0x00000010eded7807 */ /* 0x000fe20006800000 */
[C---:B------:R-:W-:Y:S01]  /*0660*/  IMAD.SHL.U32 R6, R0.reuse, 0x10, RZ ;  /* 0x0000001000067824 */ /* 0x040fe200078e00ff */
[----:B------:R-:W-:Y:S01]  /*0670*/  SHF.R.S32.HI R246, RZ, 0x2, R246 ;  /* 0x00000002fff67819 */ /* 0x000fe200000114f6 */
[----:B------:R-:W-:Y:S01]  /*0680*/  IMAD R10, R0, 0x200, R8 ;  /* 0x00000200000a7824 */ /* 0x000fe200078e0208 */
[----:B-1----:R-:W-:-:S02]  /*0690*/  LOP3.LUT R3, R2, 0xfffffffe, RZ, 0xc0, !PT ;  /* 0xfffffffe02037812 */ /* 0x002fc400078ec0ff */
[----:B------:R-:W-:-:S03]  /*06a0*/  SHF.R.S32.HI R2, RZ, 0x1, R14 ;  /* 0x00000001ff027819 */ /* 0x000fc6000001140e */
[----:B------:R-:W-:Y:S01]  /*06b0*/  IMAD.IADD R22, R23, 0x1, -R3 ;  /* 0x0000000117167824 */ /* 0x000fe200078e0a03 */
[----:B------:R-:W-:Y:S01]  /*06c0*/  LOP3.LUT R3, R12, 0x3fffffe, RZ, 0xc0, !PT ;  /* 0x03fffffe0c037812 */ /* 0x000fe200078ec0ff */
[C---:B------:R-:W-:Y:S01]  /*06d0*/  IMAD.SHL.U32 R5, R2.reuse, 0x40, RZ ;  /* 0x0000004002057824 */ /* 0x040fe200078e00ff */
[----:B------:R-:W-:Y:S01]  /*06e0*/  LOP3.LUT P6, RZ, R2, 0x2, RZ, 0xc0, !PT ;  /* 0x0000000202ff7812 */ /* 0x000fe200078cc0ff */
[----:B------:R-:W-:Y:S01]  /*06f0*/  IMAD R246, R22, 0x10, R246 ;  /* 0x0000001016f67824 */ /* 0x000fe200078e02f6 */
[----:B------:R-:W-:Y:S01]  /*0700*/  SHF.R.S32.HI R2, RZ, 0x3, R11 ;  /* 0x00000003ff027819 */ /* 0x000fe2000001140b */
[C---:B------:R-:W-:Y:S01]  /*0710*/  IMAD.IADD R11, R4.reuse, 0x1, -R3 ;  /* 0x00000001040b7824 */ /* 0x040fe200078e0a03 */
[----:B------:R-:W-:Y:S01]  /*0720*/  LOP3.LUT R3, R5, 0xc0, RZ, 0xc0, !PT ;  /* 0x000000c005037812 */ /* 0x000fe200078ec0ff */
[----:B------:R-:W-:Y:S01]  /*0730*/  IMAD.SHL.U32 R4, R4, 0x40, RZ ;  /* 0x0000004004047824 */ /* 0x000fe200078e00ff */
[----:B------:R-:W-:Y:S01]  /*0740*/  LOP3.LUT R5, R7, 0x30, R6, 0xf8, !PT ;  /* 0x0000003007057812 */ /* 0x000fe200078ef806 */
[----:B------:R-:W-:Y:S01]  /*0750*/  IMAD R14, R0, 0x2, R2 ;  /* 0x00000002000e7824 */ /* 0x000fe200078e0202 */
[----:B------:R-:W-:Y:S01]  /*0760*/  SHF.R.U32.HI R6, RZ, 0x3, R7 ;  /* 0x00000003ff067819 */ /* 0x000fe20000011607 */
[----:B------:R-:W-:Y:S01]  /*0770*/  IMAD R21, R2, 0x8, R21 ;  /* 0x0000000802157824 */ /* 0x000fe200078e0215 */
[----:B------:R-:W-:Y:S01]  /*0780*/  LOP3.LUT R0, R4, 0x1c0, RZ, 0xc0, !PT ;  /* 0x000001c004007812 */ /* 0x000fe200078ec0ff */
[----:B------:R-:W-:Y:S01]  /*0790*/  IMAD R10, R11, 0x20, R10 ;  /* 0x000000200b0a7824 */ /* 0x000fe200078e020a */
[--C-:B------:R-:W-:Y:S01]  /*07a0*/  LOP3.LUT R9, R5, 0x8, R20.reuse, 0xf8, !PT ;  /* 0x0000000805097812 */ /* 0x100fe200078ef814 */
[----:B------:R1:W-:Y:S01]  /*07b0*/  STL [R1+0x14], R22 ;  /* 0x0000141601007387 */ /* 0x0003e20000100800 */
[----:B------:R-:W-:-:S02]  /*07c0*/  LOP3.LUT R5, R3, 0x8, R20, 0xf8, !PT ;  /* 0x0000000803057812 */ /* 0x000fc400078ef814 */
[----:B------:R-:W-:Y:S02]  /*07d0*/  SHF.R.U32.HI R4, RZ, 0x3, R3 ;  /* 0x00000003ff047819 */ /* 0x000fe40000011603 */
[----:B------:R-:W-:Y:S02]  /*07e0*/  LOP3.LUT R3, R0, 0x20, R18, 0xf8, !PT ;  /* 0x0000002000037812 */ /* 0x000fe400078ef812 */
[----:B------:R-:W-:Y:S01]  /*07f0*/  SHF.R.U32.HI R2, RZ, 0x3, R0 ;  /* 0x00000003ff027819 */ /* 0x000fe20000011600 */
[----:B------:R-:W-:Y:S01]  /*0800*/  IMAD R0, R13, 0x1000, R8 ;  /* 0x000010000d007824 */ /* 0x000fe200078e0208 */
[----:B------:R-:W-:Y:S02]  /*0810*/  LOP3.LUT R4, R5, R4, RZ, 0x3c, !PT ;  /* 0x0000000405047212 */ /* 0x000fe400078e3cff */
[----:B------:R-:W-:Y:S01]  /*0820*/  LOP3.LUT R2, R3, R2, RZ, 0x3c, !PT ;  /* 0x0000000203027212 */ /* 0x000fe200078e3cff */
[----:B------:R-:W-:Y:S01]  /*0830*/  IMAD R0, R22, 0x400, R0 ;  /* 0x0000040016007824 */ /* 0x000fe200078e0200 */
[C---:B------:R-:W-:Y:S01]  /*0840*/  R2P PR, R19.reuse, 0x6 ;  /* 0x0000000613007804 */ /* 0x040fe20000000000 */
[----:B------:R-:W-:Y:S01]  /*0850*/  IMAD.SHL.U32 R3, R19, 0x40, RZ ;  /* 0x0000004013037824 */ /* 0x000fe200078e00ff */
[----:B------:R-:W-:Y:S01]  /*0860*/  LOP3.LUT R5, R9, R6, RZ, 0x3c, !PT ;  /* 0x0000000609057212 */ /* 0x000fe200078e3cff */
[----:B------:R-:W-:Y:S01]  /*0870*/  IMAD.IADD R240, R2, 0x1, R0 ;  /* 0x0000000102f07824 */ /* 0x000fe200078e0200 */
[----:B------:R-:W-:Y:S01]  /*0880*/  SEL R223, R228, 0xffffffe0, !P6 ;  /* 0xffffffe0e4df7807 */ /* 0x000fe20007000000 */
        /* <DEDUP_REMOVED lines=23> */
[--C-:B------:R-:W-:Y:S02]  /*0a00*/  LOP3.LUT R224, R224, R3, R4.reuse, 0x1e, !PT ;  /* 0x00000003e0e07212 */ /* 0x100fe400078e1e04 */
[----:B------:R-:W-:Y:S02]  /*0a10*/  LOP3.LUT R3, R6, R2, R4, 0x1e, !PT ;  /* 0x0000000206037212 */ /* 0x000fe400078e1e04 */
[----:B------:R-:W-:Y:S01]  /*0a20*/  LOP3.LUT R8, R8, R0, R7, 0x1e, !PT ;  /* 0x0000000008087212 */ /* 0x000fe200078e1e07 */
[----:B------:R-:W-:Y:S01]  /*0a30*/  IMAD.SHL.U32 R0, R21, 0x20, RZ ;  /* 0x0000002015007824 */ /* 0x000fe200078e00ff */
[----:B------:R-:W-:Y:S01]  /*0a40*/  LOP3.LUT R2, R6, R9, R2, 0x1e, !PT ;  /* 0x0000000906027212 */ /* 0x000fe200078e1e02 */
[----:B------:R-:W-:Y:S01]  /*0a50*/  IMAD.U32 R224, R14, 0x200, R224 ;  /* 0x000002000ee07824 */ /* 0x000fe200078e00e0 */
[----:B------:R-:W-:Y:S01]  /*0a60*/  SEL R225, R228, 0xffffffe0, !P1 ;  /* 0xffffffe0e4e17807 */ /* 0x000fe20004800000 */
[----:B------:R-:W-:Y:S01]  /*0a70*/  IMAD.IADD R8, R8, 0x1, R10 ;  /* 0x0000000108087824 */ /* 0x000fe200078e020a */
[----:B------:R-:W-:Y:S01]  /*0a80*/  SEL R226, R226, 0xffffffc0, !P2 ;  /* 0xffffffc0e2e27807 */ /* 0x000fe20005000000 */
[----:B------:R-:W-:Y:S01]  /*0a90*/  IMAD.IADD R229, R0, 0x1, R2 ;  /* 0x0000000100e57824 */ /* 0x000fe200078e0202 */
[----:B------:R-:W-:Y:S01]  /*0aa0*/  LEA R222, R222, UR4, 0x1 ;  /* 0x00000004dede7c11 */ /* 0x000fe2000f8e08ff */
[----:B------:R-:W-:Y:S01]  /*0ab0*/  IMAD.U32 R2, RZ, RZ, UR6 ;  /* 0x00000006ff027e24 */ /* 0x000fe2000f8e00ff */
[----:B------:R-:W-:Y:S01]  /*0ac0*/  UIADD3 UR6, UR4, 0x9000, URZ ;  /* 0x0000900004067890 */ /* 0x000fe2000fffe03f */
[----:B------:R-:W-:Y:S01]  /*0ad0*/  IMAD R4, R22, 0x200, R0 ;  /* 0x0000020016047824 */ /* 0x000fe200078e0200 */
[----:B------:R-:W-:Y:S01]  /*0ae0*/  LOP3.LUT P0, RZ, R17, 0x2, RZ, 0xc0, !PT ;  /* 0x0000000211ff7812 */ /* 0x000fe2000780c0ff */
[----:B------:R-:W-:Y:S01]  /*0af0*/  IMAD.U32 R0, RZ, RZ, UR5 ;  /* 0x00000005ff007e24 */ /* 0x000fe2000f8e00ff */
[----:B------:R-:W-:Y:S01]  /*0b00*/  USHF.R.S32.HI UR5, URZ, 0x1f, UR59 ;  /* 0x0000001f3f057899 */ /* 0x000fe2000801143b */
[----:B------:R-:W-:Y:S01]  /*0b10*/  IMAD.IADD R230, R4, 0x1, R3 ;  /* 0x0000000104e67824 */ /* 0x000fe200078e0203 */
[----:B------:R-:W-:Y:S01]  /*0b20*/  LEA R252, R8, UR6, 0x1 ;  /* 0x0000000608fc7c11 */ /* 0x000fe2000f8e08ff */
[----:B------:R-:W-:Y:S01]  /*0b30*/  IMAD.U32 R3, RZ, RZ, UR7 ;  /* 0x00000007ff037e24 */ /* 0x000fe2000f8e00ff */
[----:B------:R-:W-:Y:S01]  /*0b40*/  SEL R228, R228, 0xffffffe0, !P0 ;  /* 0xffffffe0e4e47807 */ /* 0x000fe20004000000 */
[----:B------:R-:W-:Y:S01]  /*0b50*/  IMAD.IADD R223, R223, 0x1, R222 ;  /* 0x00000001dfdf7824 */ /* 0x000fe200078e02de */
[----:B------:R-:W-:Y:S01]  /*0b60*/  LEA R3, R5, UR4, 0x1 ;  /* 0x0000000405037c11 */ /* 0x000fe2000f8e08ff */
[----:B------:R-:W-:Y:S01]  /*0b70*/  IMAD.U32 R0, RZ, RZ, UR5 ;  /* 0x00000005ff007e24 */ /* 0x000fe2000f8e00ff */
[----:B------:R-:W-:Y:S01]  /*0b80*/  UIADD3 UR5, UR4, 0xf000, URZ ;  /* 0x0000f00004057890 */ /* 0x000fe2000fffe03f */
[C---:B------:R-:W-:Y:S01]  /*0b90*/  VIADD R0, R252.reuse, 0x20 ;  /* 0x00000020fc007836 */ /* 0x040fe20000000000 */
[----:B------:R-:W-:Y:S01]  /*0ba0*/  ULDC.64 UR6, c[0x0][0x208] ;  /* 0x0000820000067ab9 */ /* 0x000fe20000000a00 */
[----:B------:R-:W-:-:S03]  /*0bb0*/  @P3 VIADD R0, R252, 0xffffffe0 ;  /* 0xffffffe0fc003836 */ /* 0x000fc60000000000 */
[----:B------:R-:W-:Y:S02]  /*0bc0*/  LEA R224, R224, UR5, 0x1 ;  /* 0x00000005e0e07c11 */ /* 0x000fe4000f8e08ff */
[----:B------:R1:W-:Y:S03]  /*0bd0*/  STL [R1+0x8], R0 ;  /* 0x0000080001007387 */ /* 0x0003e60000100800 */
[C---:B------:R-:W-:Y:S02]  /*0be0*/  IMAD.IADD R225, R224.reuse, 0x1, R225 ;  /* 0x00000001e0e17824 */ /* 0x040fe400078e02e1 */
[--C-:B------:R-:W-:Y:S02]  /*0bf0*/  IMAD.IADD R227, R224, 0x1, R226.reuse ;  /* 0x00000001e0e37824 */ /* 0x100fe400078e02e2 */
[----:B------:R-:W-:-:S07]  /*0c00*/  IMAD.IADD R226, R225, 0x1, R226 ;  /* 0x00000001e1e27824 */ /* 0x000fce00078e02e2 */
.L_x_224:
        /* <DEDUP_REMOVED lines=8> */
[----:B-1----:R-:W1:Y:S02]  /*0c90*/  @P0 S2R R0, SR_CTAID.Y ;  /* 0x0000000000000919 */ /* 0x002e640000002600 */
[----:B--2---:R-:W2:Y:S01]  /*0ca0*/  @P1 LDC.64 R6, c[0x0][0x300] ;  /* 0x0000c000ff061b82 */ /* 0x004ea20000000a00 */
        /* <DEDUP_REMOVED lines=21> */
[----:B------:R-:W-:Y:S05]  /*0e00*/  @P0 BRA `(.L_x_216) ;  /* 0x0000006c00880947 */ /* 0x000fea0003800000 */
        /* <DEDUP_REMOVED lines=9> */
[----:B------:R-:W-:-:S02]  /*0ea0*/  UISETP.NE.AND.EX UP1, UPT, UR9, URZ, UPT, UP1 ;  /* 0x0000003f0900728c */ /* 0x000fc4000bf25310 */
[----:B------:R-:W-:Y:S02]  /*0eb0*/  UISETP.NE.AND UP0, UPT, UR8, URZ, UPT ;  /* 0x0000003f0800728c */ /* 0x000fe4000bf05270 */
[----:B------:R-:W-:Y:S01]  /*0ec0*/  USHF.R.S32.HI UR8, URZ, 0x1f, UR12 ;  /* 0x0000001f3f087899 */ /* 0x000fe2000801140c */
[----:B------:R-:W-:Y:S01]  /*0ed0*/  ULDC UR28, c[0x0][0x270] ;  /* 0x00009c00001c7ab9 */ /* 0x000fe20000000800 */
[----:B------:R-:W-:Y:S02]  /*0ee0*/  UIMAD.WIDE UR20, UR55, 0x80, URZ ;  /* 0x00000080371478a5 */ /* 0x000fe4000f8e023f */
[----:B------:R-:W-:Y:S01]  /*0ef0*/  ULEA.HI UR8, UR8, UR12, URZ, 0x6 ;  /* 0x0000000c08087291 */ /* 0x000fe2000f8f303f */
[----:B------:R-:W-:Y:S01]  /*0f00*/  ULDC UR30, c[0x0][0x2dc] ;  /* 0x0000b700001e7ab9 */ /* 0x000fe20000000800 */
[----:B------:R-:W-:Y:S02]  /*0f10*/  ULDC.U8 UR16, c[0x0][0x480] ;  /* 0x0001200000107ab9 */ /* 0x000fe40000000000 */
[----:B------:R-:W-:Y:S01]  /*0f20*/  ULOP3.LUT UR12, UR8, 0xffffffc0, URZ, 0xc0, !UPT ;  /* 0xffffffc0080c7892 */ /* 0x000fe2000f8ec03f */
[----:B-1----:R-:W-:Y:S01]  /*0f30*/  IABS R8, R9 ;  /* 0x0000000900087213 */ /* 0x002fe20000000000 */
[----:B------:R-:W-:Y:S01]  /*0f40*/  @UP0 UIMAD UR11, UR55, UR29, URZ ;  /* 0x0000001d370b02a4 */ /* 0x000fe2000f8e023f */
[----:B------:R-:W-:Y:S01]  /*0f50*/  ISETP.NE.AND P2, PT, R9, RZ, PT ;  /* 0x000000ff0900720c */ /* 0x000fe20003f45270 */
[----:B------:R-:W-:Y:S01]  /*0f60*/  @!UP0 UIMAD UR13, UR55, UR28, UR57 ;  /* 0x0000001c370d82a4 */ /* 0x000fe2000f8e0239 */
[----:B------:R-:W1:Y:S01]  /*0f70*/  I2F.RP R4, R8 ;  /* 0x0000000800047306 */ /* 0x000e620000209400 */
[----:B------:R-:W-:Y:S01]  /*0f80*/  UIMAD UR22, UR57, UR30, URZ ;  /* 0x0000001e391672a4 */ /* 0x000fe2000f8e023f */
[----:B------:R-:W-:Y:S01]  /*0f90*/  @UP0 ULDC UR9, c[0x0][0x2e4] ;  /* 0x0000b90000090ab9 */ /* 0x000fe20000000800 */
[----:B------:R-:W-:Y:S01]  /*0fa0*/  UIADD3 UR12, UR12, -0x40, URZ ;  /* 0xffffffc00c0c7890 */ /* 0x000fe2000fffe03f */
[----:B--2---:R-:W-:Y:S01]  /*0fb0*/  IABS R2, R2 ;  /* 0x0000000200027213 */ /* 0x004fe20000000000 */
[----:B------:R-:W-:-:S02]  /*0fc0*/  USEL UR27, UR21, URZ, UP1 ;  /* 0x0000003f151b7287 */ /* 0x000fc40008800000 */
[----:B------:R-:W-:Y:S02]  /*0fd0*/  @UP0 UIMAD UR21, UR57, UR9, UR11 ;  /* 0x00000009391502a4 */ /* 0x000fe4000f8e020b */
[----:B------:R-:W-:Y:S02]  /*0fe0*/  @!UP0 UIMAD UR21, UR13, UR29, URZ ;  /* 0x0000001d0d1582a4 */ /* 0x000fe4000f8e023f */
[----:B------:R-:W-:Y:S02]  /*0ff0*/  USHF.R.S32.HI UR15, URZ, 0x1f, UR5 ;  /* 0x0000001f3f0f7899 */ /* 0x000fe40008011405 */
[----:B------:R-:W-:Y:S01]  /*1000*/  USHF.R.S32.HI UR14, URZ, 0x1f, UR49 ;  /* 0x0000001f3f0e7899 */ /* 0x000fe20008011431 */
[----:B-1----:R-:W1:Y:S01]  /*1010*/  MUFU.RCP R4, R4 ;  /* 0x0000000400047308 */ /* 0x002e620000001000 */
[----:B------:R-:W-:Y:S02]  /*1020*/  USHF.R.S32.HI UR31, URZ, 0x1f, UR28 ;  /* 0x0000001f3f1f7899 */ /* 0x000fe4000801141c */
[----:B------:R-:W-:-:S02]  /*1030*/  USHF.R.S32.HI UR25, URZ, 0x1f, UR22 ;  /* 0x0000001f3f197899 */ /* 0x000fc40008011416 */
[----:B------:R-:W-:Y:S02]  /*1040*/  USEL UR26, UR20, URZ, UP1 ;  /* 0x0000003f141a7287 */ /* 0x000fe40008800000 */
[----:B------:R-:W-:Y:S02]  /*1050*/  USHF.R.S32.HI UR24, URZ, 0x6, UR8 ;  /* 0x000000063f187899 */ /* 0x000fe40008011408 */
        /* <DEDUP_REMOVED lines=36> */
.L_x_217:
[----:B------:R-:W-:Y:S01]  /*12a0*/  UIMAD UR8, UR55, UR28, UR57 ;  /* 0x0000001c370872a4 */ /* 0x000fe2000f8e0239 */
[----:B------:R-:W-:-:S03]  /*12b0*/  ULDC UR19, c[0x0][0x2d4] ;  /* 0x0000b50000137ab9 */ /* 0x000fc60000000800 */
[----:B------:R-:W-:-:S12]  /*12c0*/  UIMAD UR23, UR8, UR19, URZ ;  /* 0x00000013081772a4 */ /* 0x000fd8000f8e023f */
.L_x_218:
[----:B------:R-:W2:Y:S01]  /*12d0*/  LDL.64 R4, [R1+0x18] ;  /* 0x0000180001047983 */ /* 0x000ea20000100a00 */
[----:B------:R-:W1:Y:S03]  /*12e0*/  LDC.64 R16, c[0x0][0x250] ;  /* 0x00009400ff107b82 */ /* 0x000e660000000a00 */
[----:B------:R-:W2:Y:S04]  /*12f0*/  LDL.64 R34, [R1+0x18] ;  /* 0x0000180001227983 */ /* 0x000ea80000100a00 */
[----:B------:R-:W3:Y:S01]  /*1300*/  LDL R30, [R1+0xc] ;  /* 0x00000c00011e7983 */ /* 0x000ee20000100800 */
[----:B------:R-:W4:Y:S01]  /*1310*/  LDC.64 R6, c[0x0][0x238] ;  /* 0x00008e00ff067b82 */ /* 0x000f220000000a00 */
[----:B------:R-:W-:Y:S01]  /*1320*/  UIADD3 UR52, UP0, UR49, UR5, URZ ;  /* 0x0000000531347290 */ /* 0x000fe2000ff1e03f */
[----:B------:R-:W4:Y:S01]  /*1330*/  S2R R31, SR_TID.X ;  /* 0x00000000001f7919 */ /* 0x000f220000002100 */
[----:B------:R-:W-:-:S02]  /*1340*/  ULDC.64 UR8, c[0x0][0x268] ;  /* 0x00009a0000087ab9 */ /* 0x000fc40000000a00 */
[----:B------:R-:W-:Y:S01]  /*1350*/  UIADD3.X UR53, UR15, UR14, URZ, UP0, !UPT ;  /* 0x0000000e0f357290 */ /* 0x000fe200087fe43f */
[----:B------:R-:W4:Y:S02]  /*1360*/  S2R R32, SR_TID.X ;  /* 0x0000000000207919 */ /* 0x000f240000002100 */
[----:B------:R-:W4:Y:S01]  /*1370*/  LDC.64 R20, c[0x0][0x248] ;  /* 0x00009200ff147b82 */ /* 0x000f220000000a00 */
[----:B------:R-:W-:Y:S01]  /*1380*/  ULDC.64 UR14, c[0x0][0x420] ;  /* 0x00010800000e7ab9 */ /* 0x000fe20000000a00 */
[----:B------:R-:W-:Y:S02]  /*1390*/  USHF.R.S32.HI UR32, URZ, 0x1f, UR57 ;  /* 0x0000001f3f207899 */ /* 0x000fe40008011439 */
[----:B------:R-:W-:Y:S01]  /*13a0*/  UIADD3 UR5, UR24, -0x1, URZ ;  /* 0xffffffff18057890 */ /* 0x000fe2000fffe03f */
[----:B------:R-:W-:Y:S01]  /*13b0*/  ULDC.64 UR16, c[0x0][0x218] ;  /* 0x0000860000107ab9 */ /* 0x000fe20000000a00 */
[----:B-1----:R-:W-:Y:S02]  /*13c0*/  IMAD R2, R16, UR53, RZ ;  /* 0x0000003510027c24 */ /* 0x002fe4000f8e02ff */
[----:B------:R-:W1:Y:S02]  /*13d0*/  LDC.64 R22, c[0x0][0x418] ;  /* 0x00010600ff167b82 */ /* 0x000e640000000a00 */
[----:B------:R-:W-:-:S02]  /*13e0*/  IMAD R2, R17, UR52, R2 ;  /* 0x0000003411027c24 */ /* 0x000fc4000f8e0202 */
[----:B----4-:R-:W-:-:S04]  /*13f0*/  IMAD R8, R6, UR60, RZ ;  /* 0x0000003c06087c24 */ /* 0x010fc8000f8e02ff */
[----:B------:R-:W4:Y:S01]  /*1400*/  LDC.64 R24, c[0x0][0x230] ;  /* 0x00008c00ff187b82 */ /* 0x000f220000000a00 */
[----:B------:R-:W-:Y:S02]  /*1410*/  IMAD R7, R7, UR55, R8 ;  /* 0x0000003707077c24 */ /* 0x000fe4000f8e0208 */
[----:B------:R-:W-:Y:S01]  /*1420*/  IMAD R12, R20, UR53, RZ ;  /* 0x00000035140c7c24 */ /* 0x000fe2000f8e02ff */
[----:B------:R-:W-:-:S04]  /*1430*/  SHF.R.S32.HI R31, RZ, 0x1f, R31 ;  /* 0x0000001fff1f7819 */ /* 0x000fc8000001141f */
[----:B------:R-:W-:Y:S01]  /*1440*/  LEA.HI R31, R31, R32, RZ, 0x2 ;  /* 0x000000201f1f7211 */ /* 0x000fe200078f10ff */
[----:B-1----:R-:W-:-:S03]  /*1450*/  IMAD R13, R22, UR60, RZ ;  /* 0x0000003c160d7c24 */ /* 0x002fc6000f8e02ff */
[----:B------:R-:W-:-:S04]  /*1460*/  SHF.R.S32.HI R31, RZ, 0x2, R31 ;  /* 0x00000002ff1f7819 */ /* 0x000fc8000001141f */
[----:B------:R-:W-:-:S05]  /*1470*/  SHF.R.S32.HI R27, RZ, 0x1f, R31 ;  /* 0x0000001fff1b7819 */ /* 0x000fca000001141f */
[----:B------:R-:W-:-:S04]  /*1480*/  IMAD R8, R27, R16, RZ ;  /* 0x000000101b087224 */ /* 0x000fc800078e02ff */
[----:B------:R-:W-:Y:S01]  /*1490*/  IMAD R8, R31, R17, R8 ;  /* 0x000000111f087224 */ /* 0x000fe200078e0208 */
        /* <DEDUP_REMOVED lines=17> */
[----:B------:R-:W-:Y:S01]  /*15b0*/  @P1 BAR.SYNC.DEFER_BLOCKING 0x0 ;  /* 0x0000000000001b1d */ /* 0x000fe20000010000 */
[----:B--2---:R-:W-:-:S05]  /*15c0*/  IMAD.MOV.U32 R34, RZ, RZ, R4 ;  /* 0x000000ffff227224 */ /* 0x004fca00078e0004 */
[----:B------:R-:W-:-:S03]  /*15d0*/  SHF.R.S32.HI R35, RZ, 0x1f, R34 ;  /* 0x0000001fff237819 */ /* 0x000fc60000011422 */
[----:B------:R-:W-:Y:S02]  /*15e0*/  IMAD.WIDE.U32 R4, R16, UR52, R34 ;  /* 0x0000003410047c25 */ /* 0x000fe4000f8e0022 */
[----:B------:R1:W-:Y:S02]  /*15f0*/  STL [R1+0x1c], R35 ;  /* 0x00001c2301007387 */ /* 0x0003e40000100800 */
[----:B------:R-:W-:Y:S02]  /*1600*/  IMAD.IADD R5, R5, 0x1, R2 ;  /* 0x0000000105057824 */ /* 0x000fe400078e0202 */
[----:B------:R-:W-:Y:S02]  /*1610*/  IMAD R2, R26, UR8, RZ ;  /* 0x000000081a027c24 */ /* 0x000fe4000f8e02ff */
[----:B------:R-:W-:-:S04]  /*1620*/  IMAD.WIDE.U32 R4, R6, UR55, R4 ;  /* 0x0000003706047c25 */ /* 0x000fc8000f8e0004 */
[----:B------:R-:W-:Y:S01]  /*1630*/  IMAD R6, R0, UR9, R2 ;  /* 0x0000000900067c24 */ /* 0x000fe2000f8e0202 */
[----:B------:R-:W-:Y:S01]  /*1640*/  IADD3 R2, P0, R31, UR12, RZ ;  /* 0x0000000c1f027c10 */ /* 0x000fe2000ff1e0ff */
[----:B------:R-:W-:-:S03]  /*1650*/  IMAD.IADD R5, R5, 0x1, R7 ;  /* 0x0000000105057824 */ /* 0x000fc600078e0207 */
[----:B------:R-:W-:Y:S01]  /*1660*/  IADD3.X R18, R27, UR13, RZ, P0, !PT ;  /* 0x0000000d1b127c10 */ /* 0x000fe200087fe4ff */
[----:B------:R-:W-:Y:S01]  /*1670*/  IMAD.WIDE.U32 R4, R0, UR8, R4 ;  /* 0x0000000800047c25 */ /* 0x000fe2000f8e0004 */
[----:B------:R-:W-:-:S03]  /*1680*/  ULDC.64 UR8, c[0x0][0x240] ;  /* 0x0000900000087ab9 */ /* 0x000fc60000000a00 */
[----:B------:R-:W-:Y:S02]  /*1690*/  IMAD.IADD R5, R5, 0x1, R6 ;  /* 0x0000000105057824 */ /* 0x000fe400078e0206 */
[----:B------:R-:W-:Y:S02]  /*16a0*/  IMAD R9, R18, UR8, RZ ;  /* 0x0000000812097c24 */ /* 0x000fe4000f8e02ff */
[----:B------:R-:W-:-:S04]  /*16b0*/  IMAD.WIDE.U32 R6, R31, R16, R4 ;  /* 0x000000101f067225 */ /* 0x000fc800078e0004 */
[----:B------:R-:W-:-:S04]  /*16c0*/  IMAD.WIDE.U32 R10, R2, UR8, R34 ;  /* 0x00000008020a7c25 */ /* 0x000fc8000f8e0022 */
[----:B------:R-:W-:Y:S01]  /*16d0*/  IMAD R14, R2, UR9, R9 ;  /* 0x00000009020e7c24 */ /* 0x000fe2000f8e0209 */
[----:B------:R-:W-:Y:S01]  /*16e0*/  ULDC.64 UR8, c[0x0][0x220] ;  /* 0x0000880000087ab9 */ /* 0x000fe20000000a00 */
[----:B------:R-:W-:Y:S01]  /*16f0*/  IMAD.IADD R5, R7, 0x1, R8 ;  /* 0x0000000107057824 */ /* 0x000fe200078e0208 */
[C---:B------:R-:W-:Y:S01]  /*1700*/  LEA R4, P0, R6.reuse, UR8, 0x1 ;  /* 0x0000000806047c11 */ /* 0x040fe2000f8008ff */
[----:B------:R-:W-:Y:S02]  /*1710*/  IMAD.IADD R15, R11, 0x1, R14 ;  /* 0x000000010b0f7824 */ /* 0x000fe400078e020e */
[----:B------:R-:W-:Y:S01]  /*1720*/  IMAD R7, R21, UR52, R12 ;  /* 0x0000003415077c24 */ /* 0x000fe2000f8e020c */
[----:B------:R-:W-:Y:S01]  /*1730*/  LEA.HI.X R5, R6, UR9, R5, 0x1, P0 ;  /* 0x0000000906057c11 */ /* 0x000fe200080f0c05 */
[----:B------:R-:W-:Y:S01]  /*1740*/  IMAD R11, R23, UR55, R13 ;  /* 0x00000037170b7c24 */ /* 0x000fe2000f8e020d */
[----:B------:R-:W-:Y:S01]  /*1750*/  LEA R6, P0, R16, R4, 0x7 ;  /* 0x0000000410067211 */ /* 0x000fe200078038ff */
[----:B------:R-:W-:Y:S01]  /*1760*/  IMAD.WIDE.U32 R12, R22, UR55, R34 ;  /* 0x00000037160c7c25 */ /* 0x000fe2000f8e0022 */
[----:B------:R-:W-:-:S03]  /*1770*/  ULDC.64 UR8, c[0x0][0x260] ;  /* 0x0000980000087ab9 */ /* 0x000fc60000000a00 */
[----:B------:R-:W-:Y:S02]  /*1780*/  IMAD.MOV.U32 R14, RZ, RZ, R10 ;  /* 0x000000ffff0e7224 */ /* 0x000fe400078e000a */
[----:B----4-:R-:W-:Y:S02]  /*1790*/  IMAD R10, R24, UR60, RZ ;  /* 0x0000003c180a7c24 */ /* 0x010fe4000f8e02ff */
[----:B------:R-:W-:-:S04]  /*17a0*/  IMAD.WIDE.U32 R8, R20, UR52, R34 ;  /* 0x0000003414087c25 */ /* 0x000fc8000f8e0022 */
[----:B------:R-:W-:Y:S02]  /*17b0*/  IMAD.IADD R11, R13, 0x1, R11 ;  /* 0x000000010d0b7824 */ /* 0x000fe400078e020b */
[----:B------:R-:W-:Y:S02]  /*17c0*/  IMAD R13, R25, UR55, R10 ;  /* 0x00000037190d7c24 */ /* 0x000fe4000f8e020a */
[----:B------:R-:W-:Y:S02]  /*17d0*/  IMAD.MOV.U32 R10, RZ, RZ, R12 ;  /* 0x000000ffff0a7224 */ /* 0x000fe400078e000c */
[----:B------:R-:W-:Y:S02]  /*17e0*/  IMAD R12, R18, UR14, RZ ;  /* 0x0000000e120c7c24 */ /* 0x000fe4000f8e02ff */
[----:B------:R-:W-:Y:S01]  /*17f0*/  IMAD.IADD R9, R9, 0x1, R7 ;  /* 0x0000000109097824 */ /* 0x000fe200078e0207 */
[----:B------:R-:W2:Y:S01]  /*1800*/  LDC.64 R18, c[0x0][0x228] ;  /* 0x00008a00ff127b82 */ /* 0x000ea20000000a00 */
[----:B------:R-:W-:Y:S01]  /*1810*/  LEA.HI.X R7, R16, R5, R17, 0x7, P0 ;  /* 0x0000000510077211 */ /* 0x000fe200000f3c11 */
[----:B------:R-:W-:-:S02]  /*1820*/  IMAD R17, R2, UR15, R12 ;  /* 0x0000000f02117c24 */ /* 0x000fc4000f8e020c */
[----:B------:R-:W-:-:S04]  /*1830*/  IMAD.WIDE.U32 R8, R24, UR55, R8 ;  /* 0x0000003718087c25 */ /* 0x000fc8000f8e0008 */
[----:B------:R-:W-:Y:S02]  /*1840*/  IMAD.IADD R9, R9, 0x1, R13 ;  /* 0x0000000109097824 */ /* 0x000fe400078e020d */
[----:B------:R-:W-:Y:S01]  /*1850*/  IMAD.WIDE.U32 R12, R2, UR14, R10 ;  /* 0x0000000e020c7c25 */ /* 0x000fe2000f8e000a */
[----:B---3--:R-:W-:Y:S01]  /*1860*/  LEA R2, R30, UR4, 0x1 ;  /* 0x000000041e027c11 */ /* 0x008fe2000f8e08ff */
[----:B------:R-:W-:Y:S02]  /*1870*/  ULDC.64 UR14, c[0x0][0x258] ;  /* 0x00009600000e7ab9 */ /* 0x000fe40000000a00 */
[----:B------:R-:W-:Y:S02]  /*1880*/  IMAD R16, R26, UR8, RZ ;  /* 0x000000081a107c24 */ /* 0x000fe4000f8e02ff */
[C---:B------:R-:W-:Y:S01]  /*1890*/  IMAD.WIDE.U32 R10, R0.reuse, UR8, R8 ;  /* 0x00000008000a7c25 */ /* 0x040fe2000f8e0008 */
[----:B------:R-:W-:Y:S01]  /*18a0*/  @!PT LDS RZ, [RZ] ;  /* 0x00000000fffff984 */ /* 0x000fe20000000800 */
[----:B------:R-:W-:Y:S01]  /*18b0*/  @!PT LDS RZ, [RZ] ;  /* 0x00000000fffff984 */ /* 0x000fe20000000800 */
[----:B------:R-:W-:Y:S01]  /*18c0*/  @!PT LDS RZ, [RZ] ;  /* 0x00000000fffff984 */ /* 0x000fe20000000800 */
[----:B------:R-:W-:Y:S03]  /*18d0*/  LDGSTS.E.BYPASS.LTC128B.128 [R2+0xf000], desc[UR6][R4.64] ;  /* 0x0f00000004027fae */ /* 0x000fe6000b901d46 */
[----:B------:R-:W-:Y:S01]  /*18e0*/  IMAD R16, R0, UR9, R16 ;  /* 0x0000000900107c24 */ /* 0x000fe2000f8e0210 */
[----:B------:R-:W-:Y:S01]  /*18f0*/  LDGSTS.E.BYPASS.LTC128B.128 [R2+0x11000], desc[UR6][R4.64+0x40] ;  /* 0x1100004004027fae */ /* 0x000fe2000b901d46 */
[----:B------:R-:W-:Y:S01]  /*1900*/  IMAD R0, R27, R20, RZ ;  /* 0x000000141b007224 */ /* 0x000fe200078e02ff */
[----:B------:R-:W-:Y:S01]  /*1910*/  ULDC.64 UR8, c[0x0][0x428] ;  /* 0x00010a0000087ab9 */ /* 0x000fe20000000a00 */
[----:B------:R-:W-:Y:S01]  /*1920*/  IMAD.MOV.U32 R8, RZ, RZ, R12 ;  /* 0x000000ffff087224 */ /* 0x000fe200078e000c */
[----:B------:R3:W-:Y:S01]  /*1930*/  LDGSTS.E.BYPASS.LTC128B.128 [R2+0x13000], desc[UR6][R4.64+0x80] ;  /* 0x1300008004027fae */ /* 0x0007e2000b901d46 */
[----:B------:R-:W-:Y:S01]  /*1940*/  IMAD R0, R31, R21, R0 ;  /* 0x000000151f007224 */ /* 0x000fe200078e0200 */
[----:B------:R-:W-:Y:S01]  /*1950*/  UIMAD UR11, UR32, UR8, URZ ;  /* 0x00000008200b72a4 */ /* 0x000fe2000f8e023f */
[----:B------:R-:W-:Y:S01]  /*1960*/  IMAD.U32 R12, RZ, RZ, UR8 ;  /* 0x00000008ff0c7e24 */ /* 0x000fe2000f8e00ff */
[----:B------:R-:W-:Y:S01]  /*1970*/  LDGSTS.E.BYPASS.LTC128B.128 [R2+0x10000], desc[UR6][R6.64] ;  /* 0x1000000006027fae */ /* 0x000fe2000b901d46 */
[----:B------:R-:W-:Y:S01]  /*1980*/  IMAD.IADD R9, R13, 0x1, R17 ;  /* 0x000000010d097824 */ /* 0x000fe200078e0211 */
[----:B------:R-:W-:-:S02]  /*1990*/  ULEA.HI UR8, UR5, UR5, URZ, 0x1 ;  /* 0x0000000505087291 */ /* 0x000fc4000f8f083f */
[----:B------:R-:W-:Y:S01]  /*19a0*/  LDGSTS.E.BYPASS.LTC128B.128 [R2+0x12000], desc[UR6][R6.64+0x40] ;  /* 0x1200004006027fae */ /* 0x000fe2000b901d46 */
[----:B------:R-:W-:Y:S01]  /*19b0*/  UIMAD UR20, UR57, UR9, UR11 ;  /* 0x00000009391472a4 */ /* 0x000fe2000f8e020b */
[----:B------:R-:W-:Y:S01]  /*19c0*/  IMAD.WIDE.U32 R12, R12, UR57, R8 ;  /* 0x000000390c0c7c25 */ /* 0x000fe2000f8e0008 */
[----:B------:R-:W-:Y:S01]  /*19d0*/  UIMAD UR9, UR32, UR14, URZ ;  /* 0x0000000e200972a4 */ /* 0x000fe2000f8e023f */
[----:B------:R4:W-:Y:S01]  /*19e0*/  LDGSTS.E.BYPASS.LTC128B.128 [R2+0x14000], desc[UR6][R6.64+0x80] ;  /* 0x1400008006027fae */ /* 0x0009e2000b901d46 */
[----:B------:R-:W-:Y:S01]  /*19f0*/  ULOP3.LUT UR8, UR8, 0xfffffffe, URZ, 0xc0, !UPT ;  /* 0xfffffffe08087892 */ /* 0x000fe2000f8ec03f */
[----:B------:R-:W-:Y:S01]  /*1a00*/  IMAD.U32 R8, RZ, RZ, UR14 ;  /* 0x0000000eff087e24 */ /* 0x000fe2000f8e00ff */
[----:B------:R-:W-:Y:S01]  /*1a10*/  UIMAD UR11, UR57, UR15, UR9 ;  /* 0x0000000f390b72a4 */ /* 0x000fe2000f8e0209 */
[----:B------:R-:W0:Y:S01]  /*1a20*/  LDGDEPBAR ;  /* 0x00000000000079af */ /* 0x000e220000000000 */
[----:B------:R-:W-:Y:S02]  /*1a30*/  UIADD3 UR8, UR5, -UR8, URZ ;  /* 0x8000000805087290 */ /* 0x000fe4000fffe03f */
[----:B------:R-:W-:Y:S01]  /*1a40*/  UIADD3 UR9, UR12, UR21, URZ ;  /* 0x000000150c097290 */ /* 0x000fe2000fffe03f */
[----:B------:R-:W-:Y:S01]  /*1a50*/  ULDC.64 UR32, c[0x0][0x2b0] ;  /* 0x0000ac0000207ab9 */ /* 0x000fe20000000a00 */
[----:B------:R-:W-:-:S02]  /*1a60*/  UISETP.NE.AND UP0, UPT, UR8, 0x1, UPT ;  /* 0x000000010800788c */ /* 0x000fc4000bf05270 */
[----:B------:R-:W-:Y:S01]  /*1a70*/  UIMAD.WIDE UR8, UR9, 0x4, UR32 ;  /* 0x00000004090878a5 */ /* 0x000fe2000f8e0220 */
[----:B------:R-:W-:Y:S01]  /*1a80*/  ULDC.64 UR14, c[0x0][0x3e0] ;  /* 0x0000f800000e7ab9 */ /* 0x000fe20000000a00 */
[----:B---3--:R-:W-:Y:S01]  /*1a90*/  IMAD.IADD R5, R11, 0x1, R16 ;  /* 0x000000010b057824 */ /* 0x008fe200078e0210 */
[----:B------:R-:W-:Y:S01]  /*1aa0*/  LEA R242, P2, R12, UR14, 0x1 ;  /* 0x0000000e0cf27c11 */ /* 0x000fe2000f8408ff */
[----:B------:R-:W-:Y:S02]  /*1ab0*/  IMAD.MOV.U32 R4, RZ, RZ, R10 ;  /* 0x000000ffff047224 */ /* 0x000fe400078e000a */
[C---:B--2---:R-:W-:Y:S02]  /*1ac0*/  IMAD R16, R18.reuse, UR60, RZ ;  /* 0x0000003c12107c24 */ /* 0x044fe4000f8e02ff */
[----:B------:R-:W-:-:S04]  /*1ad0*/  IMAD.WIDE.U32 R10, R18, UR55, R14 ;  /* 0x00000037120a7c25 */ /* 0x000fc8000f8e000e */
[----:B------:R-:W-:Y:S02]  /*1ae0*/  IMAD R16, R19, UR55, R16 ;  /* 0x0000003713107c24 */ /* 0x000fe4000f8e0210 */
[----:B----4-:R-:W-:-:S04]  /*1af0*/  IMAD.WIDE.U32 R6, R31, R20, R4 ;  /* 0x000000141f067225 */ /* 0x010fc800078e0004 */
[----:B------:R-:W-:Y:S01]  /*1b00*/  IMAD.IADD R0, R7, 0x1, R0 ;  /* 0x0000000107007824 */ /* 0x000fe200078e0200 */
[----:B------:R-:W-:Y:S01]  /*1b10*/  LEA R4, P0, R6, UR16, 0x1 ;  /* 0x0000001006047c11 */ /* 0x000fe2000f8008ff */
[----:B------:R-:W-:-:S03]  /*1b20*/  IMAD.IADD R7, R11, 0x1, R16 ;  /* 0x000000010b077824 */ /* 0x000fc600078e0210 */
[----:B------:R-:W-:Y:S01]  /*1b30*/  LEA.HI.X R5, R6, UR17, R0, 0x1, P0 ;  /* 0x0000001106057c11 */ /* 0x000fe200080f0c00 */
[----:B------:R-:W-:Y:S01]  /*1b40*/  IMAD.MOV.U32 R6, RZ, RZ, R10 ;  /* 0x000000ffff067224 */ /* 0x000fe200078e000a */
[----:B------:R-:W-:Y:S01]  /*1b50*/  ULDC.64 UR16, c[0x0][0x210] ;  /* 0x0000840000107ab9 */ /* 0x000fe20000000a00 */
[----:B------:R-:W-:Y:S01]  /*1b60*/  IMAD.MOV.U32 R10, RZ, RZ, 0x4 ;  /* 0x00000004ff0a7424 */ /* 0x000fe200078e00ff */
[----:B------:R-:W2:Y:S01]  /*1b70*/  S2R R11, SR_TID.X ;  /* 0x00000000000b7919 */ /* 0x000ea20000002100 */
[----:B------:R-:W-:Y:S01]  /*1b80*/  IMAD.WIDE.U32 R8, R8, UR57, R6 ;  /* 0x0000003908087c25 */ /* 0x000fe2000f8e0006 */
[----:B------:R-:W-:Y:S01]  /*1b90*/  PLOP3.LUT P0, PT, PT, PT, UP0, 0x80, 0x0 ;  /* 0x000000000000781c */ /* 0x000fe20003f0f008 */
[----:B------:R-:W-:Y:S01]  /*1ba0*/  UIMAD UR33, UR28, UR30, URZ ;  /* 0x0000001e1c2172a4 */ /* 0x000fe2000f8e023f */
[----:B------:R-:W-:Y:S01]  /*1bb0*/  LEA R6, P1, R20, R4, 0x7 ;  /* 0x0000000414067211 */ /* 0x000fe200078238ff */
[----:B------:R-:W-:Y:S01]  /*1bc0*/  VIADD R9, R9, UR11 ;  /* 0x0000000b09097c36 */ /* 0x000fe20008000000 */
[----:B------:R-:W-:Y:S01]  /*1bd0*/  LEA R244, P3, R8, UR16, 0x1 ;  /* 0x0000001008f47c11 */ /* 0x000fe2000f8608ff */
[----:B------:R-:W-:-:S02]  /*1be0*/  VIADD R7, R13, UR20 ;  /* 0x000000140d077c36 */ /* 0x000fc40008000000 */
[----:B------:R-:W-:Y:S01]  /*1bf0*/  VIADD R0, R30, 0x1800 ;  /* 0x000018001e007836 */ /* 0x000fe20000000000 */
[----:B------:R-:W-:Y:S01]  /*1c00*/  LEA.HI.X R245, R8, UR17, R9, 0x1, P3 ;  /* 0x0000001108f57c11 */ /* 0x000fe200098f0c09 */
[----:B------:R-:W-:Y:S01]  /*1c10*/  IMAD.WIDE R8, R246, R10, UR8 ;  /* 0x00000008f6087e25 */ /* 0x000fe2000f8e020a */
[----:B------:R-:W-:Y:S02]  /*1c20*/  LEA.HI.X R243, R12, UR15, R7, 0x1, P2 ;  /* 0x0000000f0cf37c11 */ /* 0x000fe400090f0c07 */
[----:B------:R-:W3:Y:S01]  /*1c30*/  S2R R12, SR_TID.X ;  /* 0x00000000000c7919 */ /* 0x000ee20000002100 */
[----:B------:R-:W-:Y:S02]  /*1c40*/  LEA.HI.X R7, R20, R5, R21, 0x7, P1 ;  /* 0x0000000514077211 */ /* 0x000fe400008f3c15 */
[----:B------:R-:W-:Y:S01]  /*1c50*/  SEL R0, R0, R30, !P0 ;  /* 0x0000001e00007207 */ /* 0x000fe20004000000 */
[----:B------:R-:W-:Y:S03]  /*1c60*/  LDGSTS.E.BYPASS.LTC128B.128 [R2+0x6000], desc[UR6][R242.64] ;  /* 0x06000000f2027fae */ /* 0x000fe6000b901d46 */
[----:B------:R-:W-:Y:S01]  /*1c70*/  LEA R241, R0, UR4, 0x1 ;  /* 0x0000000400f17c11 */ /* 0x000fe2000f8e08ff */
[----:B------:R-:W-:Y:S04]  /*1c80*/  LDGSTS.E.BYPASS.LTC128B.128 [R2+0x7000], desc[UR6][R242.64+0x40] ;  /* 0x07000040f2027fae */ /* 0x000fe8000b901d46 */
[----:B------:R-:W-:Y:S04]  /*1c90*/  LDGSTS.E.BYPASS.LTC128B.128 [R2+0x8000], desc[UR6][R242.64+0x80] ;  /* 0x08000080f2027fae */ /* 0x000fe8000b901d46 */
[----:B------:R-:W-:Y:S04]  /*1ca0*/  LDGSTS.E.BYPASS.LTC128B.128 [R241], desc[UR6][R244.64] ;  /* 0x00000000f4f17fae */ /* 0x000fe8000b901d46 */
[----:B------:R-:W-:Y:S04]  /*1cb0*/  LDGSTS.E.BYPASS.LTC128B.128 [R241+0x1000], desc[UR6][R244.64+0x40] ;  /* 0x01000040f4f17fae */ /* 0x000fe8000b901d46 */
[----:B------:R-:W-:Y:S04]  /*1cc0*/  LDGSTS.E.BYPASS.LTC128B.128 [R241+0x2000], desc[UR6][R244.64+0x80] ;  /* 0x02000080f4f17fae */ /* 0x000fe8000b901d46 */
[----:B------:R-:W-:Y:S04]  /*1cd0*/  LDGSTS.E.BYPASS.LTC128B.128 [R2+0x9000], desc[UR6][R4.64] ;  /* 0x0900000004027fae */ /* 0x000fe8000b901d46 */
[----:B------:R-:W-:Y:S04]  /*1ce0*/  LDGSTS.E.BYPASS.LTC128B.128 [R2+0xb000], desc[UR6][R4.64+0x40] ;  /* 0x0b00004004027fae */ /* 0x000fe8000b901d46 */
[----:B------:R4:W-:Y:S04]  /*1cf0*/  LDGSTS.E.BYPASS.LTC128B.128 [R2+0xd000], desc[UR6][R4.64+0x80] ;  /* 0x0d00008004027fae */ /* 0x0009e8000b901d46 */
[----:B------:R-:W-:Y:S04]  /*1d00*/  LDGSTS.E.BYPASS.LTC128B.128 [R2+0xa000], desc[UR6][R6.64] ;  /* 0x0a00000006027fae */ /* 0x000fe8000b901d46 */
[----:B------:R-:W-:Y:S04]  /*1d10*/  LDGSTS.E.BYPASS.LTC128B.128 [R2+0xc000], desc[UR6][R6.64+0x40] ;  /* 0x0c00004006027fae */ /* 0x000fe8000b901d46 */
[----:B------:R1:W-:Y:S04]  /*1d20*/  LDGSTS.E.BYPASS.LTC128B.128 [R2+0xe000], desc[UR6][R6.64+0x80] ;  /* 0x0e00008006027fae */ /* 0x0003e8000b901d46 */
[----:B------:R-:W0:Y:S04]  /*1d30*/  LDGDEPBAR ;  /* 0x00000000000079af */ /* 0x000e280000000000 */
[----:B------:R-:W5:Y:S04]  /*1d40*/  LDG.E R250, desc[UR6][R8.64] ;  /* 0x0000000608fa7981 */ /* 0x000f68000c1e1900 */
[----:B------:R-:W5:Y:S04]  /*1d50*/  LDG.E R249, desc[UR6][R8.64+0x20] ;  /* 0x0000200608f97981 */ /* 0x000f68000c1e1900 */
[----:B------:R-:W5:Y:S01]  /*1d60*/  LDG.E R248, desc[UR6][R8.64+0x80] ;  /* 0x0000800608f87981 */ /* 0x000f62000c1e1900 */
[----:B--2---:R-:W-:Y:S01]  /*1d70*/  SHF.R.S32.HI R11, RZ, 0x1f, R11 ;  /* 0x0000001fff0b7819 */ /* 0x004fe2000001140b */
[----:B------:R-:W-:Y:S01]  /*1d80*/  USHF.R.S32.HI UR14, URZ, 0x1f, UR30 ;  /* 0x0000001f3f0e7899 */ /* 0x000fe2000801141e */
[----:B----4-:R-:W-:Y:S01]  /*1d90*/  IMAD.U32 R4, RZ, RZ, UR22 ;  /* 0x00000016ff047e24 */ /* 0x010fe2000f8e00ff */
[----:B------:R-:W-:-:S02]  /*1da0*/  USHF.L.U32 UR11, UR33, 0x6, URZ ;  /* 0x00000006210b7899 */ /* 0x000fc4000800063f */
[----:B------:R-:W-:Y:S01]  /*1db0*/  UIMAD.WIDE UR16, UR55, UR19, UR12 ;  /* 0x00000013371072a5 */ /* 0x000fe2000f8e020c */
[----:B-1----:R-:W-:Y:S01]  /*1dc0*/  IMAD.U32 R2, RZ, RZ, UR25 ;  /* 0x00000019ff027e24 */ /* 0x002fe2000f8e00ff */
[----:B------:R-:W-:-:S04]  /*1dd0*/  DEPBAR.LE SB0, 0x1 ;  /* 0x000080400000791a */ /* 0x000fc80000000000 */
[----:B------:R1:W5:Y:S01]  /*1de0*/  LDG.E R9, desc[UR6][R8.64+0xa0] ;  /* 0x0000a00608097981 */ /* 0x000362000c1e1900 */
[----:B---3--:R-:W-:Y:S01]  /*1df0*/  LEA.HI R11, R11, R12, RZ, 0x5 ;  /* 0x0000000c0b0b7211 */ /* 0x008fe200078f28ff */
[----:B------:R-:W-:Y:S01]  /*1e00*/  UIMAD UR13, UR14, UR28, URZ ;  /* 0x0000001c0e0d72a4 */ /* 0x000fe2000f8e023f */
[----:B------:R-:W-:Y:S01]  /*1e10*/  CS2R R92, SRZ ;  /* 0x00000000005c7805 */ /* 0x000fe2000001ff00 */
[----:B------:R-:W-:Y:S01]  /*1e20*/  USHF.R.S32.HI UR19, URZ, 0x1f, UR11 ;  /* 0x0000001f3f137899 */ /* 0x000fe2000801140b */
[----:B------:R-:W-:Y:S01]  /*1e30*/  SHF.R.S32.HI R11, RZ, 0x5, R11 ;  /* 0x00000005ff0b7819 */ /* 0x000fe2000001140b */
[----:B------:R-:W-:Y:S01]  /*1e40*/  UIMAD.WIDE.U32 UR14, UR30, UR28, URZ ;  /* 0x0000001c1e0e72a5 */ /* 0x000fe2000f8e003f */
[----:B------:R-:W-:Y:S01]  /*1e50*/  BAR.SYNC.DEFER_BLOCKING 0x0 ;  /* 0x0000000000007b1d */ /* 0x000fe20000010000 */
[----:B------:R-:W-:Y:S01]  /*1e60*/  UIMAD UR13, UR31, UR30, UR13 ;  /* 0x0000001e1f0d72a4 */ /* 0x000fe2000f8e020d */
[----:B------:R-:W-:Y:S01]  /*1e70*/  CS2R R98, SRZ ;  /* 0x0000000000627805 */ /* 0x000fe2000001ff00 */
[----:B------:R-:W-:Y:S01]  /*1e80*/  UIADD3 UR12, UR12, UR23, URZ ;  /* 0x000000170c0c7290 */ /* 0x000fe2000fffe03f */
[----:B------:R-:W-:Y:S01]  /*1e90*/  CS2R R96, SRZ ;  /* 0x0000000000607805 */ /* 0x000fe2000001ff00 */
[----:B------:R-:W-:Y:S01]  /*1ea0*/  UIADD3 UR13, UR15, UR13, URZ ;  /* 0x0000000d0f0d7290 */ /* 0x000fe2000fffe03f */
[----:B------:R-:W-:Y:S01]  /*1eb0*/  IMAD.U32 R6, RZ, RZ, UR14 ;  /* 0x0000000eff067e24 */ /* 0x000fe2000f8e00ff */
[----:B------:R-:W-:Y:S01]  /*1ec0*/  CS2R R90, SRZ ;  /* 0x00000000005a7805 */ /* 0x000fe2000001ff00 */
[----:B------:R-:W-:Y:S01]  /*1ed0*/  IMAD.U32 R7, RZ, RZ, UR15 ;  /* 0x0000000fff077e24 */ /* 0x000fe2000f8e00ff */
        /* <DEDUP_REMOVED lines=8> */
[----:B------:R-:W-:Y:S01]  /*1f60*/  CS2R R72, SRZ ;  /* 0x0000000000487805 */ /* 0x000fe2000001ff00 */
[----:B-1----:R-:W1:Y:S01]  /*1f70*/  S2R R8, SR_TID.X ;  /* 0x0000000000087919 */ /* 0x002e620000002100 */
[----:B------:R-:W-:Y:S02]  /*1f80*/  CS2R R70, SRZ ;  /* 0x0000000000467805 */ /* 0x000fe4000001ff00 */
[----:B------:R-:W-:Y:S02]  /*1f90*/  CS2R R68, SRZ ;  /* 0x0000000000447805 */ /* 0x000fe4000001ff00 */
[----:B------:R-:W-:Y:S02]  /*1fa0*/  CS2R R62, SRZ ;  /* 0x00000000003e7805 */ /* 0x000fe4000001ff00 */
[----:B------:R-:W-:-:S02]  /*1fb0*/  CS2R R60, SRZ ;  /* 0x00000000003c7805 */ /* 0x000fc4000001ff00 */
[----:B------:R-:W-:Y:S01]  /*1fc0*/  CS2R R66, SRZ ;  /* 0x0000000000427805 */ /* 0x000fe2000001ff00 */
[----:B------:R2:W3:Y:S01]  /*1fd0*/  LDSM.16.M88.4 R172, [R222+0xf000] ;  /* 0x00f00000deac783b */ /* 0x0004e20000000200 */
[----:B------:R-:W-:Y:S02]  /*1fe0*/  CS2R R64, SRZ ;  /* 0x0000000000407805 */ /* 0x000fe4000001ff00 */
[----:B------:R-:W-:Y:S02]  /*1ff0*/  CS2R R58, SRZ ;  /* 0x00000000003a7805 */ /* 0x000fe4000001ff00 */
[----:B------:R-:W-:Y:S01]  /*2000*/  CS2R R56, SRZ ;  /* 0x0000000000387805 */ /* 0x000fe2000001ff00 */
[----:B------:R2:W4:Y:S01]  /*2010*/  LDSM.16.M88.4 R176, [R222+0xf400] ;  /* 0x00f40000deb0783b */ /* 0x0005220000000200 */
[----:B------:R-:W-:Y:S02]  /*2020*/  CS2R R54, SRZ ;  /* 0x0000000000367805 */ /* 0x000fe4000001ff00 */
[----:B------:R-:W-:-:S02]  /*2030*/  CS2R R52, SRZ ;  /* 0x0000000000347805 */ /* 0x000fc4000001ff00 */
[----:B------:R-:W-:Y:S01]  /*2040*/  CS2R R46, SRZ ;  /* 0x00000000002e7805 */ /* 0x000fe2000001ff00 */
[----:B------:R2:W2:Y:S01]  /*2050*/  LDSM.16.M88.4 R180, [R223+0xf000] ;  /* 0x00f00000dfb4783b */ /* 0x0004a20000000200 */
[----:B------:R-:W-:Y:S02]  /*2060*/  CS2R R44, SRZ ;  /* 0x00000000002c7805 */ /* 0x000fe4000001ff00 */
[----:B------:R-:W-:Y:S02]  /*2070*/  CS2R R50, SRZ ;  /* 0x0000000000327805 */ /* 0x000fe4000001ff00 */
[----:B------:R-:W-:Y:S01]  /*2080*/  CS2R R48, SRZ ;  /* 0x0000000000307805 */ /* 0x000fe2000001ff00 */
[----:B------:R2:W2:Y:S01]  /*2090*/  LDSM.16.M88.4 R184, [R223+0xf400] ;  /* 0x00f40000dfb8783b */ /* 0x0004a20000000200 */
[----:B------:R-:W-:Y:S02]  /*20a0*/  CS2R R42, SRZ ;  /* 0x00000000002a7805 */ /* 0x000fe4000001ff00 */
[----:B------:R-:W-:-:S02]  /*20b0*/  CS2R R40, SRZ ;  /* 0x0000000000287805 */ /* 0x000fc4000001ff00 */
[----:B------:R-:W-:Y:S01]  /*20c0*/  CS2R R38, SRZ ;  /* 0x0000000000267805 */ /* 0x000fe2000001ff00 */
[----:B------:R2:W2:Y:S01]  /*20d0*/  LDSM.16.M88.4 R188, [R222+0x11000] ;  /* 0x01100000debc783b */ /* 0x0004a20000000200 */
[----:B------:R-:W-:-:S03]  /*20e0*/  CS2R R36, SRZ ;  /* 0x0000000000247805 */ /* 0x000fc6000001ff00 */
[----:B------:R2:W2:Y:S04]  /*20f0*/  LDSM.16.M88.4 R192, [R222+0x11400] ;  /* 0x01140000dec0783b */ /* 0x0004a80000000200 */
[----:B------:R2:W2:Y:S01]  /*2100*/  LDSM.16.M88.4 R196, [R223+0x11000] ;  /* 0x01100000dfc4783b */ /* 0x0004a20000000200 */
[----:B-1----:R-:W-:-:S03]  /*2110*/  SHF.R.S32.HI R0, RZ, 0x1f, R8 ;  /* 0x0000001fff007819 */ /* 0x002fc60000011408 */
[----:B------:R1:W1:Y:S01]  /*2120*/  LDSM.16.M88.4 R200, [R223+0x11400] ;  /* 0x01140000dfc8783b */ /* 0x0002620000000200 */
[----:B------:R-:W-:-:S03]  /*2130*/  LEA.HI R0, R0, R8, RZ, 0x5 ;  /* 0x0000000800007211 */ /* 0x000fc600078f28ff */
[----:B------:R1:W1:Y:S01]  /*2140*/  LDSM.16.M88.4 R204, [R222+0x13000] ;  /* 0x01300000decc783b */ /* 0x0002620000000200 */
[----:B------:R-:W-:-:S03]  /*2150*/  LOP3.LUT R0, R0, 0xffffffe0, RZ, 0xc0, !PT ;  /* 0xffffffe000007812 */ /* 0x000fc600078ec0ff */
[----:B------:R1:W1:Y:S02]  /*2160*/  LDSM.16.M88.4 R208, [R222+0x13400] ;  /* 0x01340000ded0783b */ /* 0x0002640000000200 */
[----:B------:R-:W-:Y:S02]  /*2170*/  IMAD.IADD R8, R8, 0x1, -R0 ;  /* 0x0000000108087824 */ /* 0x000fe400078e0a00 */
[----:B------:R1:W1:Y:S02]  /*2180*/  LDSM.16.M88.4 R212, [R223+0x13000] ;  /* 0x01300000dfd4783b */ /* 0x0002640000000200 */
[----:B------:R-:W-:Y:S02]  /*2190*/  IMAD R0, R11, UR33, R8 ;  /* 0x000000210b007c24 */ /* 0x000fe4000f8e0208 */
[----:B------:R1:W1:Y:S03]  /*21a0*/  LDSM.16.M88.4 R216, [R223+0x13400] ;  /* 0x01340000dfd8783b */ /* 0x0002660000000200 */
[----:B------:R-:W-:Y:S01]  /*21b0*/  IADD3 R4, P2, P1, R0, UR11, R4 ;  /* 0x0000000b00047c10 */ /* 0x000fe2000f95e004 */
[----:B------:R-:W-:Y:S01]  /*21c0*/  UIADD3 UR11, UP0, UR16, UR26, URZ ;  /* 0x0000001a100b7290 */ /* 0x000fe2000ff1e03f */
[----:B------:R-:W-:-:S03]  /*21d0*/  SHF.R.S32.HI R0, RZ, 0x1f, R0 ;  /* 0x0000001fff007819 */ /* 0x000fc60000011400 */
[----:B------:R-:W-:Y:S01]  /*21e0*/  UIADD3.X UR16, UR17, UR27, URZ, UP0, !UPT ;  /* 0x0000001b11107290 */ /* 0x000fe200087fe43f */
[----:B------:R-:W-:Y:S01]  /*21f0*/  IADD3.X R0, R0, UR19, R2, P2, P1 ;  /* 0x0000001300007c10 */ /* 0x000fe200097e2402 */
[----:B------:R-:W-:Y:S01]  /*2200*/  UIMAD UR13, UR13, UR11, URZ ;  /* 0x0000000b0d0d72a4 */ /* 0x000fe2000f8e023f */
[----:B------:R-:W-:-:S03]  /*2210*/  IADD3 R4, P1, R4, R28, RZ ;  /* 0x0000001c04047210 */ /* 0x000fc60007f3e0ff */
[----:B------:R-:W-:Y:S02]  /*2220*/  UIMAD UR13, UR16, UR14, UR13 ;  /* 0x0000000e100d72a4 */ /* 0x000fe4000f8e020d */
[----:B------:R-:W-:Y:S01]  /*2230*/  IMAD.X R5, R0, 0x1, R29, P1 ;  /* 0x0000000100057824 */ /* 0x000fe200008e061d */
[----:B------:R-:W-:Y:S01]  /*2240*/  ULDC.64 UR14, c[0x0][0x400] ;  /* 0x00010000000e7ab9 */ /* 0x000fe20000000a00 */
[----:B------:R-:W-:Y:S01]  /*2250*/  ULDC.64 UR16, c[0x0][0x478] ;  /* 0x00011e0000107ab9 */ /* 0x000fe20000000a00 */
[----:B------:R-:W-:Y:S01]  /*2260*/  IMAD.WIDE.U32 R4, R6, UR11, R4 ;  /* 0x0000000b06047c25 */ /* 0x000fe2000f8e0004 */
[----:B------:R-:W-:-:S03]  /*2270*/  UIADD3 UR11, -UR10, UR29, UR49 ;  /* 0x0000001d0a0b7290 */ /* 0x000fc6000fffe131 */
[----:B------:R-:W-:Y:S01]  /*2280*/  VIADD R0, R5, UR13 ;  /* 0x0000000d05007c36 */ /* 0x000fe20008000000 */
[----:B------:R-:W-:Y:S01]  /*2290*/  ULDC UR13, c[0x0][0x398] ;  /* 0x0000e600000d7ab9 */ /* 0x000fe20000000800 */
[C---:B------:R-:W-:Y:S01]  /*22a0*/  LEA R232, P1, R4.reuse, UR14, 0x2 ;  /* 0x0000000e04e87c11 */ /* 0x040fe2000f8210ff */
[----:B------:R-:W-:Y:S02]  /*22b0*/  UIADD3 UR11, UR11, -UR13, URZ ;  /* 0x8000000d0b0b7290 */ /* 0x000fe4000fffe03f */
[----:B------:R-:W-:Y:S01]  /*22c0*/  UIMAD.WIDE UR12, UR12, 0x4, UR16 ;  /* 0x000000040c0c78a5 */ /* 0x000fe2000f8e0210 */
[----:B------:R-:W-:Y:S01]  /*22d0*/  LEA.HI.X R233, R4, UR15, R0, 0x2, P1 ;  /* 0x0000000f04e97c11 */ /* 0x000fe200088f1400 */
[----:B------:R-:W-:-:S04]  /*22e0*/  USHF.R.S32.HI UR30, URZ, 0x1f, UR11 ;  /* 0x0000001f3f1e7899 */ /* 0x000fc8000801140b */
[----:B------:R-:W-:-:S04]  /*22f0*/  ULEA.HI UR30, UR30, UR11, URZ, 0x6 ;  /* 0x0000000b1e1e7291 */ /* 0x000fc8000f8f303f */
[----:B------:R-:W-:-:S04]  /*2300*/  USHF.R.S32.HI UR30, URZ, 0x6, UR30 ;  /* 0x000000063f1e7899 */ /* 0x000fc8000801141e */
[----:B------:R-:W-:-:S04]  /*2310*/  UISETP.LT.AND UP0, UPT, URZ, UR30, UPT ;  /* 0x0000001e3f00728c */ /* 0x000fc8000bf01270 */
[----:B------:R-:W-:-:S04]  /*2320*/  USEL UR30, URZ, UR30, !UP0 ;  /* 0x0000001e3f1e7287 */ /* 0x000fc8000c000000 */
[----:B------:R-:W-:-:S06]  /*2330*/  UISETP.GT.AND UP0, UPT, UR24, UR30, UPT ;  /* 0x0000001e1800728c */ /* 0x000fcc000bf04270 */
[----:B------:R-:W-:-:S13]  /*2340*/  PLOP3.LUT P1, PT, PT, PT, UP0, 0x80, 0x0 ;  /* 0x000000000000781c */ /* 0x000fda0003f2f008 */
[----:B-1234-:R-:W-:Y:S05]  /*2350*/  @!P1 BRA `(.L_x_219) ;  /* 0x0000004400d09947 */ /* 0x01efea0003800000 */
[----:B------:R-:W1:Y:S01]  /*2360*/  LDC.64 R4, c[0x0][0x3b8] ;  /* 0x0000ee00ff047b82 */ /* 0x000e620000000a00 */
[----:B------:R-:W-:Y:S01]  /*2370*/  UMOV UR15, UR12 ;  /* 0x0000000c000f7c82 */ /* 0x000fe20008000000 */
[----:B------:R-:W-:Y:S02]  /*2380*/  USHF.L.U32 UR19, UR33, 0x4, URZ ;  /* 0x0000000421137899 */ /* 0x000fe4000800063f */
[----:B------:R-:W-:Y:S02]  /*2390*/  UIADD3 UR49, UR49, UR29, URZ ;  /* 0x0000001d31317290 */ /* 0x000fe4000fffe03f */
[----:B------:R-:W-:Y:S01]  /*23a0*/  USHF.L.U32 UR17, UR33, 0x3, URZ ;  /* 0x0000000321117899 */ /* 0x000fe2000800063f */
[----:B------:R-:W-:Y:S01]  /*23b0*/  UMOV UR14, UR13 ;  /* 0x0000000d000e7c82 */ /* 0x000fe20008000000 */
[----:B------:R-:W-:Y:S02]  /*23c0*/  UIMAD UR37, UR33, 0x18, URZ ;  /* 0x00000018212578a4 */ /* 0x000fe4000f8e023f */
[----:B------:R-:W-:-:S02]  /*23d0*/  USHF.L.U32 UR36, UR33, 0x5, URZ ;  /* 0x0000000521247899 */ /* 0x000fc4000800063f */
[----:B------:R-:W-:Y:S02]  /*23e0*/  UIMAD UR35, UR33, 0x28, URZ ;  /* 0x00000028212378a4 */ /* 0x000fe4000f8e023f */
[----:B------:R-:W-:Y:S01]  /*23f0*/  UIMAD UR34, UR33, 0x30, URZ ;  /* 0x00000030212278a4 */ /* 0x000fe2000f8e023f */
[----:B------:R-:W-:Y:S01]  /*2400*/  ULDC UR54, c[0x0][0x270] ;  /* 0x00009c0000367ab9 */ /* 0x000fe20000000800 */
[----:B-1----:R-:W2:Y:S04]  /*2410*/  LDG.E.64 R6, desc[UR6][R4.64] ;  /* 0x0000000604067981 */ /* 0x002ea8000c1e1b00 */
[----:B------:R-:W3:Y:S01]  /*2420*/  LDG.E.64 R4, desc[UR6][R4.64+0x8] ;  /* 0x0000080604047981 */ /* 0x000ee2000c1e1b00 */
[----:B------:R-:W-:Y:S01]  /*2430*/  UIMAD UR12, UR55, UR28, UR57 ;  /* 0x0000001c370c72a4 */ /* 0x000fe2000f8e0239 */
[----:B------:R-:W-:Y:S01]  /*2440*/  SHF.R.S32.HI R251, RZ, 0x1f, R8 ;  /* 0x0000001ffffb7819 */ /* 0x000fe20000011408 */
[----:B------:R-:W-:Y:S01]  /*2450*/  UIADD3 UR29, UR19, 0x20, URZ ;  /* 0x00000020131d7890 */ /* 0x000fe2000fffe03f */
[----:B------:R-:W1:Y:S01]  /*2460*/  S2R R10, SR_TID.X ;  /* 0x00000000000a7919 */ /* 0x000e620000002100 */
[----:B------:R-:W-:Y:S01]  /*2470*/  USHF.L.U32 UR12, UR12, 0x5, URZ ;  /* 0x000000050c0c7899 */ /* 0x000fe2000800063f */
[----:B------:R-:W-:Y:S01]  /*2480*/  VIADD R0, R229, 0x1800 ;  /* 0x00001800e5007836 */ /* 0x000fe20000000000 */
[----:B------:R-:W-:Y:S01]  /*2490*/  UIADD3 UR24, UR19, 0x40, URZ ;  /* 0x0000004013187890 */ /* 0x000fe2000fffe03f */
[----:B------:R-:W4:Y:S01]  /*24a0*/  S2R R11, SR_TID.X ;  /* 0x00000000000b7919 */ /* 0x000f220000002100 */
[----:B------:R-:W-:Y:S01]  /*24b0*/  UIADD3 UR28, UR17, UR29, URZ ;  /* 0x0000001d111c7290 */ /* 0x000fe2000fffe03f */
[----:B------:R-:W-:Y:S01]  /*24c0*/  VIADD R2, R230, 0x1800 ;  /* 0x00001800e6027836 */ /* 0x000fe20000000000 */
[----:B------:R-:W-:Y:S01]  /*24d0*/  UIADD3 UR23, UR17, UR24, URZ ;  /* 0x0000001811177290 */ /* 0x000fe2000fffe03f */
[----:B-----5:R-:W-:Y:S01]  /*24e0*/  IMAD.MOV.U32 R247, RZ, RZ, R9 ;  /* 0x000000fffff77224 */ /* 0x020fe200078e0009 */
[----:B------:R-:W-:Y:S01]  /*24f0*/  USHF.R.S32.HI UR13, URZ, 0x1f, UR12 ;  /* 0x0000001f3f0d7899 */ /* 0x000fe2000801140c */
[----:B------:R-:W-:Y:S01]  /*2500*/  SEL R0, R0, R229, !P0 ;  /* 0x000000e500007207 */ /* 0x000fe20004000000 */
[----:B------:R-:W-:Y:S01]  /*2510*/  UIADD3 UR27, UR17, UR28, URZ ;  /* 0x0000001c111b7290 */ /* 0x000fe2000fffe03f */
[----:B------:R-:W-:Y:S01]  /*2520*/  SEL R2, R2, R230, !P0 ;  /* 0x000000e602027207 */ /* 0x000fe20004000000 */
[----:B------:R-:W-:Y:S01]  /*2530*/  UIADD3 UR22, UR17, UR23, URZ ;  /* 0x0000001711167290 */ /* 0x000fe2000fffe03f */
[----:B------:R-:W-:Y:S01]  /*2540*/  IMAD.MOV.U32 R127, RZ, RZ, RZ ;  /* 0x000000ffff7f7224 */ /* 0x000fe200078e00ff */
[----:B------:R-:W-:-:S02]  /*2550*/  UIADD3 UR26, UR17, UR27, URZ ;  /* 0x0000001b111a7290 */ /* 0x000fc4000fffe03f */
[----:B------:R-:W-:Y:S02]  /*2560*/  UIADD3 UR21, UR17, UR22, URZ ;  /* 0x0000001611157290 */ /* 0x000fe4000fffe03f */
[----:B------:R-:W-:Y:S02]  /*2570*/  UIADD3 UR25, UR17, UR26, URZ ;  /* 0x0000001a11197290 */ /* 0x000fe4000fffe03f */
[----:B------:R-:W-:Y:S02]  /*2580*/  UIADD3 UR20, UR17, UR21, URZ ;  /* 0x0000001511147290 */ /* 0x000fe4000fffe03f */
[----:B------:R-:W-:Y:S02]  /*2590*/  UIMAD UR33, UR33, 0x38, URZ ;  /* 0x00000038212178a4 */ /* 0x000fe4000f8e023f */
[----:B------:R-:W-:Y:S02]  /*25a0*/  UIADD3 UR49, -UR10, 0x80, UR49 ;  /* 0x000000800a317890 */ /* 0x000fe4000fffe131 */
[----:B------:R-:W-:-:S02]  /*25b0*/  UIADD3 UR32, UR17, UR25, URZ ;  /* 0x0000001911207290 */ /* 0x000fc4000fffe03f */
[----:B------:R-:W-:Y:S01]  /*25c0*/  UIADD3 UR31, UR17, UR20, URZ ;  /* 0x00000014111f7290 */ /* 0x000fe2000fffe03f */
[----:B-1----:R-:W-:-:S04]  /*25d0*/  SHF.R.S32.HI R10, RZ, 0x1f, R10 ;  /* 0x0000001fff0a7819 */ /* 0x002fc8000001140a */
[----:B----4-:R-:W-:-:S04]  /*25e0*/  LEA.HI R10, R10, R11, RZ, 0x6 ;  /* 0x0000000b0a0a7211 */ /* 0x010fc800078f30ff */
[----:B------:R-:W-:Y:S02]  /*25f0*/  SHF.R.S32.HI R10, RZ, 0x6, R10 ;  /* 0x00000006ff0a7819 */ /* 0x000fe4000001140a */
[----:B--2---:R-:W-:Y:S02]  /*2600*/  R2UR UR11, R6 ;  /* 0x00000000060b72ca */ /* 0x004fe400000e0000 */
[----:B------:R-:W-:-:S11]  /*2610*/  R2UR UR48, R7 ;  /* 0x00000000073072ca */ /* 0x000fd600000e0000 */
[----:B------:R-:W-:Y:S02]  /*2620*/  UIADD3 UR46, UR11, -0x4ab325aa, URZ ;  /* 0xb54cda560b2e7890 */ /* 0x000fe4000fffe03f */
[----:B------:R-:W-:Y:S02]  /*2630*/  UIADD3 UR47, UR48, 0x646e171e, URZ ;  /* 0x646e171e302f7890 */ /* 0x000fe4000fffe03f */
[----:B------:R-:W-:Y:S02]  /*2640*/  UIADD3 UR45, UR48, -0x56f99767, URZ ;  /* 0xa9066899302d7890 */ /* 0x000fe4000fffe03f */
[----:B------:R-:W-:Y:S02]  /*2650*/  UIADD3 UR44, UR11, 0x1715609d, URZ ;  /* 0x1715609d0b2c7890 */ /* 0x000fe4000fffe03f */
[----:B------:R-:W-:Y:S02]  /*2660*/  UIADD3 UR43, UR48, -0x126145ec, URZ ;  /* 0xed9eba14302b7890 */ /* 0x000fe4000fffe03f */
[----:B------:R-:W-:Y:S01]  /*2670*/  UIADD3 UR42, UR11, 0x78dde6e4, URZ ;  /* 0x78dde6e40b2a7890 */ /* 0x000fe2000fffe03f */
[----:B---3--:R-:W-:Y:S01]  /*2680*/  IADD3 R8, P2, P1, R4, UR12, R8 ;  /* 0x0000000c04087c10 */ /* 0x008fe2000f95e008 */
[----:B------:R-:W-:Y:S01]  /*2690*/  IMAD.SHL.U32 R4, R10, 0x20, RZ ;  /* 0x000000200a047824 */ /* 0x000fe200078e00ff */
[----:B------:R-:W-:-:S02]  /*26a0*/  UIADD3 UR41, UR48, 0x32370b8f, URZ ;  /* 0x32370b8f30297890 */ /* 0x000fc4000fffe03f */
[----:B------:R-:W-:Y:S01]  /*26b0*/  IADD3.X R251, R5, UR13, R251, P2, P1 ;  /* 0x0000000d05fb7c10 */ /* 0x000fe200097e24fb */
[----:B------:R-:W-:Y:S01]  /*26c0*/  UIADD3 UR40, UR11, -0x255992d5, URZ ;  /* 0xdaa66d2b0b287890 */ /* 0x000fe2000fffe03f */
[----:B------:R1:W-:Y:S01]  /*26d0*/  STL [R1+0x20], R4 ;  /* 0x0000200401007387 */ /* 0x0003e20000100800 */
[----:B------:R-:W-:Y:S01]  /*26e0*/  UIADD3 UR39, UR48, 0x76cf5d0a, URZ ;  /* 0x76cf5d0a30277890 */ /* 0x000fe2000fffe03f */
[----:B------:R-:W-:Y:S01]  /*26f0*/  LOP3.LUT R251, R251, UR11, RZ, 0x3c, !PT ;  /* 0x0000000bfbfb7c12 */ /* 0x000fe2000f8e3cff */
[----:B------:R-:W-:Y:S02]  /*2700*/  UIADD3 UR51, UR11, 0x3c6ef372, URZ ;  /* 0x3c6ef3720b337890 */ /* 0x000fe4000fffe03f */
[----:B------:R-:W-:Y:S02]  /*2710*/  UIADD3 UR50, UR48, -0x4498517b, URZ ;  /* 0xbb67ae8530327890 */ /* 0x000fe4000fffe03f */
[----:B------:R-:W-:Y:S01]  /*2720*/  UIADD3 UR38, UR11, -0x61c88647, URZ ;  /* 0x9e3779b90b267890 */ /* 0x000fe2000fffe03f */
[----:B-1----:R-:W-:Y:S01]  /*2730*/  IMAD.WIDE.U32 R4, R8, -0x2daee0ad, RZ ;  /* 0xd2511f5308047825 */ /* 0x002fe200078e00ff */
[----:B------:R-:W-:Y:S01]  /*2740*/  LEA R220, R0, UR4, 0x1 ;  /* 0x0000000400dc7c11 */ /* 0x000fe2000f8e08ff */
[----:B------:R-:W-:Y:S01]  /*2750*/  ULDC.U8 UR12, c[0x0][0x388] ;  /* 0x0000e200000c7ab9 */ /* 0x000fe20000000000 */
[----:B------:R-:W-:Y:S01]  /*2760*/  LEA R221, R2, UR4, 0x1 ;  /* 0x0000000402dd7c11 */ /* 0x000fe2000f8e08ff */
[----:B------:R-:W-:Y:S01]  /*2770*/  ULDC UR11, c[0x0][0x2ec] ;  /* 0x0000bb00000b7ab9 */ /* 0x000fe20000000800 */
[----:B------:R1:W-:Y:S06]  /*2780*/  STL.64 [R1], R4 ;  /* 0x0000000401007387 */ /* 0x0003ec0000100a00 */
.L_x_222:
[----:B------:R-:W0:Y:S01]  /*2790*/  LDGDEPBAR ;  /* 0x00000000000079af */ /* 0x000e220000000000 */
[----:B------:R-:W-:Y:S01]  /*27a0*/  IMAD.IADD R0, R228, 0x1, R221 ;  /* 0x00000001e4007824 */ /* 0x000fe200078e02dd */
[----:B------:R-:W-:Y:S01]  /*27b0*/  USHF.L.U32 UR13, UR5, 0x6, URZ ;  /* 0x00000006050d7899 */ /* 0x000fe2000800063f */
[----:B------:R-:W-:Y:S05]  /*27c0*/  IMAD.U32 R2, RZ, RZ, UR18 ;  /* 0x00000012ff027e24 */ /* 0x000fea000f8e00ff */
[----:B------:R-:W2:Y:S01]  /*27d0*/  LDL R236, [R1+0x14] ;  /* 0x0000140001ec7983 */ /* 0x000ea20000100800 */
[C---:B-----5:R-:W-:Y:S01]  /*27e0*/  FSETP.NEU.FTZ.AND P4, PT, R250.reuse, -INF , PT ;  /* 0xff800000fa00780b */ /* 0x060fe20003f9d000 */
[----:B------:R-:W-:Y:S01]  /*27f0*/  UISETP.GE.AND UP0, UPT, UR13, UR49, UPT ;  /* 0x000000310d00728c */ /* 0x000fe2000bf06270 */
[----:B------:R-:W-:Y:S01]  /*2800*/  FSETP.NEU.FTZ.AND P0, PT, R249, -INF , PT ;  /* 0xff800000f900780b */ /* 0x000fe20003f1d000 */
[----:B------:R-:W3:Y:S01]  /*2810*/  LDL R235, [R1+0x20] ;  /* 0x0000200001eb7983 */ /* 0x000ee20000100800 */
[----:B------:R-:W-:Y:S01]  /*2820*/  IMAD.U32 R234, RZ, RZ, UR13 ;  /* 0x0000000dffea7e24 */ /* 0x000fe2000f8e00ff */
[----:B------:R-:W-:Y:S02]  /*2830*/  UISETP.GT.AND UP2, UPT, UR5, UR30, UPT ;  /* 0x0000001e0500728c */ /* 0x000fe4000bf44270 */
[----:B------:R-:W-:Y:S05]  /*2840*/  PLOP3.LUT P1, PT, PT, PT, UP0, 0x80, 0x0 ;  /* 0x000000000000781c */ /* 0x000fea0003f2f008 */
[----:B------:R-:W-:Y:S02]  /*2850*/  @!UP0 ULDC UR13, c[0x0][0x2c4] ;  /* 0x0000b100000d8ab9 */ /* 0x000fe40000000800 */
[----:B------:R-:W-:Y:S01]  /*2860*/  IMAD.U32 R231, RZ, RZ, UR13 ;  /* 0x0000000dffe77e24 */ /* 0x000fe2000f8e00ff */
        /* <DEDUP_REMOVED lines=20> */
[----:B------:R-:W-:Y:S03]  /*29b0*/  LDSM.16.M88.4 R164, [R0+0x1000] ;  /* 0x0010000000a4783b */ /* 0x000fe60000000200 */
[----:B------:R-:W-:Y:S05]  /*29c0*/  HMMA.16816.F32.BF16 R32, R32, R134, RZ ;  /* 0x000000862020723c */ /* 0x000fea00000418ff */
[----:B------:R-:W4:Y:S01]  /*29d0*/  LDSM.16.M88.4 R132, [R222+0xb400] ;  /* 0x00b40000de84783b */ /* 0x000f220000000200 */
[-C--:B------:R-:W-:Y:S06]  /*29e0*/  HMMA.16816.F32.BF16 R4, R136, R140.reuse, R4 ;  /* 0x0000008c8804723c */ /* 0x080fec0000041804 */
[C---:B-1----:R-:W-:Y:S01]  /*29f0*/  HMMA.16816.F32.BF16 R8, R144.reuse, R140, R8 ;  /* 0x0000008c9008723c */ /* 0x042fe20000041808 */
[----:B------:R-:W1:Y:S05]  /*2a00*/  LDSM.16.M88.4 R168, [R223+0xb000] ;  /* 0x00b00000dfa8783b */ /* 0x000e6a0000000200 */
[-C--:B------:R-:W-:Y:S06]  /*2a10*/  HMMA.16816.F32.BF16 R12, R144, R142.reuse, R12 ;  /* 0x0000008e900c723c */ /* 0x080fec000004180c */
[C---:B------:R-:W-:Y:S01]  /*2a20*/  HMMA.16816.F32.BF16 R16, R136.reuse, R142, R16 ;  /* 0x0000008e8810723c */ /* 0x040fe20000041810 */
[----:B------:R-:W1:Y:S05]  /*2a30*/  LDSM.16.M88.4 R140, [R0+0x1800] ;  /* 0x00180000008c783b */ /* 0x000e6a0000000200 */
        /* <DEDUP_REMOVED lines=11> */
[----:B------:R-:W4:Y:S05]  /*2af0*/  LDSM.16.M88.4 R156, [R221+0x2800] ;  /* 0x00280000dd9c783b */ /* 0x000f2a0000000200 */
[-C--:B------:R-:W-:Y:S06]  /*2b00*/  HMMA.16816.F32.BF16 R20, R152, R132.reuse, R20 ;  /* 0x000000849814723c */ /* 0x080fec0000041814 */
[C---:B------:R-:W-:Y:S06]  /*2b10*/  HMMA.16816.F32.BF16 R24, R160.reuse, R132, R24 ;  /* 0x00000084a018723c */ /* 0x040fec0000041818 */
[-C--:B------:R-:W-:Y:S01]  /*2b20*/  HMMA.16816.F32.BF16 R28, R160, R134.reuse, R28 ;  /* 0x00000086a01c723c */ /* 0x080fe2000004181c */
[----:B------:R-:W2:Y:S05]  /*2b30*/  LDL R163, [R1+0x10] ;  /* 0x0000100001a37983 */ /* 0x000eaa0000100800 */
[----:B------:R-:W-:Y:S01]  /*2b40*/  HMMA.16816.F32.BF16 R32, R152, R134, R32 ;  /* 0x000000869820723c */ /* 0x000fe20000041820 */
[----:B------:R-:W3:Y:S05]  /*2b50*/  LDSM.16.M88.4 R132, [R222+0xd400] ;  /* 0x00d40000de84783b */ /* 0x000eea0000000200 */
[-C--:B-1----:R-:W-:Y:S06]  /*2b60*/  HMMA.16816.F32.BF16 R4, R164, R168.reuse, R4 ;  /* 0x000000a8a404723c */ /* 0x082fec0000041804 */
[C---:B------:R-:W-:Y:S01]  /*2b70*/  HMMA.16816.F32.BF16 R8, R140.reuse, R168, R8 ;  /* 0x000000a88c08723c */ /* 0x040fe20000041808 */
[----:B------:R-:W2:Y:S05]  /*2b80*/  LDL.64 R168, [R1] ;  /* 0x0000000001a87983 */ /* 0x000eaa0000100a00 */
[-C--:B------:R-:W-:Y:S06]  /*2b90*/  HMMA.16816.F32.BF16 R12, R140, R170.reuse, R12 ;  /* 0x000000aa8c0c723c */ /* 0x080fec000004180c */
[C---:B------:R-:W-:Y:S06]  /*2ba0*/  HMMA.16816.F32.BF16 R16, R164.reuse, R170, R16 ;  /* 0x000000aaa410723c */ /* 0x040fec0000041810 */
[-C--:B----4-:R-:W-:Y:S06]  /*2bb0*/  HMMA.16816.F32.BF16 R20, R164, R136.reuse, R20 ;  /* 0x00000088a414723c */ /* 0x090fec0000041814 */
[C---:B------:R-:W-:Y:S06]  /*2bc0*/  HMMA.16816.F32.BF16 R24, R140.reuse, R136, R24 ;  /* 0x000000888c18723c */ /* 0x040fec0000041818 */
[-C--:B------:R-:W-:Y:S01]  /*2bd0*/  HMMA.16816.F32.BF16 R28, R140, R138.reuse, R28 ;  /* 0x0000008a8c1c723c */ /* 0x080fe2000004181c */
[----:B------:R-:W-:Y:S05]  /*2be0*/  LDSM.16.M88.4 R140, [R223+0xd000] ;  /* 0x00d00000df8c783b */ /* 0x000fea0000000200 */
[----:B------:R-:W-:Y:S03]  /*2bf0*/  HMMA.16816.F32.BF16 R32, R164, R138, R32 ;  /* 0x0000008aa420723c */ /* 0x000fe60000041820 */
[----:B------:R-:W1:Y:S03]  /*2c00*/  LDSM.16.M88.4 R136, [R0+0x2000] ;  /* 0x002000000088783b */ /* 0x000e660000000200 */
[-C--:B------:R-:W-:Y:S01]  /*2c10*/  HMMA.16816.F32.BF16 R4, R144, R148.reuse, R4 ;  /* 0x000000949004723c */ /* 0x080fe20000041804 */
[----:B------:R-:W-:Y:S01]  /*2c20*/  IMAD.MOV.U32 R165, RZ, RZ, 0x8 ;  /* 0x00000008ffa57424 */ /* 0x000fe200078e00ff */
[----:B------:R-:W4:Y:S04]  /*2c30*/  @!P1 S2R R164, SR_TID.X ;  /* 0x0000000000a49919 */ /* 0x000f280000002100 */
[C---:B------:R-:W-:Y:S01]  /*2c40*/  HMMA.16816.F32.BF16 R8, R156.reuse, R148, R8 ;  /* 0x000000949c08723c */ /* 0x040fe20000041808 */
[----:B------:R-:W-:Y:S05]  /*2c50*/  IMAD.MOV.U32 R166, RZ, RZ, 0x20 ;  /* 0x00000020ffa67424 */ /* 0x000fea00078e00ff */
[-C--:B------:R-:W-:Y:S01]  /*2c60*/  HMMA.16816.F32.BF16 R12, R156, R150.reuse, R12 ;  /* 0x000000969c0c723c */ /* 0x080fe2000004180c */
[----:B------:R-:W-:Y:S05]  /*2c70*/  IMAD.U32 R148, RZ, RZ, UR5 ;  /* 0x00000005ff947e24 */ /* 0x000fea000f8e00ff */
[C---:B------:R-:W-:Y:S06]  /*2c80*/  HMMA.16816.F32.BF16 R16, R144.reuse, R150, R16 ;  /* 0x000000969010723c */ /* 0x040fec0000041810 */
[-C--:B---3--:R-:W-:Y:S06]  /*2c90*/  HMMA.16816.F32.BF16 R20, R144, R132.reuse, R20 ;  /* 0x000000849014723c */ /* 0x088fec0000041814 */
[C---:B------:R-:W-:Y:S06]  /*2ca0*/  HMMA.16816.F32.BF16 R24, R156.reuse, R132, R24 ;  /* 0x000000849c18723c */ /* 0x040fec0000041818 */
[-C--:B------:R-:W-:Y:S06]  /*2cb0*/  HMMA.16816.F32.BF16 R28, R156, R134.reuse, R28 ;  /* 0x000000869c1c723c */ /* 0x080fec000004181c */
[----:B------:R-:W-:Y:S06]  /*2cc0*/  HMMA.16816.F32.BF16 R32, R144, R134, R32 ;  /* 0x000000869020723c */ /* 0x000fec0000041820 */
[-C--:B-1----:R-:W-:Y:S05]  /*2cd0*/  HMMA.16816.F32.BF16 R4, R136, R140.reuse, R4 ;  /* 0x0000008c8804723c */ /* 0x082fea0000041804 */
[----:B------:R-:W-:Y:S06]  /*2ce0*/  FMUL.FTZ R144, R250, 1.4426950216293334961 ;  /* 0x3fb8aa3bfa907820 */ /* 0x000fec0000410000 */
[----:B------:R-:W-:Y:S02]  /*2cf0*/  FSEL R144, R144, RZ, P4 ;  /* 0x000000ff90907208 */ /* 0x000fe40002000000 */
[----:B------:R-:W-:Y:S01]  /*2d00*/  FSETP.NEU.FTZ.AND P4, PT, R248, -INF , PT ;  /* 0xff800000f800780b */ /* 0x000fe20003f9d000 */
[----:B--2---:R-:W-:Y:S05]  /*2d10*/  IMAD R2, R2, 0x4, R163 ;  /* 0x0000000402027824 */ /* 0x004fea00078e02a3 */
[----:B------:R-:W-:Y:S01]  /*2d20*/  LOP3.LUT R149, R2, UR48, RZ, 0x3c, !PT ;  /* 0x0000003002957c12 */ /* 0x000fe2000f8e3cff */
[----:B------:R-:W-:Y:S04]  /*2d30*/  IMAD R2, R148, 0x4, R236 ;  /* 0x0000000494027824 */ /* 0x000fe800078e02ec */
[C---:B------:R-:W-:Y:S04]  /*2d40*/  IMAD.WIDE.U32 R160, R2.reuse, -0x326172a9, RZ ;  /* 0xcd9e8d5702a07825 */ /* 0x040fe800078e00ff */
[----:B------:R-:W-:Y:S01]  /*2d50*/  VIADD R154, R2, 0x2 ;  /* 0x00000002029a7836 */ /* 0x000fe20000000000 */
[----:B------:R-:W-:Y:S01]  /*2d60*/  LOP3.LUT R163, R161, R251, RZ, 0x3c, !PT ;  /* 0x000000fba1a37212 */ /* 0x000fe200078e3cff */
[----:B----4-:R-:W-:Y:S01]  /*2d70*/  @!P1 IMAD.SHL.U32 R2, R164, 0x2, RZ ;  /* 0x00000002a4029824 */ /* 0x010fe200078e00ff */
[----:B------:R-:W-:Y:S01]  /*2d80*/  LOP3.LUT R152, R169, R149, RZ, 0x3c, !PT ;  /* 0x00000095a9987212 */ /* 0x000fe200078e3cff */
[----:B------:R-:W-:Y:S01]  /*2d90*/  IMAD.WIDE.U32 R154, R154, -0x326172a9, RZ ;  /* 0xcd9e8d579a9a7825 */ /* 0x000fe200078e00ff */
[----:B------:R1:W2:Y:S02]  /*2da0*/  LDSM.16.M88.4 R148, [R0+0x2800] ;  /* 0x002800000094783b */ /* 0x0002a40000000200 */
[----:B------:R-:W-:Y:S01]  /*2db0*/  @!P1 LOP3.LUT R2, R235, 0x6, R2, 0xf8, !PT ;  /* 0x00000006eb029812 */ /* 0x000fe200078ef802 */
[----:B------:R-:W-:Y:S01]  /*2dc0*/  IMAD.WIDE.U32 R152, R152, -0x326172a9, RZ ;  /* 0xcd9e8d5798987825 */ /* 0x000fe200078e00ff */
[----:B------:R-:W-:Y:S03]  /*2dd0*/  LOP3.LUT R155, R155, R251, RZ, 0x3c, !PT ;  /* 0x000000fb9b9b7212 */ /* 0x000fe600078e3cff */
[----:B------:R-:W-:Y:S01]  /*2de0*/  IMAD.WIDE.U32 R132, R163, -0x2daee0ad, RZ ;  /* 0xd2511f53a3847825 */ /* 0x000fe200078e00ff */
[C---:B------:R-:W-:Y:S02]  /*2df0*/  LOP3.LUT R162, R153.reuse, UR38, R160, 0x96, !PT ;  /* 0x0000002699a27c12 */ /* 0x040fe4000f8e96a0 */
[----:B------:R-:W-:Y:S01]  /*2e00*/  LOP3.LUT R161, R153, UR38, R154, 0x96, !PT ;  /* 0x0000002699a17c12 */ /* 0x000fe2000f8e969a */
[----:B------:R-:W-:Y:S01]  /*2e10*/  IMAD.WIDE.U32 R154, R155, -0x2daee0ad, RZ ;  /* 0xd2511f539b9a7825 */ /* 0x000fe200078e00ff */
[----:B------:R-:W-:Y:S02]  /*2e20*/  LOP3.LUT R160, R152, UR51, RZ, 0x3c, !PT ;  /* 0x0000003398a07c12 */ /* 0x000fe4000f8e3cff */
[----:B------:R-:W-:Y:S01]  /*2e30*/  LOP3.LUT R152, R168, UR50, RZ, 0x3c, !PT ;  /* 0x00000032a8987c12 */ /* 0x000fe2000f8e3cff */
[----:B------:R-:W-:Y:S03]  /*2e40*/  IMAD.WIDE.U32 R156, R162, -0x2daee0ad, RZ ;  /* 0xd2511f53a29c7825 */ /* 0x000fe600078e00ff */
[C---:B------:R-:W-:Y:S01]  /*2e50*/  LOP3.LUT R155, R152.reuse, R155, RZ, 0x3c, !PT ;  /* 0x0000009b989b7212 */ /* 0x040fe200078e3cff */
[----:B------:R-:W-:Y:S01]  /*2e60*/  IMAD.WIDE.U32 R158, R161, -0x2daee0ad, RZ ;  /* 0xd2511f53a19e7825 */ /* 0x000fe200078e00ff */
[----:B------:R-:W-:Y:S02]  /*2e70*/  LOP3.LUT R161, R152, R133, RZ, 0x3c, !PT ;  /* 0x0000008598a17212 */ /* 0x000fe400078e3cff */
[----:B------:R-:W-:Y:S02]  /*2e80*/  LOP3.LUT R157, R157, UR39, R132, 0x96, !PT ;  /* 0x000000279d9d7c12 */ /* 0x000fe4000f8e9684 */
[----:B------:R-:W-:Y:S01]  /*2e90*/  LOP3.LUT R154, R159, UR39, R154, 0x96, !PT ;  /* 0x000000279f9a7c12 */ /* 0x000fe2000f8e969a */
[----:B------:R-:W3:Y:S01]  /*2ea0*/  LDSM.16.M88.4 R132, [R223+0xd400] ;  /* 0x00d40000df84783b */ /* 0x000ee20000000200 */
[----:B-1----:R-:W-:Y:S04]  /*2eb0*/  @!P1 IADD3 R0, R246, 0x1, -R231 ;  /* 0x00000001f6009810 */ /* 0x002fe80007ffe8e7 */
[----:B------:R-:W-:Y:S01]  /*2ec0*/  @!P1 IADD3 R153, R234, UR10, R0 ;  /* 0x0000000aea999c10 */ /* 0x000fe2000fffe000 */
[----:B------:R-:W-:Y:S03]  /*2ed0*/  IMAD.U32 R0, RZ, RZ, UR18 ;  /* 0x00000012ff007e24 */ /* 0x000fe6000f8e00ff */
[C---:B------:R-:W-:Y:S01]  /*2ee0*/  @!P1 VIMNMX R152, R153.reuse, UR10, PT ;  /* 0x0000000a99989c48 */ /* 0x040fe2000bfe0100 */
[----:B------:R-:W-:Y:S01]  /*2ef0*/  @!P1 IMAD R0, R0, 0x80, R2 ;  /* 0x0000008000009824 */ /* 0x000fe200078e0202 */
[C---:B------:R-:W-:Y:S01]  /*2f00*/  @!P1 VIADDMNMX R147, R153.reuse, R165, UR10, PT ;  /* 0x0000000a99939e46 */ /* 0x040fe2000b8001a5 */
[----:B------:R-:W-:Y:S01]  /*2f10*/  IMAD.MOV.U32 R165, RZ, RZ, 0x28 ;  /* 0x00000028ffa57424 */ /* 0x000fe200078e00ff */
[C---:B------:R-:W-:Y:S01]  /*2f20*/  @!P1 VIADDMNMX R146, R153.reuse, R166, UR10, PT ;  /* 0x0000000a99929e46 */ /* 0x040fe2000b8001a6 */
[----:B------:R-:W-:Y:S01]  /*2f30*/  @!P1 VIADD R2, R0, 0x1 ;  /* 0x0000000100029836 */ /* 0x000fe20000000000 */
[C---:B--2---:R-:W-:Y:S04]  /*2f40*/  HMMA.16816.F32.BF16 R8, R148.reuse, R140, R8 ;  /* 0x0000008c9408723c */ /* 0x044fe80000041808 */
[C---:B------:R-:W-:Y:S02]  /*2f50*/  @!P1 ISETP.GE.AND P5, PT, R2.reuse, R147, PT ;  /* 0x000000930200920c */ /* 0x040fe40003fa6270 */
[----:B------:R-:W-:Y:S01]  /*2f60*/  @!P1 VIADDMNMX R145, R153, R165, UR10, PT ;  /* 0x0000000a99919e46 */ /* 0x000fe2000b8001a5 */
[-C--:B------:R-:W-:Y:S03]  /*2f70*/  HMMA.16816.F32.BF16 R12, R148, R142.reuse, R12 ;  /* 0x0000008e940c723c */ /* 0x080fe6000004180c */
[----:B------:R-:W-:Y:S01]  /*2f80*/  @!P1 ISETP.GE.AND P3, PT, R2, R152, PT ;  /* 0x000000980200920c */ /* 0x000fe20003f66270 */
[----:B------:R-:W-:Y:S01]  /*2f90*/  FMUL.FTZ R140, R248, 1.4426950216293334961 ;  /* 0x3fb8aa3bf88c7820 */ /* 0x000fe20000410000 */
[C---:B------:R-:W-:Y:S01]  /*2fa0*/  @!P1 ISETP.GE.AND P6, PT, R2.reuse, R146, PT ;  /* 0x000000920200920c */ /* 0x040fe20003fc6270 */
[C---:B------:R-:W-:Y:S04]  /*2fb0*/  HMMA.16816.F32.BF16 R16, R136.reuse, R142, R16 ;  /* 0x0000008e8810723c */ /* 0x040fe80000041810 */
[----:B------:R-:W-:Y:S01]  /*2fc0*/  @!P1 ISETP.GE.AND P2, PT, R2, R145, PT ;  /* 0x000000910200920c */ /* 0x000fe20003f46270 */
[----:B------:R-:W-:Y:S01]  /*2fd0*/  FMUL.FTZ R141, R249, 1.4426950216293334961 ;  /* 0x3fb8aa3bf98d7820 */ /* 0x000fe20000410000 */
[----:B------:R-:W-:Y:S01]  /*2fe0*/  FSEL R140, R140, RZ, P4 ;  /* 0x000000ff8c8c7208 */ /* 0x000fe20002000000 */
[----:B------:R-:W-:Y:S01]  /*2ff0*/  FMUL.FTZ R2, R247, 1.4426950216293334961 ;  /* 0x3fb8aa3bf7027820 */ /* 0x000fe20000410000 */
[----:B------:R-:W-:Y:S03]  /*3000*/  @!P1 ISETP.GE.AND P4, PT, R0, R152, PT ;  /* 0x000000980000920c */ /* 0x000fe60003f86270 */
[----:B------:R-:W-:Y:S01]  /*3010*/  FSEL R141, R141, RZ, P0 ;  /* 0x000000ff8d8d7208 */ /* 0x000fe20000000000 */
[-C--:B---3--:R-:W-:Y:S03]  /*3020*/  HMMA.16816.F32.BF16 R20, R136, R132.reuse, R20 ;  /* 0x000000848814723c */ /* 0x088fe60000041814 */
[----:B------:R-:W-:Y:S01]  /*3030*/  @!P1 FSEL R4, R4, -INF , !P4 ;  /* 0xff80000004049808 */ /* 0x000fe20006000000 */
[C---:B------:R-:W-:Y:S01]  /*3040*/  @!P1 VIADD R142, R0.reuse, 0x8 ;  /* 0x00000008008e9836 */ /* 0x040fe20000000000 */
[----:B------:R-:W-:Y:S01]  /*3050*/  FSETP.NEU.FTZ.AND P0, PT, R247, -INF , PT ;  /* 0xff800000f700780b */ /* 0x000fe20003f1d000 */
[C---:B------:R-:W-:Y:S04]  /*3060*/  HMMA.16816.F32.BF16 R24, R148.reuse, R132, R24 ;  /* 0x000000849418723c */ /* 0x040fe80000041818 */
[-C--:B------:R-:W-:Y:S01]  /*3070*/  @!P1 ISETP.GE.AND P4, PT, R0, R146.reuse, PT ;  /* 0x000000920000920c */ /* 0x080fe20003f86270 */
[--C-:B------:R-:W-:Y:S01]  /*3080*/  FFMA.FTZ R4, R4, UR11, -R144.reuse ;  /* 0x0000000b04047c23 */ /* 0x100fe20008010890 */
[----:B------:R-:W-:Y:S01]  /*3090*/  FSEL R2, R2, RZ, P0 ;  /* 0x000000ff02027208 */ /* 0x000fe20000000000 */
[-C--:B------:R-:W-:Y:S02]  /*30a0*/  HMMA.16816.F32.BF16 R28, R148, R134.reuse, R28 ;  /* 0x00000086941c723c */ /* 0x080fe4000004181c */
[----:B------:R1:W2:Y:S01]  /*30b0*/  MUFU.EX2 R167, R4 ;  /* 0x0000000400a77308 */ /* 0x0002a20000000800 */
[CC--:B------:R-:W-:Y:S01]  /*30c0*/  @!P1 ISETP.GE.AND P0, PT, R0.reuse, R147.reuse, PT ;  /* 0x000000930000920c */ /* 0x0c0fe20003f06270 */
[----:B------:R-:W-:Y:S01]  /*30d0*/  @!P1 VIADD R143, R0, 0x9 ;  /* 0x00000009008f9836 */ /* 0x000fe20000000000 */
[----:B------:R-:W-:Y:S01]  /*30e0*/  @!P1 FSEL R9, R9, -INF , !P6 ;  /* 0xff80000009099808 */ /* 0x000fe20007000000 */
[----:B------:R-:W-:Y:S04]  /*30f0*/  HMMA.16816.F32.BF16 R32, R136, R134, R32 ;  /* 0x000000868820723c */ /* 0x000fe80000041820 */
[----:B------:R-:W-:Y:S01]  /*3100*/  @!P1 ISETP.GE.AND P6, PT, R142, R147, PT ;  /* 0x000000938e00920c */ /* 0x000fe20003fc6270 */
[----:B------:R-:W-:Y:S01]  /*3110*/  IMAD.WIDE.U32 R148, R161, -0x326172a9, RZ ;  /* 0xcd9e8d57a1947825 */ /* 0x000fe200078e00ff */
[----:B------:R-:W-:Y:S02]  /*3120*/  @!P1 FSEL R6, R6, -INF , !P0 ;  /* 0xff80000006069808 */ /* 0x000fe40004000000 */
[----:B------:R-:W-:Y:S02]  /*3130*/  @!P1 FSEL R5, R5, -INF , !P3 ;  /* 0xff80000005059808 */ /* 0x000fe40005800000 */
[----:B------:R-:W-:Y:S01]  /*3140*/  @!P1 ISETP.GE.AND P0, PT, R142, R146, PT ;  /* 0x000000928e00920c */ /* 0x000fe20003f06270 */
[C---:B------:R-:W-:Y:S01]  /*3150*/  @!P1 VIADD R132, R0.reuse, 0x11 ;  /* 0x0000001100849836 */ /* 0x040fe20000000000 */
[-C--:B------:R-:W-:Y:S01]  /*3160*/  @!P1 ISETP.GE.AND P3, PT, R0, R145.reuse, PT ;  /* 0x000000910000920c */ /* 0x080fe20003f66270 */
[--C-:B------:R-:W-:Y:S01]  /*3170*/  FFMA.FTZ R6, R6, UR11, -R141.reuse ;  /* 0x0000000b06067c23 */ /* 0x100fe2000801088d */
[----:B------:R-:W-:Y:S01]  /*3180*/  @!P1 FSEL R7, R7, -INF , !P5 ;  /* 0xff80000007079808 */ /* 0x000fe20006800000 */
[----:B------:R-:W-:Y:S01]  /*3190*/  FFMA.FTZ R5, R5, UR11, -R144 ;  /* 0x0000000b05057c23 */ /* 0x000fe20008010890 */
[----:B------:R-:W-:Y:S01]  /*31a0*/  @!P1 FSEL R8, R8, -INF , !P4 ;  /* 0xff80000008089808 */ /* 0x000fe20006000000 */
[--C-:B------:R-:W-:Y:S01]  /*31b0*/  FFMA.FTZ R9, R9, UR11, -R140.reuse ;  /* 0x0000000b09097c23 */ /* 0x100fe2000801088c */
[C---:B------:R-:W-:Y:S01]  /*31c0*/  @!P1 ISETP.GE.AND P5, PT, R142.reuse, R145, PT ;  /* 0x000000918e00920c */ /* 0x040fe20003fa6270 */
[--C-:B------:R-:W-:Y:S01]  /*31d0*/  FFMA.FTZ R7, R7, UR11, -R141.reuse ;  /* 0x0000000b07077c23 */ /* 0x100fe2000801088d */
[-C--:B------:R-:W-:Y:S01]  /*31e0*/  @!P1 ISETP.GE.AND P4, PT, R142, R152.reuse, PT ;  /* 0x000000988e00920c */ /* 0x080fe20003f86270 */
[--C-:B------:R-:W-:Y:S01]  /*31f0*/  FFMA.FTZ R8, R8, UR11, -R140.reuse ;  /* 0x0000000b08087c23 */ /* 0x100fe2000801088c */
[----:B------:R-:W-:Y:S01]  /*3200*/  @!P1 FSEL R12, R12, -INF , !P0 ;  /* 0xff8000000c0c9808 */ /* 0x000fe20004000000 */
[----:B------:R3:W-:Y:S01]  /*3210*/  MUFU.EX2 R171, R6 ;  /* 0x0000000600ab7308 */ /* 0x0007e20000000800 */
[CC--:B------:R-:W-:Y:S01]  /*3220*/  @!P1 ISETP.GE.AND P0, PT, R143.reuse, R152.reuse, PT ;  /* 0x000000988f00920c */ /* 0x0c0fe20003f06270 */
[----:B-1----:R-:W-:Y:S01]  /*3230*/  @!P1 VIADD R4, R0, 0x18 ;  /* 0x0000001800049836 */ /* 0x002fe20000000000 */
[----:B------:R-:W-:Y:S01]  /*3240*/  @!P1 FSEL R18, R18, -INF , !P6 ;  /* 0xff80000012129808 */ /* 0x000fe20007000000 */
[----:B------:R-:W-:Y:S01]  /*3250*/  FFMA.FTZ R12, R12, UR11, -R140 ;  /* 0x0000000b0c0c7c23 */ /* 0x000fe2000801088c */
[----:B------:R-:W-:Y:S01]  /*3260*/  @!P1 FSEL R10, R10, -INF , !P3 ;  /* 0xff8000000a0a9808 */ /* 0x000fe20005800000 */
[----:B------:R-:W-:Y:S01]  /*3270*/  @!P1 VIADD R142, R0, 0x10 ;  /* 0x00000010008e9836 */ /* 0x000fe20000000000 */
[----:B------:R-:W-:Y:S01]  /*3280*/  @!P1 ISETP.GE.AND P6, PT, R132, R152, PT ;  /* 0x000000988400920c */ /* 0x000fe20003fc6270 */
[--C-:B------:R-:W-:Y:S01]  /*3290*/  FFMA.FTZ R18, R18, UR11, -R141.reuse ;  /* 0x0000000b12127c23 */ /* 0x100fe2000801088d */
[----:B------:R-:W-:Y:S01]  /*32a0*/  @!P1 ISETP.GE.AND P3, PT, R143, R146, PT ;  /* 0x000000928f00920c */ /* 0x000fe20003f66270 */
[----:B------:R-:W-:Y:S01]  /*32b0*/  FFMA.FTZ R10, R10, UR11, -R2 ;  /* 0x0000000b0a0a7c23 */ /* 0x000fe20008010802 */
[----:B------:R-:W-:Y:S01]  /*32c0*/  @!P1 FSEL R17, R17, -INF , !P0 ;  /* 0xff80000011119808 */ /* 0x000fe20004000000 */
[----:B------:R-:W-:Y:S01]  /*32d0*/  MUFU.EX2 R170, R5 ;  /* 0x0000000500aa7308 */ /* 0x000fe20000000800 */
[----:B------:R-:W-:Y:S01]  /*32e0*/  @!P1 FSEL R21, R21, -INF , !P6 ;  /* 0xff80000015159808 */ /* 0x000fe20007000000 */
[----:B------:R-:W-:Y:S01]  /*32f0*/  @!P1 VIADD R0, R0, 0x19 ;  /* 0x0000001900009836 */ /* 0x000fe20000000000 */
[----:B------:R-:W-:Y:S01]  /*3300*/  @!P1 FSEL R13, R13, -INF , !P3 ;  /* 0xff8000000d0d9808 */ /* 0x000fe20005800000 */
[--C-:B------:R-:W-:Y:S01]  /*3310*/  FFMA.FTZ R17, R17, UR11, -R144.reuse ;  /* 0x0000000b11117c23 */ /* 0x100fe20008010890 */
[----:B------:R-:W-:Y:S01]  /*3320*/  @!P1 ISETP.GE.AND P3, PT, R143, R147, PT ;  /* 0x000000938f00920c */ /* 0x000fe20003f66270 */
[----:B------:R-:W-:Y:S01]  /*3330*/  FFMA.FTZ R21, R21, UR11, -R144 ;  /* 0x0000000b15157c23 */ /* 0x000fe20008010890 */
[----:B------:R-:W-:Y:S01]  /*3340*/  @!P1 FSEL R14, R14, -INF , !P5 ;  /* 0xff8000000e0e9808 */ /* 0x000fe20006800000 */
[----:B------:R-:W-:Y:S01]  /*3350*/  FFMA.FTZ R13, R13, UR11, -R140 ;  /* 0x0000000b0d0d7c23 */ /* 0x000fe2000801088c */
[CC--:B------:R-:W-:Y:S01]  /*3360*/  @!P1 ISETP.GE.AND P5, PT, R142.reuse, R152.reuse, PT ;  /* 0x000000988e00920c */ /* 0x0c0fe20003fa6270 */
[----:B------:R1:W4:Y:S01]  /*3370*/  MUFU.EX2 R169, R7 ;  /* 0x0000000700a97308 */ /* 0x0003220000000800 */
[-C--:B------:R-:W-:Y:S01]  /*3380*/  @!P1 ISETP.GE.AND P0, PT, R142, R145.reuse, PT ;  /* 0x000000918e00920c */ /* 0x080fe20003f06270 */
[--C-:B------:R-:W-:Y:S01]  /*3390*/  FFMA.FTZ R14, R14, UR11, -R2.reuse ;  /* 0x0000000b0e0e7c23 */ /* 0x100fe20008010802 */
[-C--:B------:R-:W-:Y:S02]  /*33a0*/  @!P1 ISETP.GE.AND P6, PT, R132, R145.reuse, PT ;  /* 0x000000918400920c */ /* 0x080fe40003fc6270 */
[----:B------:R-:W-:Y:S02]  /*33b0*/  @!P1 FSEL R11, R11, -INF , !P2 ;  /* 0xff8000000b0b9808 */ /* 0x000fe40005000000 */
[----:B------:R-:W-:Y:S03]  /*33c0*/  @!P1 FSEL R26, R26, -INF , !P0 ;  /* 0xff8000001a1a9808 */ /* 0x000fe60004000000 */
[----:B------:R-:W4:Y:S01]  /*33d0*/  MUFU.EX2 R236, R10 ;  /* 0x0000000a00ec7308 */ /* 0x000f220000000800 */
[----:B------:R-:W-:Y:S01]  /*33e0*/  @!P1 FSEL R27, R27, -INF , !P6 ;  /* 0xff8000001b1b9808 */ /* 0x000fe20007000000 */
[--C-:B------:R-:W-:Y:S01]  /*33f0*/  FFMA.FTZ R11, R11, UR11, -R2.reuse ;  /* 0x0000000b0b0b7c23 */ /* 0x100fe20008010802 */
[----:B------:R-:W-:Y:S01]  /*3400*/  @!P1 ISETP.GE.AND P2, PT, R143, R145, PT ;  /* 0x000000918f00920c */ /* 0x000fe20003f46270 */
[--C-:B------:R-:W-:Y:S01]  /*3410*/  FFMA.FTZ R26, R26, UR11, -R2.reuse ;  /* 0x0000000b1a1a7c23 */ /* 0x100fe20008010802 */
[----:B------:R-:W-:Y:S01]  /*3420*/  @!P1 FSEL R19, R19, -INF , !P3 ;  /* 0xff80000013139808 */ /* 0x000fe20005800000 */
[----:B------:R-:W-:Y:S01]  /*3430*/  FFMA.FTZ R27, R27, UR11, -R2 ;  /* 0x0000000b1b1b7c23 */ /* 0x000fe20008010802 */
[----:B------:R-:W-:Y:S03]  /*3440*/  @!P1 FSEL R20, R20, -INF , !P5 ;  /* 0xff80000014149808 */ /* 0x000fe60006800000 */
[----:B------:R2:W4:Y:S01]  /*3450*/  MUFU.EX2 R234, R8 ;  /* 0x0000000800ea7308 */ /* 0x0005220000000800 */
[-C--:B------:R-:W-:Y:S01]  /*3460*/  @!P1 ISETP.GE.AND P0, PT, R4, R152.reuse, PT ;  /* 0x000000980400920c */ /* 0x080fe20003f06270 */
[--C-:B------:R-:W-:Y:S01]  /*3470*/  FFMA.FTZ R19, R19, UR11, -R141.reuse ;  /* 0x0000000b13137c23 */ /* 0x100fe2000801088d */
[----:B------:R-:W-:Y:S01]  /*3480*/  @!P1 ISETP.GE.AND P6, PT, R0, R152, PT ;  /* 0x000000980000920c */ /* 0x000fe20003fc6270 */
[----:B------:R-:W-:Y:S01]  /*3490*/  FFMA.FTZ R20, R20, UR11, -R144 ;  /* 0x0000000b14147c23 */ /* 0x000fe20008010890 */
[----:B------:R-:W-:Y:S02]  /*34a0*/  LOP3.LUT R152, R160, R149, RZ, 0x3c, !PT ;  /* 0x00000095a0987212 */ /* 0x000fe400078e3cff */
[CC--:B------:R-:W-:Y:S03]  /*34b0*/  @!P1 ISETP.GE.AND P3, PT, R132.reuse, R147.reuse, PT ;  /* 0x000000938400920c */ /* 0x0c0fe60003f66270 */
[----:B------:R4:W-:Y:S01]  /*34c0*/  MUFU.EX2 R231, R9 ;  /* 0x0000000900e77308 */ /* 0x0009e20000000800 */
[-C--:B------:R-:W-:Y:S01]  /*34d0*/  @!P1 ISETP.GE.AND P5, PT, R132, R146.reuse, PT ;  /* 0x000000928400920c */ /* 0x080fe20003fa6270 */
[----:B------:R-:W-:Y:S01]  /*34e0*/  IMAD.WIDE.U32 R132, R155, -0x326172a9, RZ ;  /* 0xcd9e8d579b847825 */ /* 0x000fe200078e00ff */
[----:B------:R-:W-:Y:S02]  /*34f0*/  @!P1 FSEL R15, R15, -INF , !P2 ;  /* 0xff8000000f0f9808 */ /* 0x000fe40005000000 */
[----:B------:R-:W-:Y:S01]  /*3500*/  @!P1 ISETP.GE.AND P2, PT, R142, R147, PT ;  /* 0x000000938e00920c */ /* 0x000fe20003f46270 */
[----:B------:R-:W-:Y:S01]  /*3510*/  IMAD.WIDE.U32 R152, R152, -0x2daee0ad, RZ ;  /* 0xd2511f5398987825 */ /* 0x000fe200078e00ff */
[----:B---3--:R-:W-:Y:S03]  /*3520*/  LOP3.LUT R6, R160, R133, RZ, 0x3c, !PT ;  /* 0x00000085a0067212 */ /* 0x008fe600078e3cff */
[----:B------:R3:W3:Y:S01]  /*3530*/  MUFU.EX2 R235, R11 ;  /* 0x0000000b00eb7308 */ /* 0x0006e20000000800 */
[----:B------:R-:W-:Y:S01]  /*3540*/  @!P1 FSEL R16, R16, -INF , !P4 ;  /* 0xff80000010109808 */ /* 0x000fe20006000000 */
[----:B------:R-:W-:Y:S01]  /*3550*/  FFMA.FTZ R15, R15, UR11, -R2 ;  /* 0x0000000b0f0f7c23 */ /* 0x000fe20008010802 */
[----:B------:R-:W-:Y:S01]  /*3560*/  @!P1 FSEL R22, R22, -INF , !P2 ;  /* 0xff80000016169808 */ /* 0x000fe20005000000 */
[----:B-1----:R-:W-:Y:S01]  /*3570*/  IMAD.WIDE.U32 R6, R6, -0x2daee0ad, RZ ;  /* 0xd2511f5306067825 */ /* 0x002fe200078e00ff */
[-C--:B------:R-:W-:Y:S02]  /*3580*/  @!P1 ISETP.GE.AND P4, PT, R142, R146.reuse, PT ;  /* 0x000000928e00920c */ /* 0x080fe40003f86270 */
[-C--:B------:R-:W-:Y:S01]  /*3590*/  @!P1 ISETP.GE.AND P2, PT, R4, R146.reuse, PT ;  /* 0x000000920400920c */ /* 0x080fe20003f46270 */
[----:B------:R-:W-:Y:S01]  /*35a0*/  FFMA.FTZ R16, R16, UR11, -R144 ;  /* 0x0000000b10107c23 */ /* 0x000fe20008010890 */
[----:B------:R-:W-:Y:S01]  /*35b0*/  LOP3.LUT R150, R153, UR41, R156, 0x96, !PT ;  /* 0x0000002999967c12 */ /* 0x000fe2000f8e969c */
[----:B------:R-:W-:Y:S01]  /*35c0*/  IMAD.WIDE.U32 R142, R154, -0x326172a9, RZ ;  /* 0xcd9e8d579a8e7825 */ /* 0x000fe200078e00ff */
[----:B------:R-:W-:Y:S01]  /*35d0*/  @!P1 FSEL R24, R24, -INF , !P4 ;  /* 0xff80000018189808 */ /* 0x000fe20006000000 */
[----:B------:R1:W-:Y:S01]  /*35e0*/  MUFU.EX2 R168, R12 ;  /* 0x0000000c00a87308 */ /* 0x0003e20000000800 */
[----:B------:R-:W-:Y:S01]  /*35f0*/  @!P1 FSEL R28, R28, -INF , !P2 ;  /* 0xff8000001c1c9808 */ /* 0x000fe20005000000 */
[----:B------:R-:W-:Y:S01]  /*3600*/  IMAD.WIDE.U32 R150, R150, -0x326172a9, RZ ;  /* 0xcd9e8d5796967825 */ /* 0x000fe200078e00ff */
[C---:B------:R-:W-:Y:S02]  /*3610*/  @!P1 ISETP.GE.AND P4, PT, R4.reuse, R145, PT ;  /* 0x000000910400920c */ /* 0x040fe40003f86270 */
[-C--:B------:R-:W-:Y:S01]  /*3620*/  @!P1 ISETP.GE.AND P2, PT, R4, R147.reuse, PT ;  /* 0x000000930400920c */ /* 0x080fe20003f46270 */
[----:B------:R-:W-:Y:S01]  /*3630*/  FFMA.FTZ R28, R28, UR11, -R140 ;  /* 0x0000000b1c1c7c23 */ /* 0x000fe2000801088c */
[----:B------:R-:W-:Y:S01]  /*3640*/  LOP3.LUT R132, R143, UR40, R132, 0x96, !PT ;  /* 0x000000288f847c12 */ /* 0x000fe2000f8e9684 */
[----:B------:R-:W-:Y:S01]  /*3650*/  IMAD.WIDE.U32 R4, R157, -0x326172a9, RZ ;  /* 0xcd9e8d579d047825 */ /* 0x000fe200078e00ff */
[----:B--2---:R-:W-:Y:S01]  /*3660*/  LOP3.LUT R8, R7, UR41, R158, 0x96, !PT ;  /* 0x0000002907087c12 */ /* 0x004fe2000f8e969e */
[----:B------:R2:W-:Y:S01]  /*3670*/  MUFU.EX2 R164, R15 ;  /* 0x0000000f00a47308 */ /* 0x0005e20000000800 */
[----:B------:R-:W-:Y:S01]  /*3680*/  @!P1 FSEL R23, R23, -INF , !P3 ;  /* 0xff80000017179808 */ /* 0x000fe20005800000 */
[----:B------:R-:W-:Y:S01]  /*3690*/  IMAD.WIDE.U32 R132, R132, -0x2daee0ad, RZ ;  /* 0xd2511f5384847825 */ /* 0x000fe200078e00ff */
[----:B------:R-:W-:Y:S02]  /*36a0*/  @!P1 ISETP.GE.AND P3, PT, R0, R146, PT ;  /* 0x000000920000920c */ /* 0x000fe40003f66270 */
[----:B------:R-:W-:Y:S01]  /*36b0*/  LOP3.LUT R5, R5, UR40, R148, 0x96, !PT ;  /* 0x0000002805057c12 */ /* 0x000fe2000f8e9694 */
[--C-:B------:R-:W-:Y:S01]  /*36c0*/  FFMA.FTZ R22, R22, UR11, -R141.reuse ;  /* 0x0000000b16167c23 */ /* 0x100fe2000801088d */
[----:B------:R-:W-:Y:S01]  /*36d0*/  LOP3.LUT R146, R151, UR42, R4, 0x96, !PT ;  /* 0x0000002a97927c12 */ /* 0x000fe2000f8e9604 */
[----:B----4-:R-:W-:Y:S01]  /*36e0*/  IMAD.WIDE.U32 R8, R8, -0x326172a9, RZ ;  /* 0xcd9e8d5708087825 */ /* 0x010fe200078e00ff */
[----:B------:R-:W-:Y:S01]  /*36f0*/  @!P1 FSEL R29, R29, -INF , !P3 ;  /* 0xff8000001d1d9808 */ /* 0x000fe20005800000 */
[----:B------:R-:W-:Y:S01]  /*3700*/  MUFU.EX2 R148, R28 ;  /* 0x0000001c00947308 */ /* 0x000fe20000000800 */
[----:B------:R-:W-:Y:S01]  /*3710*/  @!P1 ISETP.GE.AND P3, PT, R0, R147, PT ;  /* 0x000000930000920c */ /* 0x000fe20003f66270 */
[--C-:B------:R-:W-:Y:S01]  /*3720*/  FFMA.FTZ R23, R23, UR11, -R141.reuse ;  /* 0x0000000b17177c23 */ /* 0x100fe2000801088d */
[----:B------:R-:W-:Y:S01]  /*3730*/  LOP3.LUT R10, R9, UR42, R142, 0x96, !PT ;  /* 0x0000002a090a7c12 */ /* 0x000fe2000f8e968e */
[----:B------:R-:W-:Y:S01]  /*3740*/  FFMA.FTZ R24, R24, UR11, -R140 ;  /* 0x0000000b18187c23 */ /* 0x000fe2000801088c */
[----:B------:R-:W-:Y:S01]  /*3750*/  LOP3.LUT R143, R133, UR43, R6, 0x96, !PT ;  /* 0x0000002b858f7c12 */ /* 0x000fe2000f8e9606 */
[----:B------:R-:W-:Y:S01]  /*3760*/  IMAD.WIDE.U32 R146, R146, -0x2daee0ad, RZ ;  /* 0xd2511f5392927825 */ /* 0x000fe200078e00ff */
[----:B------:R-:W-:Y:S03]  /*3770*/  @!P1 FSEL R25, R25, -INF , !P5 ;  /* 0xff80000019199808 */ /* 0x000fe60006800000 */
[----:B------:R-:W-:Y:S01]  /*3780*/  MUFU.EX2 R166, R13 ;  /* 0x0000000d00a67308 */ /* 0x000fe20000000800 */
[----:B------:R-:W-:Y:S01]  /*3790*/  @!P1 ISETP.GE.AND P5, PT, R0, R145, PT ;  /* 0x000000910000920c */ /* 0x000fe20003fa6270 */
[----:B------:R-:W-:Y:S01]  /*37a0*/  IMAD.WIDE.U32 R4, R5, -0x2daee0ad, RZ ;  /* 0xd2511f5305047825 */ /* 0x000fe200078e00ff */
[----:B------:R-:W-:Y:S02]  /*37b0*/  @!P1 FSEL R32, R32, -INF , !P0 ;  /* 0xff80000020209808 */ /* 0x000fe40004000000 */
[----:B------:R-:W-:Y:S01]  /*37c0*/  @!P1 FSEL R33, R33, -INF , !P6 ;  /* 0xff80000021219808 */ /* 0x000fe20007000000 */
[----:B------:R-:W-:Y:S01]  /*37d0*/  IMAD.WIDE.U32 R142, R143, -0x326172a9, RZ ;  /* 0xcd9e8d578f8e7825 */ /* 0x000fe200078e00ff */
[----:B------:R-:W-:Y:S03]  /*37e0*/  LOP3.LUT R7, R5, UR43, R152, 0x96, !PT ;  /* 0x0000002b05077c12 */ /* 0x000fe6000f8e9698 */
[----:B------:R4:W-:Y:S01]  /*37f0*/  MUFU.EX2 R165, R14 ;  /* 0x0000000e00a57308 */ /* 0x0009e20000000800 */
[----:B------:R-:W-:Y:S01]  /*3800*/  LOP3.LUT R4, R147, UR45, R4, 0x96, !PT ;  /* 0x0000002d93047c12 */ /* 0x000fe2000f8e9604 */
[----:B---3--:R-:W-:Y:S01]  /*3810*/  IMAD.WIDE.U32 R10, R10, -0x2daee0ad, RZ ;  /* 0xd2511f530a0a7825 */ /* 0x008fe200078e00ff */
[----:B------:R-:W-:Y:S02]  /*3820*/  LOP3.LUT R8, R143, UR44, R8, 0x96, !PT ;  /* 0x0000002c8f087c12 */ /* 0x000fe4000f8e9608 */
[----:B------:R-:W-:Y:S01]  /*3830*/  @!P1 FSEL R31, R31, -INF , !P5 ;  /* 0xff8000001f1f9808 */ /* 0x000fe20006800000 */
[----:B------:R-:W-:Y:S01]  /*3840*/  IMAD.WIDE.U32 R4, R4, -0x326172a9, RZ ;  /* 0xcd9e8d5704047825 */ /* 0x000fe200078e00ff */
[----:B------:R-:W-:Y:S03]  /*3850*/  LOP3.LUT R132, R11, UR45, R132, 0x96, !PT ;  /* 0x0000002d0b847c12 */ /* 0x000fe6000f8e9684 */
[----:B------:R-:W3:Y:S01]  /*3860*/  MUFU.EX2 R162, R16 ;  /* 0x0000001000a27308 */ /* 0x000ee20000000800 */
[----:B------:R-:W-:Y:S01]  /*3870*/  @!P1 FSEL R35, R35, -INF , !P3 ;  /* 0xff80000023239808 */ /* 0x000fe20005800000 */
[----:B------:R-:W-:Y:S01]  /*3880*/  IMAD.WIDE.U32 R6, R7, -0x326172a9, RZ ;  /* 0xcd9e8d5707067825 */ /* 0x000fe200078e00ff */
[----:B------:R-:W-:Y:S02]  /*3890*/  LOP3.LUT R133, R4, 0xff, RZ, 0xc0, !PT ;  /* 0x000000ff04857812 */ /* 0x000fe400078ec0ff */
[----:B------:R-:W-:Y:S01]  /*38a0*/  SHF.R.U32.HI R143, RZ, 0x18, R4 ;  /* 0x00000018ff8f7819 */ /* 0x000fe20000011604 */
[----:B------:R-:W-:Y:S01]  /*38b0*/  IMAD.WIDE.U32 R8, R8, -0x2daee0ad, RZ ;  /* 0xd2511f5308087825 */ /* 0x000fe200078e00ff */
[----:B------:R-:W-:Y:S03]  /*38c0*/  LOP3.LUT R145, R4, 0xffff, RZ, 0xc0, !PT ;  /* 0x0000ffff04917812 */ /* 0x000fe600078ec0ff */
[----:B------:R-:W-:Y:S01]  /*38d0*/  MUFU.EX2 R163, R18 ;  /* 0x0000001200a37308 */ /* 0x000fe20000000800 */
[----:B-1----:R-:W-:Y:S01]  /*38e0*/  LOP3.LUT R12, R5, UR46, R6, 0x96, !PT ;  /* 0x0000002e050c7c12 */ /* 0x002fe2000f8e9606 */
[----:B------:R-:W-:Y:S01]  /*38f0*/  FFMA.FTZ R32, R32, UR11, -R144 ;  /* 0x0000000b20207c23 */ /* 0x000fe20008010890 */
[----:B------:R-:W-:Y:S01]  /*3900*/  SHF.R.U32.HI R147, RZ, 0x10, R4 ;  /* 0x00000010ff937819 */ /* 0x000fe20000011604 */
[----:B------:R-:W-:Y:S01]  /*3910*/  IMAD.WIDE.U32 R4, R132, -0x326172a9, RZ ;  /* 0xcd9e8d5784047825 */ /* 0x000fe200078e00ff */
[C---:B------:R-:W-:Y:S02]  /*3920*/  LOP3.LUT R132, R8.reuse, 0xff, RZ, 0xc0, !PT ;  /* 0x000000ff08847812 */ /* 0x040fe400078ec0ff */
[--C-:B------:R-:W-:Y:S03]  /*3930*/  SHF.R.U32.HI R136, RZ, 0x18, R8.reuse ;  /* 0x00000018ff887819 */ /* 0x100fe60000011608 */
[----:B------:R-:W-:Y:S01]  /*3940*/  MUFU.EX2 R159, R17 ;  /* 0x00000011009f7308 */ /* 0x000fe20000000800 */
[----:B------:R-:W-:Y:S01]  /*3950*/  SHF.R.U32.HI R139, RZ, 0x10, R8 ;  /* 0x00000010ff8b7819 */ /* 0x000fe20000011608 */
[----:B------:R-:W-:Y:S01]  /*3960*/  FFMA.FTZ R144, R33, UR11, -R144 ;  /* 0x0000000b21907c23 */ /* 0x000fe20008010890 */
[----:B------:R-:W-:Y:S01]  /*3970*/  LOP3.LUT R10, R9, UR47, R10, 0x96, !PT ;  /* 0x0000002f090a7c12 */ /* 0x000fe2000f8e960a */
[--C-:B------:R-:W-:Y:S01]  /*3980*/  FFMA.FTZ R25, R25, UR11, -R140.reuse ;  /* 0x0000000b19197c23 */ /* 0x100fe2000801088c */
[----:B--2---:R-:W-:Y:S01]  /*3990*/  LOP3.LUT R15, R8, 0xffff, RZ, 0xc0, !PT ;  /* 0x0000ffff080f7812 */ /* 0x004fe200078ec0ff */
[----:B------:R-:W-:Y:S01]  /*39a0*/  FFMA.FTZ R140, R29, UR11, -R140 ;  /* 0x0000000b1d8c7c23 */ /* 0x000fe2000801088c */
[C---:B------:R-:W-:Y:S03]  /*39b0*/  LOP3.LUT R8, R4.reuse, 0xffff, RZ, 0xc0, !PT ;  /* 0x0000ffff04087812 */ /* 0x040fe600078ec0ff */
[----:B------:R-:W1:Y:S01]  /*39c0*/  MUFU.EX2 R161, R19 ;  /* 0x0000001300a17308 */ /* 0x000e620000000800 */
[----:B------:R-:W-:Y:S02]  /*39d0*/  LOP3.LUT R9, R4, 0xff, RZ, 0xc0, !PT ;  /* 0x000000ff04097812 */ /* 0x000fe400078ec0ff */
[--C-:B----4-:R-:W-:Y:S02]  /*39e0*/  SHF.R.U32.HI R14, RZ, 0x10, R4.reuse ;  /* 0x00000010ff0e7819 */ /* 0x110fe40000011604 */
[----:B------:R-:W-:Y:S02]  /*39f0*/  SHF.R.U32.HI R13, RZ, 0x18, R4 ;  /* 0x00000018ff0d7819 */ /* 0x000fe40000011604 */
[----:B------:R-:W-:Y:S03]  /*3a00*/  LOP3.LUT R4, R12, 0xff, RZ, 0xc0, !PT ;  /* 0x000000ff0c047812 */ /* 0x000fe600078ec0ff */
[----:B------:R-:W2:Y:S01]  /*3a10*/  MUFU.EX2 R154, R20 ;  /* 0x00000014009a7308 */ /* 0x000ea20000000800 */
[----:B------:R-:W-:Y:S02]  /*3a20*/  LOP3.LUT R0, R5, UR46, R142, 0x96, !PT ;  /* 0x0000002e05007c12 */ /* 0x000fe4000f8e968e */
[----:B------:R-:W-:Y:S02]  /*3a30*/  ISETP.LE.U32.AND P0, PT, R4, UR12, PT ;  /* 0x0000000c04007c0c */ /* 0x000fe4000bf03070 */
[----:B------:R-:W-:Y:S02]  /*3a40*/  LOP3.LUT R4, R12, 0xffff, RZ, 0xc0, !PT ;  /* 0x0000ffff0c047812 */ /* 0x000fe400078ec0ff */
[----:B------:R-:W-:Y:S03]  /*3a50*/  SHF.R.U32.HI R5, RZ, 0x18, R12 ;  /* 0x00000018ff057819 */ /* 0x000fe6000001160c */
[----:B------:R-:W4:Y:S01]  /*3a60*/  MUFU.EX2 R155, R22 ;  /* 0x00000016009b7308 */ /* 0x000f220000000800 */
[----:B------:R-:W-:Y:S02]  /*3a70*/  SHF.R.U32.HI R4, RZ, 0x8, R4 ;  /* 0x00000008ff047819 */ /* 0x000fe40000011604 */
[----:B------:R-:W-:Y:S02]  /*3a80*/  SHF.R.U32.HI R12, RZ, 0x10, R12 ;  /* 0x00000010ff0c7819 */ /* 0x000fe4000001160c */
[----:B------:R-:W-:Y:S02]  /*3a90*/  LOP3.LUT R7, R7, UR44, R150, 0x96, !PT ;  /* 0x0000002c07077c12 */ /* 0x000fe4000f8e9696 */
[----:B------:R-:W-:Y:S01]  /*3aa0*/  ISETP.LE.U32.AND P6, PT, R5, UR12, PT ;  /* 0x0000000c05007c0c */ /* 0x000fe2000bfc3070 */
[----:B------:R-:W-:Y:S01]  /*3ab0*/  @!P0 FADD.FTZ R167, -R167, -RZ ;  /* 0x800000ffa7a78221 */ /* 0x000fe20000010100 */
[----:B------:R-:W-:Y:S01]  /*3ac0*/  LOP3.LUT R4, R4, 0xffff, RZ, 0xc0, !PT ;  /* 0x0000ffff04047812 */ /* 0x000fe200078ec0ff */
[----:B------:R-:W-:Y:S01]  /*3ad0*/  IMAD.WIDE.U32 R6, R7, -0x2daee0ad, RZ ;  /* 0xd2511f5307067825 */ /* 0x000fe200078e00ff */
[----:B------:R-:W-:Y:S01]  /*3ae0*/  LOP3.LUT R5, R12, 0xff, RZ, 0xc0, !PT ;  /* 0x000000ff0c057812 */ /* 0x000fe200078ec0ff */
[----:B------:R-:W-:Y:S01]  /*3af0*/  MUFU.EX2 R153, R23 ;  /* 0x0000001700997308 */ /* 0x000fe20000000800 */
[----:B------:R-:W-:Y:S02]  /*3b00*/  @!P1 FSEL R30, R30, -INF , !P4 ;  /* 0xff8000001e1e9808 */ /* 0x000fe40006000000 */
[----:B------:R-:W-:Y:S02]  /*3b10*/  @!P1 FSEL R34, R34, -INF , !P2 ;  /* 0xff80000022229808 */ /* 0x000fe40005000000 */
[----:B------:R-:W-:Y:S01]  /*3b20*/  ISETP.LE.U32.AND P1, PT, R4, UR12, PT ;  /* 0x0000000c04007c0c */ /* 0x000fe2000bf23070 */
[----:B------:R-:W-:Y:S01]  /*3b30*/  FFMA.FTZ R30, R30, UR11, -R2 ;  /* 0x0000000b1e1e7c23 */ /* 0x000fe20008010802 */
[----:B------:R-:W-:Y:S03]  /*3b40*/  ISETP.LE.U32.AND P2, PT, R5, UR12, PT ;  /* 0x0000000c05007c0c */ /* 0x000fe6000bf43070 */
[----:B------:R-:W-:Y:S01]  /*3b50*/  MUFU.EX2 R158, R24 ;  /* 0x00000018009e7308 */ /* 0x000fe20000000800 */
[----:B------:R-:W-:Y:S01]  /*3b60*/  LOP3.LUT R4, R0, 0xffff, RZ, 0xc0, !PT ;  /* 0x0000ffff00047812 */ /* 0x000fe200078ec0ff */
[--C-:B------:R-:W-:Y:S01]  /*3b70*/  FFMA.FTZ R34, R34, UR11, -R141.reuse ;  /* 0x0000000b22227c23 */ /* 0x100fe2000801088d */
[----:B------:R-:W-:Y:S01]  /*3b80*/  SHF.R.U32.HI R5, RZ, 0x10, R0 ;  /* 0x00000010ff057819 */ /* 0x000fe20000011600 */
[----:B------:R-:W-:Y:S01]  /*3b90*/  @!P6 FADD.FTZ R169, -R169, -RZ ;  /* 0x800000ffa9a9e221 */ /* 0x000fe20000010100 */
[----:B------:R-:W-:Y:S01]  /*3ba0*/  LOP3.LUT R134, R6, 0xff, RZ, 0xc0, !PT ;  /* 0x000000ff06867812 */ /* 0x000fe200078ec0ff */
[----:B------:R-:W-:Y:S01]  /*3bb0*/  FFMA.FTZ R141, R35, UR11, -R141 ;  /* 0x0000000b238d7c23 */ /* 0x000fe2000801088d */
[--C-:B------:R-:W-:Y:S03]  /*3bc0*/  SHF.R.U32.HI R135, RZ, 0x18, R6.reuse ;  /* 0x00000018ff877819 */ /* 0x100fe60000011606 */
[----:B------:R-:W-:Y:S01]  /*3bd0*/  MUFU.EX2 R150, R32 ;  /* 0x0000002000967308 */ /* 0x000fe20000000800 */
[----:B------:R-:W-:Y:S01]  /*3be0*/  SHF.R.U32.HI R138, RZ, 0x10, R6 ;  /* 0x00000010ff8a7819 */ /* 0x000fe20000011606 */
[----:B------:R-:W-:Y:S01]  /*3bf0*/  @!P1 FADD.FTZ R170, -R170, -RZ ;  /* 0x800000ffaaaa9221 */ /* 0x000fe20000010100 */
[----:B------:R-:W-:Y:S01]  /*3c00*/  LOP3.LUT R137, R6, 0xffff, RZ, 0xc0, !PT ;  /* 0x0000ffff06897812 */ /* 0x000fe200078ec0ff */
[----:B------:R-:W-:Y:S01]  /*3c10*/  @!P2 FADD.FTZ R171, -R171, -RZ ;  /* 0x800000ffababa221 */ /* 0x000fe20000010100 */
[----:B------:R-:W-:Y:S01]  /*3c20*/  SHF.R.U32.HI R6, RZ, 0x8, R4 ;  /* 0x00000008ff067819 */ /* 0x000fe20000011604 */
[----:B------:R-:W-:Y:S01]  /*3c30*/  FFMA.FTZ R2, R31, UR11, -R2 ;  /* 0x0000000b1f027c23 */ /* 0x000fe20008010802 */
[----:B------:R-:W-:Y:S03]  /*3c40*/  LOP3.LUT R4, R5, 0xff, RZ, 0xc0, !PT ;  /* 0x000000ff05047812 */ /* 0x000fe600078ec0ff */
[----:B------:R-:W-:Y:S01]  /*3c50*/  MUFU.EX2 R151, R34 ;  /* 0x0000002200977308 */ /* 0x000fe20000000800 */
[----:B------:R-:W-:Y:S02]  /*3c60*/  LOP3.LUT R11, R7, UR47, R146, 0x96, !PT ;  /* 0x0000002f070b7c12 */ /* 0x000fe4000f8e9692 */
[----:B------:R-:W-:Y:S02]  /*3c70*/  LOP3.LUT R7, R0, 0xff, RZ, 0xc0, !PT ;  /* 0x000000ff00077812 */ /* 0x000fe400078ec0ff */
[----:B------:R-:W-:Y:S02]  /*3c80*/  ISETP.LE.U32.AND P0, PT, R4, UR12, PT ;  /* 0x0000000c04007c0c */ /* 0x000fe4000bf03070 */
[----:B------:R-:W-:Y:S03]  /*3c90*/  SHF.R.U32.HI R4, RZ, 0x18, R0 ;  /* 0x00000018ff047819 */ /* 0x000fe60000011600 */
[----:B------:R1:W-:Y:S01]  /*3ca0*/  MUFU.EX2 R149, R141 ;  /* 0x0000008d00957308 */ /* 0x0003e20000000800 */
[----:B------:R-:W-:Y:S02]  /*3cb0*/  ISETP.LE.U32.AND P3, PT, R7, UR12, PT ;  /* 0x0000000c07007c0c */ /* 0x000fe4000bf63070 */
[----:B------:R-:W-:Y:S02]  /*3cc0*/  ISETP.LE.U32.AND P2, PT, R4, UR12, PT ;  /* 0x0000000c04007c0c */ /* 0x000fe4000bf43070 */
[----:B------:R-:W-:Y:S02]  /*3cd0*/  SHF.R.U32.HI R0, RZ, 0x8, R8 ;  /* 0x00000008ff007819 */ /* 0x000fe40000011608 */
[----:B------:R-:W-:Y:S03]  /*3ce0*/  ISETP.LE.U32.AND P4, PT, R133, UR12, PT ;  /* 0x0000000c85007c0c */ /* 0x000fe6000bf83070 */
[----:B------:R-:W4:Y:S01]  /*3cf0*/  MUFU.EX2 R152, R21 ;  /* 0x0000001500987308 */ /* 0x000f220000000800 */
[----:B------:R-:W-:Y:S01]  /*3d00*/  LOP3.LUT R0, R0, 0xffff, RZ, 0xc0, !PT ;  /* 0x0000ffff00007812 */ /* 0x000fe200078ec0ff */
[----:B------:R-:W-:Y:S01]  /*3d10*/  @!P0 FADD.FTZ R236, -R236, -RZ ;  /* 0x800000ffecec8221 */ /* 0x000fe20000010100 */
[----:B------:R-:W-:Y:S02]  /*3d20*/  LOP3.LUT R4, R147, 0xff, RZ, 0xc0, !PT ;  /* 0x000000ff93047812 */ /* 0x000fe400078ec0ff */
[----:B------:R-:W-:Y:S01]  /*3d30*/  LOP3.LUT R5, R6, 0xffff, RZ, 0xc0, !PT ;  /* 0x0000ffff06057812 */ /* 0x000fe200078ec0ff */
[----:B------:R-:W-:Y:S01]  /*3d40*/  @!P3 FADD.FTZ R234, -R234, -RZ ;  /* 0x800000ffeaeab221 */ /* 0x000fe20000010100 */
[----:B------:R-:W-:Y:S01]  /*3d50*/  ISETP.LE.U32.AND P3, PT, R0, UR12, PT ;  /* 0x0000000c00007c0c */ /* 0x000fe2000bf63070 */
[----:B------:R-:W-:Y:S01]  /*3d60*/  @!P2 FADD.FTZ R235, -R235, -RZ ;  /* 0x800000ffebeba221 */ /* 0x000fe20000010100 */
[----:B------:R-:W-:Y:S01]  /*3d70*/  LOP3.LUT R0, R14, 0xff, RZ, 0xc0, !PT ;  /* 0x000000ff0e007812 */ /* 0x000fe200078ec0ff */
[----:B------:R-:W4:Y:S01]  /*3d80*/  MUFU.EX2 R147, R144 ;  /* 0x0000009000937308 */ /* 0x000f220000000800 */
[----:B------:R-:W-:Y:S01]  /*3d90*/  ISETP.LE.U32.AND P2, PT, R13, UR12, PT ;  /* 0x0000000c0d007c0c */ /* 0x000fe2000bf43070 */
[----:B---3--:R-:W-:Y:S01]  /*3da0*/  @!P4 FADD.FTZ R162, -R162, -RZ ;  /* 0x800000ffa2a2c221 */ /* 0x008fe20000010100 */
[----:B------:R-:W-:Y:S01]  /*3db0*/  ISETP.LE.U32.AND P0, PT, R0, UR12, PT ;  /* 0x0000000c00007c0c */ /* 0x000fe2000bf03070 */
[----:B-1----:R-:W-:Y:S01]  /*3dc0*/  IMAD.U32 R141, RZ, RZ, UR14 ;  /* 0x0000000eff8d7e24 */ /* 0x002fe2000f8e00ff */
[----:B------:R-:W-:Y:S02]  /*3dd0*/  SHF.R.U32.HI R0, RZ, 0x8, R145 ;  /* 0x00000008ff007819 */ /* 0x000fe40000011691 */
[----:B------:R-:W-:Y:S03]  /*3de0*/  ISETP.LE.U32.AND P5, PT, R143, UR12, PT ;  /* 0x0000000c8f007c0c */ /* 0x000fe6000bfa3070 */
[----:B------:R-:W-:Y:S01]  /*3df0*/  MUFU.EX2 R144, R2 ;  /* 0x0000000200907308 */ /* 0x000fe20000000800 */
[----:B------:R-:W-:Y:S01]  /*3e00*/  LOP3.LUT R0, R0, 0xffff, RZ, 0xc0, !PT ;  /* 0x0000ffff00007812 */ /* 0x000fe200078ec0ff */
[----:B------:R-:W-:Y:S01]  /*3e10*/  @!P3 FADD.FTZ R166, -R166, -RZ ;  /* 0x800000ffa6a6b221 */ /* 0x000fe20000010100 */
[----:B------:R-:W-:Y:S02]  /*3e20*/  ISETP.LE.U32.AND P1, PT, R5, UR12, PT ;  /* 0x0000000c05007c0c */ /* 0x000fe4000bf23070 */
[--C-:B------:R-:W-:Y:S01]  /*3e30*/  SHF.R.U32.HI R5, RZ, 0x10, R11.reuse ;  /* 0x00000010ff057819 */ /* 0x100fe2000001160b */
[----:B------:R-:W-:Y:S01]  /*3e40*/  @!P2 FADD.FTZ R164, -R164, -RZ ;  /* 0x800000ffa4a4a221 */ /* 0x000fe20000010100 */
[----:B------:R-:W-:Y:S01]  /*3e50*/  ISETP.LE.U32.AND P2, PT, R4, UR12, PT ;  /* 0x0000000c04007c0c */ /* 0x000fe2000bf43070 */
[----:B------:R-:W-:Y:S01]  /*3e60*/  @!P0 FADD.FTZ R165, -R165, -RZ ;  /* 0x800000ffa5a58221 */ /* 0x000fe20000010100 */
[----:B------:R-:W-:Y:S01]  /*3e70*/  ISETP.LE.U32.AND P0, PT, R0, UR12, PT ;  /* 0x0000000c00007c0c */ /* 0x000fe2000bf03070 */
[----:B------:R-:W-:Y:S01]  /*3e80*/  MUFU.EX2 R156, R25 ;  /* 0x00000019009c7308 */ /* 0x000fe20000000800 */
[----:B------:R-:W-:Y:S01]  /*3e90*/  LOP3.LUT R4, R11, 0xff, RZ, 0xc0, !PT ;  /* 0x000000ff0b047812 */ /* 0x000fe200078ec0ff */
[----:B------:R-:W-:Y:S01]  /*3ea0*/  @!P5 FADD.FTZ R161, -R161, -RZ ;  /* 0x800000ffa1a1d221 */ /* 0x000fe20000010100 */
[----:B------:R-:W-:Y:S02]  /*3eb0*/  LOP3.LUT R0, R11, 0xffff, RZ, 0xc0, !PT ;  /* 0x0000ffff0b007812 */ /* 0x000fe400078ec0ff */
[----:B------:R-:W-:Y:S01]  /*3ec0*/  ISETP.LE.U32.AND P4, PT, R4, UR12, PT ;  /* 0x0000000c04007c0c */ /* 0x000fe2000bf83070 */
[----:B------:R-:W-:Y:S01]  /*3ed0*/  @!P1 FADD.FTZ R231, -R231, -RZ ;  /* 0x800000ffe7e79221 */ /* 0x000fe20000010100 */
[----:B------:R-:W-:Y:S03]  /*3ee0*/  LOP3.LUT R4, R5, 0xff, RZ, 0xc0, !PT ;  /* 0x000000ff05047812 */ /* 0x000fe600078ec0ff */
[----:B------:R-:W-:Y:S01]  /*3ef0*/  MUFU.EX2 R160, R26 ;  /* 0x0000001a00a07308 */ /* 0x000fe20000000800 */
[----:B------:R-:W-:Y:S01]  /*3f00*/  SHF.R.U32.HI R0, RZ, 0x8, R0 ;  /* 0x00000008ff007819 */ /* 0x000fe20000011600 */
[----:B------:R-:W-:Y:S01]  /*3f10*/  @!P2 FADD.FTZ R163, -R163, -RZ ;  /* 0x800000ffa3a3a221 */ /* 0x000fe20000010100 */
[----:B------:R-:W-:Y:S01]  /*3f20*/  ISETP.LE.U32.AND P2, PT, R4, UR12, PT ;  /* 0x0000000c04007c0c */ /* 0x000fe2000bf43070 */
[----:B------:R-:W-:Y:S01]  /*3f30*/  @!P0 FADD.FTZ R159, -R159, -RZ ;  /* 0x800000ff9f9f8221 */ /* 0x000fe20000010100 */
[----:B------:R-:W-:Y:S02]  /*3f40*/  LOP3.LUT R0, R0, 0xffff, RZ, 0xc0, !PT ;  /* 0x0000ffff00007812 */ /* 0x000fe400078ec0ff */
[----:B------:R-:W-:Y:S03]  /*3f50*/  SHF.R.U32.HI R11, RZ, 0x18, R11 ;  /* 0x00000018ff0b7819 */ /* 0x000fe6000001160b */
[----:B------:R-:W1:Y:S01]  /*3f60*/  MUFU.EX2 R157, R27 ;  /* 0x0000001b009d7308 */ /* 0x000e620000000800 */
[----:B------:R-:W-:Y:S01]  /*3f70*/  ISETP.LE.U32.AND P0, PT, R0, UR12, PT ;  /* 0x0000000c00007c0c */ /* 0x000fe2000bf03070 */
[----:B--2---:R-:W-:Y:S01]  /*3f80*/  @!P4 FADD.FTZ R154, -R154, -RZ ;  /* 0x800000ff9a9ac221 */ /* 0x004fe20000010100 */
[----:B------:R-:W-:Y:S02]  /*3f90*/  LOP3.LUT R0, R10, 0xff, RZ, 0xc0, !PT ;  /* 0x000000ff0a007812 */ /* 0x000fe400078ec0ff */
[----:B------:R-:W-:Y:S02]  /*3fa0*/  ISETP.LE.U32.AND P5, PT, R11, UR12, PT ;  /* 0x0000000c0b007c0c */ /* 0x000fe4000bfa3070 */
[----:B------:R-:W-:Y:S01]  /*3fb0*/  ISETP.LE.U32.AND P4, PT, R0, UR12, PT ;  /* 0x0000000c00007c0c */ /* 0x000fe2000bf83070 */
[----:B----4-:R-:W-:Y:S01]  /*3fc0*/  @!P2 FADD.FTZ R155, -R155, -RZ ;  /* 0x800000ff9b9ba221 */ /* 0x010fe20000010100 */
[----:B------:R-:W-:Y:S01]  /*3fd0*/  LOP3.LUT R0, R138, 0xff, RZ, 0xc0, !PT ;  /* 0x000000ff8a007812 */ /* 0x000fe200078ec0ff */
[----:B------:R-:W2:Y:S01]  /*3fe0*/  MUFU.EX2 R145, R30 ;  /* 0x0000001e00917308 */ /* 0x000ea20000000800 */
[----:B------:R-:W-:Y:S02]  /*3ff0*/  SHF.R.U32.HI R4, RZ, 0x8, R137 ;  /* 0x00000008ff047819 */ /* 0x000fe40000011689 */
[----:B------:R-:W-:Y:S01]  /*4000*/  ISETP.LE.U32.AND P2, PT, R0, UR12, PT ;  /* 0x0000000c00007c0c */ /* 0x000fe2000bf43070 */
[----:B------:R-:W-:Y:S01]  /*4010*/  @!P0 FADD.FTZ R152, -R152, -RZ ;  /* 0x800000ff98988221 */ /* 0x000fe20000010100 */
[----:B------:R-:W-:Y:S02]  /*4020*/  ISETP.LE.U32.AND P1, PT, R134, UR12, PT ;  /* 0x0000000c86007c0c */ /* 0x000fe4000bf23070 */
[----:B------:R-:W-:Y:S01]  /*4030*/  LOP3.LUT R0, R4, 0xffff, RZ, 0xc0, !PT ;  /* 0x0000ffff04007812 */ /* 0x000fe200078ec0ff */
[----:B------:R-:W-:Y:S01]  /*4040*/  @!P5 FADD.FTZ R153, -R153, -RZ ;  /* 0x800000ff9999d221 */ /* 0x000fe20000010100 */
[--C-:B------:R-:W-:Y:S01]  /*4050*/  SHF.R.U32.HI R4, RZ, 0x18, R10.reuse ;  /* 0x00000018ff047819 */ /* 0x100fe2000001160a */
[----:B------:R-:W-:Y:S01]  /*4060*/  @!P4 FADD.FTZ R158, -R158, -RZ ;  /* 0x800000ff9e9ec221 */ /* 0x000fe20000010100 */
[----:B------:R-:W-:Y:S01]  /*4070*/  ISETP.LE.U32.AND P5, PT, R0, UR12, PT ;  /* 0x0000000c00007c0c */ /* 0x000fe2000bfa3070 */
[----:B------:R3:W4:Y:S01]  /*4080*/  MUFU.EX2 R146, R140 ;  /* 0x0000008c00927308 */ /* 0x0007220000000800 */
[----:B------:R-:W-:Y:S02]  /*4090*/  ISETP.LE.U32.AND P4, PT, R4, UR12, PT ;  /* 0x0000000c04007c0c */ /* 0x000fe4000bf83070 */
[----:B------:R-:W-:Y:S01]  /*40a0*/  LOP3.LUT R4, R139, 0xff, RZ, 0xc0, !PT ;  /* 0x000000ff8b047812 */ /* 0x000fe200078ec0ff */
[----:B------:R-:W-:Y:S01]  /*40b0*/  @!P2 FADD.FTZ R151, -R151, -RZ ;  /* 0x800000ff9797a221 */ /* 0x000fe20000010100 */
[----:B------:R-:W-:Y:S01]  /*40c0*/  SHF.R.U32.HI R0, RZ, 0x10, R10 ;  /* 0x00000010ff007819 */ /* 0x000fe2000001160a */
[----:B------:R-:W-:Y:S01]  /*40d0*/  @!P1 FADD.FTZ R150, -R150, -RZ ;  /* 0x800000ff96969221 */ /* 0x000fe20000010100 */
[----:B------:R-:W-:Y:S02]  /*40e0*/  ISETP.LE.U32.AND P1, PT, R4, UR12, PT ;  /* 0x0000000c04007c0c */ /* 0x000fe4000bf23070 */
[----:B------:R-:W-:Y:S02]  /*40f0*/  LOP3.LUT R0, R0, 0xff, RZ, 0xc0, !PT ;  /* 0x000000ff00007812 */ /* 0x000fe400078ec0ff */
[----:B------:R-:W-:Y:S01]  /*4100*/  SHF.R.U32.HI R4, RZ, 0x8, R15 ;  /* 0x00000008ff047819 */ /* 0x000fe2000001160f */
[----:B------:R-:W-:Y:S01]  /*4110*/  @!P5 FADD.FTZ R147, -R147, -RZ ;  /* 0x800000ff9393d221 */ /* 0x000fe20000010100 */
[----:B------:R-:W-:Y:S01]  /*4120*/  LOP3.LUT R10, R10, 0xffff, RZ, 0xc0, !PT ;  /* 0x0000ffff0a0a7812 */ /* 0x000fe200078ec0ff */
[----:B-1----:R-:W-:Y:S01]  /*4130*/  @!P4 FADD.FTZ R157, -R157, -RZ ;  /* 0x800000ff9d9dc221 */ /* 0x002fe20000010100 */
[----:B------:R-:W-:Y:S02]  /*4140*/  ISETP.LE.U32.AND P5, PT, R0, UR12, PT ;  /* 0x0000000c00007c0c */ /* 0x000fe4000bfa3070 */
[----:B------:R-:W-:Y:S01]  /*4150*/  LOP3.LUT R4, R4, 0xffff, RZ, 0xc0, !PT ;  /* 0x0000ffff04047812 */ /* 0x000fe200078ec0ff */
[----:B---3--:R-:W-:Y:S01]  /*4160*/  IMAD.U32 R140, RZ, RZ, UR15 ;  /* 0x0000000fff8c7e24 */ /* 0x008fe2000f8e00ff */
[----:B------:R-:W-:Y:S01]  /*4170*/  SHF.R.U32.HI R0, RZ, 0x8, R10 ;  /* 0x00000008ff007819 */ /* 0x000fe2000001160a */
[----:B--2---:R-:W-:Y:S01]  /*4180*/  @!P1 FADD.FTZ R145, -R145, -RZ ;  /* 0x800000ff91919221 */ /* 0x004fe20000010100 */
[----:B------:R-:W-:Y:S02]  /*4190*/  ISETP.LE.U32.AND P2, PT, R4, UR12, PT ;  /* 0x0000000c04007c0c */ /* 0x000fe4000bf43070 */
[----:B------:R-:W-:Y:S02]  /*41a0*/  LOP3.LUT R5, R0, 0xffff, RZ, 0xc0, !PT ;  /* 0x0000ffff00057812 */ /* 0x000fe400078ec0ff */
[----:B------:R-:W-:Y:S02]  /*41b0*/  F2FP.RELU.BF16.F32.PACK_AB R4, R170, R167 ;  /* 0x000000a7aa04723e */ /* 0x000fe400000018ff */
[----:B------:R-:W-:Y:S01]  /*41c0*/  F2FP.RELU.BF16.F32.PACK_AB R0, R169, R171 ;  /* 0x000000aba900723e */ /* 0x000fe200000018ff */
[----:B------:R-:W-:Y:S01]  /*41d0*/  @!P5 FADD.FTZ R160, -R160, -RZ ;  /* 0x800000ffa0a0d221 */ /* 0x000fe20000010100 */
[----:B------:R-:W-:Y:S01]  /*41e0*/  ISETP.LE.U32.AND P6, PT, R9, UR12, PT ;  /* 0x0000000c09007c0c */ /* 0x000fe2000bfc3070 */
[----:B------:R1:W-:Y:S01]  /*41f0*/  STS [R240+0x13000], R4 ;  /* 0x01300004f0007388 */ /* 0x0003e20000000800 */
[----:B------:R-:W-:Y:S02]  /*4200*/  F2FP.RELU.BF16.F32.PACK_AB R6, R231, R234 ;  /* 0x000000eae706723e */ /* 0x000fe400000018ff */
[----:B------:R-:W-:Y:S01]  /*4210*/  F2FP.RELU.BF16.F32.PACK_AB R2, R153, R155 ;  /* 0x0000009b9902723e */ /* 0x000fe200000018ff */
[----:B------:R2:W-:Y:S01]  /*4220*/  STS [R240+0x13400], R0 ;  /* 0x01340000f0007388 */ /* 0x0005e20000000800 */
[----:B------:R-:W-:Y:S01]  /*4230*/  ISETP.LE.U32.AND P3, PT, R132, UR12, PT ;  /* 0x0000000c84007c0c */ /* 0x000fe2000bf63070 */
[----:B----4-:R-:W-:Y:S01]  /*4240*/  @!P2 FADD.FTZ R146, -R146, -RZ ;  /* 0x800000ff9292a221 */ /* 0x010fe20000010100 */
[----:B------:R-:W-:Y:S02]  /*4250*/  ISETP.LE.U32.AND P0, PT, R136, UR12, PT ;  /* 0x0000000c88007c0c */ /* 0x000fe4000bf03070 */
[----:B------:R-:W-:Y:S02]  /*4260*/  FSETP.GE.FTZ.AND P1, PT, R152, RZ, PT ;  /* 0x000000ff9800720b */ /* 0x000fe40003f36000 */
[----:B------:R-:W-:Y:S01]  /*4270*/  FSETP.GE.FTZ.AND P5, PT, R170, RZ, PT ;  /* 0x000000ffaa00720b */ /* 0x000fe20003fb6000 */
[----:B------:R-:W-:Y:S01]  /*4280*/  @!P6 FADD.FTZ R168, -R168, -RZ ;  /* 0x800000ffa8a8e221 */ /* 0x000fe20000010100 */
[----:B------:R-:W-:Y:S02]  /*4290*/  ISETP.LE.U32.AND P6, PT, R135, UR12, PT ;  /* 0x0000000c87007c0c */ /* 0x000fe4000bfc3070 */
[----:B------:R-:W-:Y:S02]  /*42a0*/  FSETP.GE.FTZ.AND P4, PT, R162, RZ, PT ;  /* 0x000000ffa200720b */ /* 0x000fe40003f96000 */
[----:B------:R-:W-:Y:S01]  /*42b0*/  FSETP.GE.FTZ.AND P2, PT, R154, RZ, PT ;  /* 0x000000ff9a00720b */ /* 0x000fe20003f56000 */
[----:B------:R-:W-:Y:S01]  /*42c0*/  @!P3 FADD.FTZ R148, -R148, -RZ ;  /* 0x800000ff9494b221 */ /* 0x000fe20000010100 */
[C---:B------:R-:W-:Y:S01]  /*42d0*/  FSETP.GE.FTZ.AND P3, PT, R159.reuse, RZ, PT ;  /* 0x000000ff9f00720b */ /* 0x040fe20003f76000 */
[----:B------:R-:W-:Y:S01]  /*42e0*/  @!P0 FADD.FTZ R144, -R144, -RZ ;  /* 0x800000ff90908221 */ /* 0x000fe20000010100 */
[C---:B------:R-:W-:Y:S02]  /*42f0*/  LEA R142, P0, R246.reuse, R140, 0x2 ;  /* 0x0000008cf68e7211 */ /* 0x040fe400078010ff */
[----:B-1----:R-:W-:Y:S03]  /*4300*/  F2FP.RELU.BF16.F32.PACK_AB R4, R159, R162 ;  /* 0x000000a29f04723e */ /* 0x002fe600000018ff */
[----:B------:R-:W-:Y:S01]  /*4310*/  @!P6 FADD.FTZ R149, -R149, -RZ ;  /* 0x800000ff9595e221 */ /* 0x000fe20000010100 */
[----:B------:R-:W-:Y:S02]  /*4320*/  ISETP.LE.U32.AND P6, PT, R5, UR12, PT ;  /* 0x0000000c05007c0c */ /* 0x000fe4000bfc3070 */
[----:B--2---:R-:W-:Y:S01]  /*4330*/  F2FP.RELU.BF16.F32.PACK_AB R0, R161, R163 ;  /* 0x000000a3a100723e */ /* 0x004fe200000018ff */
[----:B------:R1:W-:Y:S01]  /*4340*/  STS [R239+0x13000], R4 ;  /* 0x01300004ef007388 */ /* 0x0003e20000000800 */
[----:B------:R-:W-:Y:S02]  /*4350*/  F2FP.RELU.BF16.F32.PACK_AB R5, R235, R236 ;  /* 0x000000eceb05723e */ /* 0x000fe400000018ff */
[----:B------:R-:W-:Y:S01]  /*4360*/  LEA.HI.X.SX32 R143, R246, R141, 0x2, P0 ;  /* 0x0000008df68f7211 */ /* 0x000fe200000f16ff */
[----:B------:R2:W-:Y:S01]  /*4370*/  STS [R239+0x13400], R0 ;  /* 0x01340000ef007388 */ /* 0x0005e20000000800 */
[----:B------:R-:W-:Y:S03]  /*4380*/  FSETP.GE.FTZ.AND P0, PT, R167, RZ, PT ;  /* 0x000000ffa700720b */ /* 0x000fe60003f16000 */
[----:B------:R3:W-:Y:S02]  /*4390*/  STS [R240+0x14000], R6 ;  /* 0x01400006f0007388 */ /* 0x0007e40000000800 */
[----:B------:R-:W-:Y:S02]  /*43a0*/  @!P6 FADD.FTZ R156, -R156, -RZ ;  /* 0x800000ff9c9ce221 */ /* 0x000fe40000010100 */
        /* <DEDUP_REMOVED lines=14> */
[----:B----4-:R-:W-:Y:S02]  /*4490*/  F2FP.RELU.BF16.F32.PACK_AB R2, R144, R145 ;  /* 0x000000919002723e */ /* 0x010fe400000018ff */
[----:B------:R-:W-:Y:S05]  /*44a0*/  F2FP.RELU.BF16.F32.PACK_AB R0, R149, R151 ;  /* 0x000000979500723e */ /* 0x000fea00000018ff */
[----:B------:R1:W-:Y:S04]  /*44b0*/  STS [R237+0x13400], R0 ;  /* 0x01340000ed007388 */ /* 0x0003e80000000800 */
[----:B------:R-:W-:Y:S04]  /*44c0*/  STS [R238+0x14000], R6 ;  /* 0x01400006ee007388 */ /* 0x000fe80000000800 */
[----:B------:R-:W-:Y:S04]  /*44d0*/  STS [R238+0x14400], R5 ;  /* 0x01440005ee007388 */ /* 0x000fe80000000800 */
[----:B------:R-:W-:Y:S04]  /*44e0*/  STS [R237+0x14000], R4 ;  /* 0x01400004ed007388 */ /* 0x000fe80000000800 */
[----:B------:R2:W-:Y:S01]  /*44f0*/  STS [R237+0x14400], R2 ;  /* 0x01440002ed007388 */ /* 0x0005e20000000800 */
[----:B-1----:R-:W-:Y:S05]  /*4500*/  LEA R0, R230, UR4, 0x1 ;  /* 0x00000004e6007c11 */ /* 0x002fea000f8e08ff */
[----:B------:R-:W1:Y:S08]  /*4510*/  LDSM.16.M88.4 R32, [R0+0x6000] ;  /* 0x006000000020783b */ /* 0x000e700000000200 */
[----:B------:R-:W3:Y:S01]  /*4520*/  LDSM.16.M88.4 R28, [R0+0x6800] ;  /* 0x00680000001c783b */ /* 0x000ee20000000200 */
[----:B--2---:R-:W-:Y:S07]  /*4530*/  IMAD.IADD R2, R0, 0x1, R228 ;  /* 0x0000000100027824 */ /* 0x004fee00078e02e4 */
[----:B------:R-:W2:Y:S08]  /*4540*/  LDSM.16.M88.4 R132, [R2+0x6000] ;  /* 0x006000000284783b */ /* 0x000eb00000000200 */
[----:B------:R-:W4:Y:S01]  /*4550*/  LDSM.16.M88.4 R136, [R2+0x6800] ;  /* 0x006800000288783b */ /* 0x000f220000000200 */
[-C--:B-1----:R-:W-:Y:S06]  /*4560*/  HMMA.16816.F32.BF16 R4, R32, R172.reuse, RZ ;  /* 0x000000ac2004723c */ /* 0x082fec00000418ff */
[C---:B---3--:R-:W-:Y:S06]  /*4570*/  HMMA.16816.F32.BF16 R8, R28.reuse, R172, RZ ;  /* 0x000000ac1c08723c */ /* 0x048fec00000418ff */
[-C--:B------:R-:W-:Y:S06]  /*4580*/  HMMA.16816.F32.BF16 R12, R28, R174.reuse, RZ ;  /* 0x000000ae1c0c723c */ /* 0x080fec00000418ff */
[C---:B------:R-:W-:Y:S06]  /*4590*/  HMMA.16816.F32.BF16 R16, R32.reuse, R174, RZ ;  /* 0x000000ae2010723c */ /* 0x040fec00000418ff */
[-C--:B------:R-:W-:Y:S06]  /*45a0*/  HMMA.16816.F32.BF16 R20, R32, R176.reuse, RZ ;  /* 0x000000b02014723c */ /* 0x080fec00000418ff */
[C---:B------:R-:W-:Y:S06]  /*45b0*/  HMMA.16816.F32.BF16 R24, R28.reuse, R176, RZ ;  /* 0x000000b01c18723c */ /* 0x040fec00000418ff */
[-C--:B------:R-:W-:Y:S06]  /*45c0*/  HMMA.16816.F32.BF16 R28, R28, R178.reuse, RZ ;  /* 0x000000b21c1c723c */ /* 0x080fec00000418ff */
[----:B------:R-:W-:Y:S06]  /*45d0*/  HMMA.16816.F32.BF16 R32, R32, R178, RZ ;  /* 0x000000b22020723c */ /* 0x000fec00000418ff */
[-C--:B--2---:R-:W-:Y:S06]  /*45e0*/  HMMA.16816.F32.BF16 R4, R132, R180.reuse, R4 ;  /* 0x000000b48404723c */ /* 0x084fec0000041804 */
        /* <DEDUP_REMOVED lines=44> */
[----:B------:R-:W-:Y:S01]  /*48b0*/  FADD.FTZ R0, -R140, R4 ;  /* 0x000000048c007221 */ /* 0x000fe20000010100 */
[-C--:B------:R-:W-:Y:S01]  /*48c0*/  HMMA.16816.F32.BF16 R20, R132, R216.reuse, R20 ;  /* 0x000000d88414723c */ /* 0x080fe20000041814 */
[----:B------:R-:W3:Y:S03]  /*48d0*/  LDG.E R4, desc[UR6][R142.64+0x20] ;  /* 0x000020068e047981 */ /* 0x000ee6000c1e1900 */
[----:B------:R-:W-:Y:S02]  /*48e0*/  FSEL R0, R0, R140, P0 ;  /* 0x0000008c00007208 */ /* 0x000fe40000000000 */
[C---:B------:R-:W-:Y:S04]  /*48f0*/  HMMA.16816.F32.BF16 R24, R136.reuse, R216, R24 ;  /* 0x000000d88818723c */ /* 0x040fe80000041818 */
[----:B------:R-:W-:Y:S01]  /*4900*/  FSETP.GE.FTZ.AND P0, PT, R147, RZ, PT ;  /* 0x000000ff9300720b */ /* 0x000fe20003f16000 */
[----:B------:R-:W-:Y:S01]  /*4910*/  FMUL.FTZ R167, R167, R0 ;  /* 0x00000000a7a77220 */ /* 0x000fe20000410000 */
[-C--:B------:R-:W-:Y:S01]  /*4920*/  HMMA.16816.F32.BF16 R28, R136, R218.reuse, R28 ;  /* 0x000000da881c723c */ /* 0x080fe2000004181c */
[----:B------:R2:W5:Y:S05]  /*4930*/  LDG.E R0, desc[UR6][R142.64+0xa0] ;  /* 0x0000a0068e007981 */ /* 0x00056a000c1e1900 */
[----:B------:R-:W-:Y:S05]  /*4940*/  HMMA.16816.F32.BF16 R32, R132, R218, R32 ;  /* 0x000000da8420723c */ /* 0x000fea0000041820 */
[C---:B------:R-:W-:Y:S01]  /*4950*/  FADD.FTZ R17, -R140.reuse, R17 ;  /* 0x000000118c117221 */ /* 0x040fe20000010100 */
[C---:B------:R-:W-:Y:S01]  /*4960*/  FADD.FTZ R21, -R140.reuse, R21 ;  /* 0x000000158c157221 */ /* 0x040fe20000010100 */
[C---:B------:R-:W-:Y:S01]  /*4970*/  FADD.FTZ R132, -R140.reuse, R5 ;  /* 0x000000058c847221 */ /* 0x040fe20000010100 */
[C---:B------:R-:W-:Y:S03]  /*4980*/  FADD.FTZ R5, -R140.reuse, R16 ;  /* 0x000000108c057221 */ /* 0x040fe60000010100 */
[-C--:B------:R-:W-:Y:S01]  /*4990*/  FSEL R21, R21, R140.reuse, P1 ;  /* 0x0000008c15157208 */ /* 0x080fe20000800000 */
[----:B------:R-:W-:Y:S01]  /*49a0*/  FADD.FTZ R20, -R140, R20 ;  /* 0x000000148c147221 */ /* 0x000fe20000010100 */
[----:B------:R-:W-:Y:S02]  /*49b0*/  FSETP.GE.FTZ.AND P1, PT, R150, RZ, PT ;  /* 0x000000ff9600720b */ /* 0x000fe40003f36000 */
[-C--:B------:R-:W-:Y:S01]  /*49c0*/  FSEL R16, R132, R140.reuse, P5 ;  /* 0x0000008c84107208 */ /* 0x080fe20002800000 */
[----:B------:R-:W-:Y:S01]  /*49d0*/  FMUL.FTZ R21, R152, R21 ;  /* 0x0000001598157220 */ /* 0x000fe20000410000 */
[-C--:B------:R-:W-:Y:S02]  /*49e0*/  FSEL R5, R5, R140.reuse, P4 ;  /* 0x0000008c05057208 */ /* 0x080fe40002000000 */
[----:B------:R-:W-:Y:S01]  /*49f0*/  FSEL R17, R17, R140, P3 ;  /* 0x0000008c11117208 */ /* 0x000fe20001800000 */
[----:B------:R-:W-:Y:S01]  /*4a00*/  FMUL.FTZ R170, R170, R16 ;  /* 0x00000010aaaa7220 */ /* 0x000fe20000410000 */
[----:B------:R-:W-:Y:S01]  /*4a10*/  FSEL R20, R20, R140, P2 ;  /* 0x0000008c14147208 */ /* 0x000fe20001000000 */
[----:B------:R-:W-:Y:S01]  /*4a20*/  FMUL.FTZ R162, R162, R5 ;  /* 0x00000005a2a27220 */ /* 0x000fe20000410000 */
[----:B------:R-:W-:Y:S01]  /*4a30*/  FSETP.GE.FTZ.AND P2, PT, R171, RZ, PT ;  /* 0x000000ffab00720b */ /* 0x000fe20003f56000 */
[----:B------:R-:W-:Y:S01]  /*4a40*/  FADD.FTZ R32, -R140, R32 ;  /* 0x000000208c207221 */ /* 0x000fe20000010100 */
[----:B------:R-:W-:Y:S01]  /*4a50*/  F2FP.BF16.F32.PACK_AB R5, R170, R167 ;  /* 0x000000a7aa05723e */ /* 0x000fe200000010ff */
[----:B------:R-:W-:Y:S01]  /*4a60*/  FMUL.FTZ R17, R159, R17 ;  /* 0x000000119f117220 */ /* 0x000fe20000410000 */
[----:B------:R-:W-:Y:S02]  /*4a70*/  FMUL.FTZ R154, R154, R20 ;  /* 0x000000149a9a7220 */ /* 0x000fe40000410000 */
[----:B------:R-:W-:Y:S01]  /*4a80*/  FSEL R32, R32, R140, P1 ;  /* 0x0000008c20207208 */ /* 0x000fe20000800000 */
[----:B------:R-:W-:Y:S01]  /*4a90*/  @P0 FADD.FTZ R140, -R140, R33 ;  /* 0x000000218c8c0221 */ /* 0x000fe20000010100 */
[----:B------:R-:W-:Y:S02]  /*4aa0*/  PLOP3.LUT P0, PT, PT, PT, UP2, 0x80, 0x0 ;  /* 0x000000000000781c */ /* 0x000fe40003f0f028 */
[----:B------:R-:W-:Y:S01]  /*4ab0*/  FSETP.GE.FTZ.AND P1, PT, R169, RZ, PT ;  /* 0x000000ffa900720b */ /* 0x000fe20003f36000 */
[----:B------:R-:W-:Y:S01]  /*4ac0*/  FMUL.FTZ R150, R150, R32 ;  /* 0x0000002096967220 */ /* 0x000fe20000410000 */
[----:B------:R-:W-:Y:S01]  /*4ad0*/  F2FP.BF16.F32.PACK_AB R17, R17, R162 ;  /* 0x000000a21111723e */ /* 0x000fe200000010ff */
[----:B------:R-:W-:Y:S01]  /*4ae0*/  FMUL.FTZ R20, R147, R140 ;  /* 0x0000008c93147220 */ /* 0x000fe20000410000 */
[----:B------:R-:W-:Y:S01]  /*4af0*/  F2FP.BF16.F32.PACK_AB R21, R21, R154 ;  /* 0x0000009a1515723e */ /* 0x000fe200000010ff */
[C---:B---3--:R-:W-:Y:S01]  /*4b00*/  FADD.FTZ R6, -R4.reuse, R6 ;  /* 0x0000000604067221 */ /* 0x048fe20000010100 */
[----:B------:R-:W-:Y:S04]  /*4b10*/  FADD.FTZ R7, -R4, R7 ;  /* 0x0000000704077221 */ /* 0x000fe80000010100 */
[-C--:B------:R-:W-:Y:S02]  /*4b20*/  FSEL R32, R6, R4.reuse, P2 ;  /* 0x0000000406207208 */ /* 0x080fe40001000000 */
[----:B------:R-:W-:Y:S01]  /*4b30*/  FSEL R16, R7, R4, P1 ;  /* 0x0000000407107208 */ /* 0x000fe20000800000 */
[----:B--2---:R-:W-:Y:S06]  /*4b40*/  @!P0 BRA `(.L_x_220) ;  /* 0x0000000000488947 */ /* 0x004fec0003800000 */
[----:B------:R-:W1:Y:S01]  /*4b50*/  LDC R6, c[0x0][0x240] ;  /* 0x00009000ff067b82 */ /* 0x000e620000000800 */
[----:B------:R-:W-:Y:S04]  /*4b60*/  ULOP3.LUT UR13, UR5, 0x1, URZ, 0xc0, !UPT ;  /* 0x00000001050d7892 */ /* 0x000fe8000f8ec03f */
[----:B------:R-:W-:Y:S04]  /*4b70*/  UISETP.NE.U32.AND UP0, UPT, UR13, 0x1, UPT ;  /* 0x000000010d00788c */ /* 0x000fe8000bf05070 */
[----:B------:R-:W-:Y:S06]  /*4b80*/  USEL UR13, UR56, 0x3000, !UP0 ;  /* 0x00003000380d7887 */ /* 0x000fec000c000000 */
[----:B------:R-:W-:Y:S01]  /*4b90*/  VIADD R241, R241, UR13 ;  /* 0x0000000df1f17c36 */ /* 0x000fe20008000000 */
[----:B------:R-:W-:Y:S01]  /*4ba0*/  IADD3 R221, R221, UR13, RZ ;  /* 0x0000000ddddd7c10 */ /* 0x000fe2000fffe0ff */
        /* <DEDUP_REMOVED lines=8> */
[----:B------:R1:W-:Y:S04]  /*4c30*/  LDGSTS.E.BYPASS.LTC128B.128 [R241], desc[UR6][R244.64] ;  /* 0x00000000f4f17fae */ /* 0x0003e8000b901d46 */
[----:B------:R1:W-:Y:S04]  /*4c40*/  LDGSTS.E.BYPASS.LTC128B.128 [R241+0x1000], desc[UR6][R244.64+0x40] ;  /* 0x01000040f4f17fae */ /* 0x0003e8000b901d46 */
[----:B------:R1:W-:Y:S04]  /*4c50*/  LDGSTS.E.BYPASS.LTC128B.128 [R241+0x2000], desc[UR6][R244.64+0x80] ;  /* 0x02000080f4f17fae */ /* 0x0003e8000b901d46 */
[----:B------:R-:W0:Y:S02]  /*4c60*/  LDGDEPBAR ;  /* 0x00000000000079af */ /* 0x000e240000000000 */
.L_x_220:
[----:B------:R2:W-:Y:S01]  /*4c70*/  STS [R240+0xf000], R5 ;  /* 0x00f00005f0007388 */ /* 0x0005e20000000800 */
[C---:B------:R-:W-:Y:S01]  /*4c80*/  FADD.FTZ R6, -R4.reuse, R19 ;  /* 0x0000001304067221 */ /* 0x040fe20000010100 */
[----:B------:R-:W-:Y:S01]  /*4c90*/  FSETP.GE.FTZ.AND P4, PT, R161, RZ, PT ;  /* 0x000000ffa100720b */ /* 0x000fe20003f96000 */
[----:B------:R-:W-:Y:S01]  /*4ca0*/  FMUL.FTZ R32, R171, R32 ;  /* 0x00000020ab207220 */ /* 0x000fe20000410000 */
[----:B------:R-:W-:Y:S01]  /*4cb0*/  FMUL.FTZ R169, R169, R16 ;  /* 0x00000010a9a97220 */ /* 0x000fe20000410000 */
[----:B------:R-:W-:Y:S01]  /*4cc0*/  FSETP.GE.FTZ.AND P1, PT, R163, RZ, PT ;  /* 0x000000ffa300720b */ /* 0x000fe20003f36000 */
[----:B------:R-:W-:Y:S01]  /*4cd0*/  FADD.FTZ R22, -R4, R22 ;  /* 0x0000001604167221 */ /* 0x000fe20000010100 */
[----:B------:R-:W-:Y:S01]  /*4ce0*/  FSEL R6, R6, R4, P4 ;  /* 0x0000000406067208 */ /* 0x000fe20002000000 */
[C---:B------:R-:W-:Y:S01]  /*4cf0*/  FADD.FTZ R16, -R4.reuse, R23 ;  /* 0x0000001704107221 */ /* 0x040fe20000010100 */
[----:B------:R-:W-:Y:S01]  /*4d00*/  FSETP.GE.FTZ.AND P3, PT, R155, RZ, PT ;  /* 0x000000ff9b00720b */ /* 0x000fe20003f76000 */
[----:B------:R-:W-:Y:S01]  /*4d10*/  FADD.FTZ R7, -R4, R34 ;  /* 0x0000002204077221 */ /* 0x000fe20000010100 */
[----:B------:R-:W-:Y:S01]  /*4d20*/  FSETP.GE.FTZ.AND P2, PT, R153, RZ, PT ;  /* 0x000000ff9900720b */ /* 0x000fe20003f56000 */
[----:B------:R-:W-:Y:S01]  /*4d30*/  FMUL.FTZ R161, R161, R6 ;  /* 0x00000006a1a17220 */ /* 0x000fe20000410000 */
[----:B------:R-:W-:Y:S01]  /*4d40*/  F2FP.BF16.F32.PACK_AB R6, R169, R32 ;  /* 0x00000020a906723e */ /* 0x000fe200000010ff */
[----:B-----5:R-:W-:Y:S01]  /*4d50*/  FADD.FTZ R13, -R2, R13 ;  /* 0x0000000d020d7221 */ /* 0x020fe20000010100 */
[-C--:B------:R-:W-:Y:S01]  /*4d60*/  FSEL R16, R16, R4.reuse, P2 ;  /* 0x0000000410107208 */ /* 0x080fe20001000000 */
[----:B------:R-:W-:Y:S01]  /*4d70*/  FADD.FTZ R10, -R0, R10 ;  /* 0x0000000a000a7221 */ /* 0x000fe20000010100 */
[----:B------:R-:W-:Y:S01]  /*4d80*/  FSETP.GE.FTZ.AND P2, PT, R151, RZ, PT ;  /* 0x000000ff9700720b */ /* 0x000fe20003f56000 */
[----:B------:R3:W-:Y:S01]  /*4d90*/  STS [R240+0xf400], R6 ;  /* 0x00f40006f0007388 */ /* 0x0007e20000000800 */
[----:B------:R-:W-:Y:S01]  /*4da0*/  FSETP.GE.FTZ.AND P4, PT, R158, RZ, PT ;  /* 0x000000ff9e00720b */ /* 0x000fe20003f96000 */
[C---:B------:R-:W-:Y:S01]  /*4db0*/  FADD.FTZ R11, -R0.reuse, R11 ;  /* 0x0000000b000b7221 */ /* 0x040fe20000010100 */
[----:B------:R-:W-:Y:S02]  /*4dc0*/  FSEL R7, R7, R4, P2 ;  /* 0x0000000407077208 */ /* 0x000fe40001000000 */
[----:B------:R-:W-:Y:S01]  /*4dd0*/  STS [R239+0xf000], R17 ;  /* 0x00f00011ef007388 */ /* 0x000fe20000000800 */
[----:B------:R-:W-:Y:S01]  /*4de0*/  FSETP.GE.FTZ.AND P2, PT, R231, RZ, PT ;  /* 0x000000ffe700720b */ /* 0x000fe20003f56000 */
[----:B------:R-:W-:Y:S01]  /*4df0*/  FADD.FTZ R26, -R0, R26 ;  /* 0x0000001a001a7221 */ /* 0x000fe20000010100 */
[----:B--2---:R-:W-:Y:S01]  /*4e00*/  FADD.FTZ R5, -R4, R18 ;  /* 0x0000001204057221 */ /* 0x004fe20000010100 */
[----:B------:R-:W-:Y:S01]  /*4e10*/  FMUL.FTZ R151, R151, R7 ;  /* 0x0000000797977220 */ /* 0x000fe20000410000 */
[----:B------:R-:W-:Y:S01]  /*4e20*/  FADD.FTZ R7, -R2, R8 ;  /* 0x0000000802077221 */ /* 0x000fe20000010100 */
[----:B------:R-:W-:Y:S01]  /*4e30*/  FSETP.GE.FTZ.AND P5, PT, R164, RZ, PT ;  /* 0x000000ffa400720b */ /* 0x000fe20003fb6000 */
[----:B------:R-:W-:Y:S01]  /*4e40*/  FMUL.FTZ R16, R153, R16 ;  /* 0x0000001099107220 */ /* 0x000fe20000410000 */
[----:B------:R-:W-:Y:S01]  /*4e50*/  FSEL R5, R5, R4, P1 ;  /* 0x0000000405057208 */ /* 0x000fe20000800000 */
[----:B------:R-:W-:Y:S01]  /*4e60*/  FADD.FTZ R30, -R0, R30 ;  /* 0x0000001e001e7221 */ /* 0x000fe20000010100 */
[----:B------:R-:W-:Y:S01]  /*4e70*/  FSETP.GE.FTZ.AND P1, PT, R149, RZ, PT ;  /* 0x000000ff9500720b */ /* 0x000fe20003f36000 */
[----:B------:R-:W2:Y:S01]  /*4e80*/  LDC R140, c[0x0][0x2dc] ;  /* 0x0000b700ff8c7b82 */ /* 0x000ea20000000800 */
[----:B------:R-:W-:Y:S01]  /*4e90*/  F2FP.BF16.F32.PACK_AB R20, R20, R150 ;  /* 0x000000961414723e */ /* 0x000fe200000010ff */
[----:B------:R-:W-:Y:S01]  /*4ea0*/  FMUL.FTZ R163, R163, R5 ;  /* 0x00000005a3a37220 */ /* 0x000fe20000410000 */
[----:B------:R-:W-:Y:S02]  /*4eb0*/  FSEL R5, R22, R4, P3 ;  /* 0x0000000416057208 */ /* 0x000fe40001800000 */
[----:B------:R-:W-:Y:S03]  /*4ec0*/  FSETP.GE.FTZ.AND P3, PT, R234, RZ, PT ;  /* 0x000000ffea00720b */ /* 0x000fe60003f76000 */
[----:B------:R-:W-:Y:S01]  /*4ed0*/  FMUL.FTZ R155, R155, R5 ;  /* 0x000000059b9b7220 */ /* 0x000fe20000410000 */
[----:B------:R-:W-:Y:S01]  /*4ee0*/  F2FP.BF16.F32.PACK_AB R5, R161, R163 ;  /* 0x000000a3a105723e */ /* 0x000fe200000010ff */
[----:B---3--:R-:W-:Y:S01]  /*4ef0*/  FADD.FTZ R6, -R2, R9 ;  /* 0x0000000902067221 */ /* 0x008fe20000010100 */
[-C--:B------:R-:W-:Y:S01]  /*4f00*/  FSEL R7, R7, R2.reuse, P3 ;  /* 0x0000000207077208 */ /* 0x080fe20001800000 */
[----:B------:R-:W-:Y:S01]  /*4f10*/  @P1 FADD.FTZ R4, -R4, R35 ;  /* 0x0000002304041221 */ /* 0x000fe20000010100 */
[----:B------:R-:W-:Y:S01]  /*4f20*/  FSETP.GE.FTZ.AND P1, PT, R168, RZ, PT ;  /* 0x000000ffa800720b */ /* 0x000fe20003f36000 */
[----:B------:R3:W-:Y:S01]  /*4f30*/  STS [R239+0xf400], R5 ;  /* 0x00f40005ef007388 */ /* 0x0007e20000000800 */
[----:B------:R-:W-:Y:S01]  /*4f40*/  FSEL R6, R6, R2, P2 ;  /* 0x0000000206067208 */ /* 0x000fe20001000000 */
[----:B------:R-:W-:Y:S01]  /*4f50*/  FMUL.FTZ R149, R149, R4 ;  /* 0x0000000495957220 */ /* 0x000fe20000410000 */
[----:B------:R-:W-:Y:S01]  /*4f60*/  FADD.FTZ R4, -R2, R12 ;  /* 0x0000000c02047221 */ /* 0x000fe20000010100 */
[----:B------:R-:W-:Y:S01]  /*4f70*/  FSETP.GE.FTZ.AND P2, PT, R166, RZ, PT ;  /* 0x000000ffa600720b */ /* 0x000fe20003f56000 */
[----:B------:R-:W-:Y:S01]  /*4f80*/  FMUL.FTZ R8, R234, R7 ;  /* 0x00000007ea087220 */ /* 0x000fe20000410000 */
[----:B------:R-:W-:Y:S01]  /*4f90*/  FADD.FTZ R7, -R2, R24 ;  /* 0x0000001802077221 */ /* 0x000fe20000010100 */
[----:B------:R-:W-:Y:S02]  /*4fa0*/  FSETP.GE.FTZ.AND P3, PT, R156, RZ, PT ;  /* 0x000000ff9c00720b */ /* 0x000fe40003f76000 */
[-C--:B------:R-:W-:Y:S02]  /*4fb0*/  FSEL R4, R4, R2.reuse, P1 ;  /* 0x0000000204047208 */ /* 0x080fe40000800000 */
[----:B------:R-:W-:Y:S02]  /*4fc0*/  FSETP.GE.FTZ.AND P1, PT, R146, RZ, PT ;  /* 0x000000ff9200720b */ /* 0x000fe40003f36000 */
[----:B------:R-:W-:Y:S01]  /*4fd0*/  FSEL R13, R13, R2, P2 ;  /* 0x000000020d0d7208 */ /* 0x000fe20001000000 */
[----:B------:R-:W-:Y:S01]  /*4fe0*/  FMUL.FTZ R168, R168, R4 ;  /* 0x00000004a8a87220 */ /* 0x000fe20000410000 */
[----:B------:R-:W-:Y:S01]  /*4ff0*/  FADD.FTZ R4, -R2, R28 ;  /* 0x0000001c02047221 */ /* 0x000fe20000010100 */
[----:B------:R-:W-:Y:S02]  /*5000*/  FSETP.GE.FTZ.AND P2, PT, R148, RZ, PT ;  /* 0x000000ff9400720b */ /* 0x000fe40003f56000 */
[-C--:B------:R-:W-:Y:S01]  /*5010*/  FSEL R7, R7, R2.reuse, P4 ;  /* 0x0000000207077208 */ /* 0x080fe20002000000 */
[----:B------:R-:W-:Y:S01]  /*5020*/  FMUL.FTZ R13, R166, R13 ;  /* 0x0000000da60d7220 */ /* 0x000fe20000410000 */
[----:B------:R-:W-:Y:S02]  /*5030*/  FSEL R4, R4, R2, P2 ;  /* 0x0000000204047208 */ /* 0x000fe40001000000 */
[----:B------:R-:W-:Y:S01]  /*5040*/  FSETP.GE.FTZ.AND P2, PT, R236, RZ, PT ;  /* 0x000000ffec00720b */ /* 0x000fe20003f56000 */
[----:B------:R-:W-:Y:S01]  /*5050*/  FMUL.FTZ R158, R158, R7 ;  /* 0x000000079e9e7220 */ /* 0x000fe20000410000 */
[----:B------:R-:W-:Y:S01]  /*5060*/  FSETP.GE.FTZ.AND P4, PT, R160, RZ, PT ;  /* 0x000000ffa000720b */ /* 0x000fe20003f96000 */
[----:B---3--:R-:W-:Y:S01]  /*5070*/  FMUL.FTZ R5, R231, R6 ;  /* 0x00000006e7057220 */ /* 0x008fe20000410000 */
[----:B------:R-:W-:Y:S01]  /*5080*/  FADD.FTZ R6, -R2, R25 ;  /* 0x0000001902067221 */ /* 0x000fe20000010100 */
[----:B------:R-:W-:Y:S01]  /*5090*/  FMUL.FTZ R148, R148, R4 ;  /* 0x0000000494947220 */ /* 0x000fe20000410000 */
[----:B------:R-:W-:Y:S01]  /*50a0*/  FSEL R4, R10, R0, P2 ;  /* 0x000000000a047208 */ /* 0x000fe20001000000 */
[----:B------:R-:W-:Y:S01]  /*50b0*/  FADD.FTZ R10, -R0, R15 ;  /* 0x0000000f000a7221 */ /* 0x000fe20000010100 */
[----:B------:R-:W-:Y:S02]  /*50c0*/  F2FP.BF16.F32.PACK_AB R5, R5, R8 ;  /* 0x000000080505723e */ /* 0x000fe400000010ff */
[----:B------:R-:W-:Y:S01]  /*50d0*/  FSEL R6, R6, R2, P3 ;  /* 0x0000000206067208 */ /* 0x000fe20001800000 */
[----:B------:R-:W-:Y:S01]  /*50e0*/  @P1 FADD.FTZ R2, -R2, R29 ;  /* 0x0000001d02021221 */ /* 0x000fe20000010100 */
[----:B------:R-:W-:Y:S01]  /*50f0*/  FSETP.GE.FTZ.AND P1, PT, R235, RZ, PT ;  /* 0x000000ffeb00720b */ /* 0x000fe20003f36000 */
[----:B------:R-:W-:Y:S01]  /*5100*/  FMUL.FTZ R12, R236, R4 ;  /* 0x00000004ec0c7220 */ /* 0x000fe20000410000 */
[----:B------:R-:W-:Y:S01]  /*5110*/  FSETP.GE.FTZ.AND P2, PT, R165, RZ, PT ;  /* 0x000000ffa500720b */ /* 0x000fe20003f56000 */
[----:B------:R-:W-:Y:S01]  /*5120*/  FMUL.FTZ R8, R146, R2 ;  /* 0x0000000292087220 */ /* 0x000fe20000410000 */
[C---:B------:R-:W-:Y:S01]  /*5130*/  FADD.FTZ R2, -R0.reuse, R14 ;  /* 0x0000000e00027221 */ /* 0x040fe20000010100 */
[----:B------:R-:W-:Y:S01]  /*5140*/  FADD.FTZ R4, -R0, R27 ;  /* 0x0000001b00047221 */ /* 0x000fe20000010100 */
[----:B------:R-:W-:Y:S01]  /*5150*/  FSEL R11, R11, R0, P1 ;  /* 0x000000000b0b7208 */ /* 0x000fe20000800000 */
[----:B------:R3:W-:Y:S01]  /*5160*/  STS [R240+0x10000], R5 ;  /* 0x01000005f0007388 */ /* 0x0007e20000000800 */
[----:B------:R-:W-:Y:S01]  /*5170*/  FSETP.GE.FTZ.AND P3, PT, R157, RZ, PT ;  /* 0x000000ff9d00720b */ /* 0x000fe20003f76000 */
[----:B------:R-:W-:Y:S01]  /*5180*/  FMUL.FTZ R6, R156, R6 ;  /* 0x000000069c067220 */ /* 0x000fe20000410000 */
        /* <DEDUP_REMOVED lines=8> */
[----:B------:R-:W-:Y:S01]  /*5210*/  FMUL.FTZ R157, R157, R4 ;  /* 0x000000049d9d7220 */ /* 0x000fe20000410000 */
[----:B------:R-:W-:Y:S01]  /*5220*/  F2FP.BF16.F32.PACK_AB R4, R11, R12 ;  /* 0x0000000c0b04723e */ /* 0x000fe200000010ff */
[----:B------:R-:W-:Y:S01]  /*5230*/  FMUL.FTZ R160, R160, R2 ;  /* 0x00000002a0a07220 */ /* 0x000fe20000410000 */
[----:B------:R-:W-:Y:S02]  /*5240*/  F2FP.BF16.F32.PACK_AB R7, R13, R168 ;  /* 0x000000a80d07723e */ /* 0x000fe400000010ff */
[----:B------:R-:W-:Y:S01]  /*5250*/  F2FP.BF16.F32.PACK_AB R2, R164, R165 ;  /* 0x000000a5a402723e */ /* 0x000fe200000010ff */
[----:B------:R-:W-:Y:S01]  /*5260*/  STS [R240+0x10400], R4 ;  /* 0x01040004f0007388 */ /* 0x000fe20000000800 */
[----:B------:R-:W-:Y:S02]  /*5270*/  FSETP.GE.FTZ.AND P2, PT, R145, RZ, PT ;  /* 0x000000ff9100720b */ /* 0x000fe40003f56000 */
[----:B------:R-:W-:Y:S02]  /*5280*/  F2FP.BF16.F32.PACK_AB R16, R16, R155 ;  /* 0x0000009b1010723e */ /* 0x000fe400000010ff */
[----:B------:R-:W-:Y:S01]  /*5290*/  STS [R239+0x10000], R7 ;  /* 0x01000007ef007388 */ /* 0x000fe20000000800 */
[----:B------:R-:W-:Y:S01]  /*52a0*/  FSEL R30, R30, R0, P2 ;  /* 0x000000001e1e7208 */ /* 0x000fe20001000000 */
[----:B------:R-:W-:Y:S01]  /*52b0*/  @P1 FADD.FTZ R0, -R0, R31 ;  /* 0x0000001f00001221 */ /* 0x000fe20000010100 */
[----:B------:R-:W-:Y:S02]  /*52c0*/  F2FP.BF16.F32.PACK_AB R9, R149, R151 ;  /* 0x000000979509723e */ /* 0x000fe400000010ff */
[----:B------:R2:W-:Y:S01]  /*52d0*/  STS [R239+0x10400], R2 ;  /* 0x01040002ef007388 */ /* 0x0005e20000000800 */
[----:B------:R-:W-:Y:S01]  /*52e0*/  F2FP.BF16.F32.PACK_AB R6, R6, R158 ;  /* 0x0000009e0606723e */ /* 0x000fe200000010ff */
[----:B------:R-:W-:Y:S01]  /*52f0*/  FMUL.FTZ R145, R145, R30 ;  /* 0x0000001e91917220 */ /* 0x000fe20000410000 */
[----:B------:R-:W-:Y:S02]  /*5300*/  FMUL.FTZ R144, R144, R0 ;  /* 0x0000000090907220 */ /* 0x000fe40000410000 */
[----:B------:R-:W-:Y:S01]  /*5310*/  STS [R238+0xf000], R21 ;  /* 0x00f00015ee007388 */ /* 0x000fe20000000800 */
[----:B------:R-:W-:Y:S02]  /*5320*/  F2FP.BF16.F32.PACK_AB R0, R157, R160 ;  /* 0x000000a09d00723e */ /* 0x000fe400000010ff */
[----:B------:R-:W-:Y:S02]  /*5330*/  F2FP.BF16.F32.PACK_AB R8, R8, R148 ;  /* 0x000000940808723e */ /* 0x000fe400000010ff */
[----:B------:R-:W-:Y:S01]  /*5340*/  STS [R238+0xf400], R16 ;  /* 0x00f40010ee007388 */ /* 0x000fe20000000800 */
[----:B---3--:R-:W-:Y:S04]  /*5350*/  F2FP.BF16.F32.PACK_AB R5, R144, R145 ;  /* 0x000000919005723e */ /* 0x008fe800000010ff */
[----:B------:R-:W-:Y:S05]  /*5360*/  STS [R237+0xf000], R20 ;  /* 0x00f00014ed007388 */ /* 0x000fea0000000800 */
[----:B------:R-:W-:Y:S05]  /*5370*/  STS [R237+0xf400], R9 ;  /* 0x00f40009ed007388 */ /* 0x000fea0000000800 */
[----:B------:R-:W-:Y:S05]  /*5380*/  STS [R238+0x10000], R6 ;  /* 0x01000006ee007388 */ /* 0x000fea0000000800 */
[----:B------:R3:W-:Y:S01]  /*5390*/  STS [R238+0x10400], R0 ;  /* 0x01040000ee007388 */ /* 0x0007e20000000800 */
[----:B--2---:R-:W-:Y:S04]  /*53a0*/  IMAD R2, R140, UR54, RZ ;  /* 0x000000368c027c24 */ /* 0x004fe8000f8e02ff */
[----:B------:R-:W-:Y:S01]  /*53b0*/  STS [R237+0x10000], R8 ;  /* 0x01000008ed007388 */ /* 0x000fe20000000800 */
[----:B------:R-:W-:Y:S04]  /*53c0*/  IMAD.U32 R2, R2, -0x40, RZ ;  /* 0xffffffc002027824 */ /* 0x000fe800078e00ff */
[----:B------:R-:W-:Y:S01]  /*53d0*/  STS [R237+0x10400], R5 ;  /* 0x01040005ed007388 */ /* 0x000fe20000000800 */
[----:B------:R-:W-:Y:S01]  /*53e0*/  BAR.SYNC.DEFER_BLOCKING 0x0 ;  /* 0x0000000000007b1d */ /* 0x000fe20000010000 */
[C---:B------:R-:W-:Y:S04]  /*53f0*/  LEA R232, P1, R2.reuse, R232, 0x2 ;  /* 0x000000e802e87211 */ /* 0x040fe800078210ff */
[----:B------:R-:W-:Y:S02]  /*5400*/  LEA.HI.X.SX32 R233, R2, R233, 0x2, P1 ;  /* 0x000000e902e97211 */ /* 0x000fe400008f16ff */
[----:B---3--:R-:W-:Y:S01]  /*5410*/  LEA R0, R229, UR4, 0x1 ;  /* 0x00000004e5007c11 */ /* 0x008fe2000f8e08ff */
[----:B------:R-:W-:Y:S05]  /*5420*/  LDSM.16.MT88.4 R4, [R3+0x13000] ;  /* 0x013000000304783b */ /* 0x000fea0000004200 */
[----:B------:R-:W2:Y:S05]  /*5430*/  LDSM.16.MT88.4 R8, [R0+0x6000] ;  /* 0x006000000008783b */ /* 0x000eaa0000004200 */
[----:B------:R-:W3:Y:S05]  /*5440*/  LDSM.16.MT88.4 R12, [R3+0x15000] ;  /* 0x01500000030c783b */ /* 0x000eea0000004200 */
[----:B------:R-:W4:Y:S05]  /*5450*/  LDSM.16.MT88.4 R16, [R0+0x7000] ;  /* 0x007000000010783b */ /* 0x000f2a0000004200 */
[----:B------:R-:W1:Y:S05]  /*5460*/  LDSM.16.MT88.4 R20, [R0+0x8000] ;  /* 0x008000000014783b */ /* 0x000e6a0000004200 */
[----:B------:R-:W-:Y:S05]  /*5470*/  LDSM.16.MT88.4 R24, [R3+0x13800] ;  /* 0x013800000318783b */ /* 0x000fea0000004200 */
[----:B------:R-:W1:Y:S05]  /*5480*/  LDSM.16.MT88.4 R28, [R0+0x6400] ;  /* 0x00640000001c783b */ /* 0x000e6a0000004200 */
[----:B------:R-:W1:Y:S05]  /*5490*/  LDSM.16.MT88.4 R32, [R3+0x15800] ;  /* 0x015800000320783b */ /* 0x000e6a0000004200 */
[----:B------:R-:W1:Y:S01]  /*54a0*/  LDSM.16.MT88.4 R132, [R0+0x7400] ;  /* 0x007400000084783b */ /* 0x000e620000004200 */
[-C--:B--2---:R-:W-:Y:S04]  /*54b0*/  HMMA.16816.F32.BF16 R36, R4, R8.reuse, R36 ;  /* 0x000000080424723c */ /* 0x084fe80000041824 */
[----:B------:R-:W2:Y:S02]  /*54c0*/  LDSM.16.MT88.4 R136, [R0+0x8400] ;  /* 0x008400000088783b */ /* 0x000ea40000004200 */
        /* <DEDUP_REMOVED lines=14> */
[----:B------:R-:W1:Y:S05]  /*55b0*/  LDSM.16.MT88.4 R4, [R3+0x14000] ;  /* 0x014000000304783b */ /* 0x000e6a0000004200 */
        /* <DEDUP_REMOVED lines=14> */
[----:B------:R-:W2:Y:S05]  /*56a0*/  LDSM.16.MT88.4 R32, [R0+0x6c00] ;  /* 0x006c00000020783b */ /* 0x000eaa0000004200 */
[----:B------:R-:W-:Y:S01]  /*56b0*/  HMMA.16816.F32.BF16 R80, R24, R138, R80 ;  /* 0x0000008a1850723c */ /* 0x000fe20000041850 */
[----:B------:R-:W4:Y:S05]  /*56c0*/  LDSM.16.MT88.4 R24, [R0+0x7c00] ;  /* 0x007c00000018783b */ /* 0x000f2a0000004200 */
[-C--:B-1----:R-:W-:Y:S01]  /*56d0*/  HMMA.16816.F32.BF16 R36, R4, R8.reuse, R36 ;  /* 0x000000080424723c */ /* 0x082fe20000041824 */
[----:B------:R-:W1:Y:S05]  /*56e0*/  LDSM.16.MT88.4 R136, [R0+0x8c00] ;  /* 0x008c00000088783b */ /* 0x000e6a0000004200 */
        /* <DEDUP_REMOVED lines=12> */
[-C--:B--2---:R-:W-:Y:S06]  /*57b0*/  HMMA.16816.F32.BF16 R36, R28, R32.reuse, R36 ;  /* 0x000000201c24723c */ /* 0x084fec0000041824 */
[C---:B------:R-:W-:Y:S06]  /*57c0*/  HMMA.16816.F32.BF16 R40, R132.reuse, R32, R40 ;  /* 0x000000208428723c */ /* 0x040fec0000041828 */
[-C--:B------:R-:W-:Y:S06]  /*57d0*/  HMMA.16816.F32.BF16 R44, R132, R34.reuse, R44 ;  /* 0x00000022842c723c */ /* 0x080fec000004182c */
[C---:B------:R-:W-:Y:S06]  /*57e0*/  HMMA.16816.F32.BF16 R48, R28.reuse, R34, R48 ;  /* 0x000000221c30723c */ /* 0x040fec0000041830 */
[-C--:B----4-:R-:W-:Y:S06]  /*57f0*/  HMMA.16816.F32.BF16 R52, R28, R24.reuse, R52 ;  /* 0x000000181c34723c */ /* 0x090fec0000041834 */
[C---:B------:R-:W-:Y:S06]  /*5800*/  HMMA.16816.F32.BF16 R56, R132.reuse, R24, R56 ;  /* 0x000000188438723c */ /* 0x040fec0000041838 */
[-C--:B------:R-:W-:Y:S06]  /*5810*/  HMMA.16816.F32.BF16 R60, R132, R26.reuse, R60 ;  /* 0x0000001a843c723c */ /* 0x080fec000004183c */
[C---:B------:R-:W-:Y:S06]  /*5820*/  HMMA.16816.F32.BF16 R64, R28.reuse, R26, R64 ;  /* 0x0000001a1c40723c */ /* 0x040fec0000041840 */
[-C--:B-1----:R-:W-:Y:S06]  /*5830*/  HMMA.16816.F32.BF16 R68, R28, R136.reuse, R68 ;  /* 0x000000881c44723c */ /* 0x082fec0000041844 */
[C---:B------:R-:W-:Y:S06]  /*5840*/  HMMA.16816.F32.BF16 R72, R132.reuse, R136, R72 ;  /* 0x000000888448723c */ /* 0x040fec0000041848 */
[-C--:B------:R-:W-:Y:S06]  /*5850*/  HMMA.16816.F32.BF16 R76, R132, R138.reuse, R76 ;  /* 0x0000008a844c723c */ /* 0x080fec000004184c */
[----:B------:R-:W-:Y:S01]  /*5860*/  HMMA.16816.F32.BF16 R80, R28, R138, R80 ;  /* 0x0000008a1c50723c */ /* 0x000fe20000041850 */
[----:B------:R-:W-:Y:S11]  /*5870*/  @!UPT UIADD3 URZ, URZ, URZ, URZ ;  /* 0x0000003f3f3ff290 */ /* 0x000ff6000fffe03f */
[----:B------:R-:W-:Y:S01]  /*5880*/  @!UPT UIADD3 URZ, URZ, URZ, URZ ;  /* 0x0000003f3f3ff290 */ /* 0x000fe2000fffe03f */
[----:B------:R-:W-:Y:S11]  /*5890*/  @!P0 BRA `(.L_x_221) ;  /* 0x00000000003c8947 */ /* 0x000ff60003800000 */
[----:B------:R-:W2:Y:S01]  /*58a0*/  LDL R140, [R1+0xc] ;  /* 0x00000c00018c7983 */ /* 0x000ea20000100800 */
        /* <DEDUP_REMOVED lines=14> */
.L_x_221:
[----:B------:R-:W-:Y:S01]  /*5990*/  LDSM.16.M88.4 R24, [R224] ;  /* 0x00000000e018783b */ /* 0x000fe20000000200 */
[----:B------:R-:W-:Y:S01]  /*59a0*/  IMAD.MOV.U32 R4, RZ, RZ, 0x4 ;  /* 0x00000004ff047424 */ /* 0x000fe200078e00ff */
[----:B------:R-:W-:Y:S01]  /*59b0*/  @UP2 UIADD3 UR16, UP0, UR8, -0x100, URZ ;  /* 0xffffff0008102890 */ /* 0x000fe2000ff1e03f */
[----:B-1----:R-:W-:Y:S01]  /*59c0*/  @P0 VIADD R2, R246, 0xffffffc0 ;  /* 0xffffffc0f6020836 */ /* 0x002fe20000000000 */
[----:B------:R-:W1:Y:S01]  /*59d0*/  LDSM.16.MT88.4 R8, [R0+0x9000] ;  /* 0x009000000008783b */ /* 0x000e620000004200 */
[----:B------:R-:W-:Y:S02]  /*59e0*/  UISETP.GT.AND UP1, UPT, UR5, UR30, UPT ;  /* 0x0000001e0500728c */ /* 0x000fe4000bf24270 */
[----:B------:R-:W-:Y:S01]  /*59f0*/  @P0 IMAD.WIDE R156, R2, R4, UR8 ;  /* 0x00000008029c0e25 */ /* 0x000fe2000f8e0204 */
[----:B------:R-:W2:Y:S01]  /*5a00*/  LDSM.16.MT88.4 R16, [R0+0xb000] ;  /* 0x00b000000010783b */ /* 0x000ea20000004200 */
[----:B------:R-:W-:Y:S02]  /*5a10*/  @UP2 UIADD3.X UR13, UR9, -0x1, URZ, UP0, !UPT ;  /* 0xffffffff090d2890 */ /* 0x000fe400087fe43f */
[----:B------:R-:W-:Y:S01]  /*5a20*/  IMAD.U32 R2, RZ, RZ, UR37 ;  /* 0x00000025ff027e24 */ /* 0x000fe2000f8e00ff */
[----:B------:R-:W3:Y:S01]  /*5a30*/  LDSM.16.MT88.4 R28, [R0+0xd000] ;  /* 0x00d00000001c783b */ /* 0x000ee20000004200 */
[----:B------:R-:W-:Y:S03]  /*5a40*/  @UP2 UMOV UR8, UR16 ;  /* 0x0000001000082c82 */ /* 0x000fe60008000000 */
[----:B------:R-:W-:Y:S01]  /*5a50*/  LDSM.16.M88.4 R32, [R225] ;  /* 0x00000000e120783b */ /* 0x000fe20000000200 */
[----:B------:R-:W-:Y:S01]  /*5a60*/  @UP2 UMOV UR9, UR13 ;  /* 0x0000000d00092c82 */ /* 0x000fe20008000000 */
[----:B------:R-:W-:Y:S02]  /*5a70*/  ULOP3.LUT UR13, UR5, 0x1, URZ, 0xc0, !UPT ;  /* 0x00000001050d7892 */ /* 0x000fe4000f8ec03f */
[----:B------:R-:W4:Y:S01]  /*5a80*/  LDSM.16.MT88.4 R132, [R0+0x9400] ;  /* 0x009400000084783b */ /* 0x000f220000004200 */
[----:B------:R-:W-:Y:S02]  /*5a90*/  UIADD3 UR5, UR5, -0x1, URZ ;  /* 0xffffffff05057890 */ /* 0x000fe4000fffe03f */
[----:B------:R-:W-:Y:S01]  /*5aa0*/  UISETP.NE.U32.AND UP0, UPT, UR13, 0x1, UPT ;  /* 0x000000010d00788c */ /* 0x000fe2000bf05070 */
[----:B------:R-:W4:Y:S04]  /*5ab0*/  LDSM.16.MT88.4 R136, [R0+0xb400] ;  /* 0x00b400000088783b */ /* 0x000f280000004200 */
[----:B------:R-:W4:Y:S04]  /*5ac0*/  LDSM.16.MT88.4 R140, [R0+0xd400] ;  /* 0x00d40000008c783b */ /* 0x000f280000004200 */
[----:B------:R-:W-:Y:S04]  /*5ad0*/  LDSM.16.M88.4 R144, [R227] ;  /* 0x00000000e390783b */ /* 0x000fe80000000200 */
[----:B------:R-:W4:Y:S04]  /*5ae0*/  LDSM.16.MT88.4 R148, [R0+0x9800] ;  /* 0x009800000094783b */ /* 0x000f280000004200 */
[----:B------:R-:W-:Y:S01]  /*5af0*/  LDSM.16.MT88.4 R152, [R0+0xd800] ;  /* 0x00d800000098783b */ /* 0x000fe20000004200 */
[C---:B-1----:R-:W-:Y:S03]  /*5b00*/  HMMA.16816.F32.BF16 R4, R24.reuse, R8, RZ ;  /* 0x000000081804723c */ /* 0x042fe600000418ff */
[----:B------:R1:W5:Y:S04]  /*5b10*/  @P0 LDG.E R250, desc[UR6][R156.64] ;  /* 0x000000069cfa0981 */ /* 0x000368000c1e1900 */
[----:B------:R1:W5:Y:S01]  /*5b20*/  @P0 LDG.E R249, desc[UR6][R156.64+0x20] ;  /* 0x000020069cf90981 */ /* 0x000362000c1e1900 */
[C---:B------:R-:W-:Y:S03]  /*5b30*/  HMMA.16816.F32.BF16 R8, R24.reuse, R10, RZ ;  /* 0x0000000a1808723c */ /* 0x040fe600000418ff */
[----:B------:R1:W5:Y:S03]  /*5b40*/  @P0 LDG.E R248, desc[UR6][R156.64+0x80] ;  /* 0x000080069cf80981 */ /* 0x000366000c1e1900 */
[C---:B--2---:R-:W-:Y:S01]  /*5b50*/  HMMA.16816.F32.BF16 R12, R24.reuse, R16, RZ ;  /* 0x00000010180c723c */ /* 0x044fe200000418ff */
[----:B------:R1:W5:Y:S05]  /*5b60*/  @P0 LDG.E R247, desc[UR6][R156.64+0xa0] ;  /* 0x0000a0069cf70981 */ /* 0x00036a000c1e1900 */
[C---:B------:R-:W-:Y:S06]  /*5b70*/  HMMA.16816.F32.BF16 R16, R24.reuse, R18, RZ ;  /* 0x000000121810723c */ /* 0x040fec00000418ff */
[C---:B---3--:R-:W-:Y:S06]  /*5b80*/  HMMA.16816.F32.BF16 R20, R24.reuse, R28, RZ ;  /* 0x0000001c1814723c */ /* 0x048fec00000418ff */
[----:B------:R-:W-:Y:S01]  /*5b90*/  HMMA.16816.F32.BF16 R24, R24, R30, RZ ;  /* 0x0000001e1818723c */ /* 0x000fe200000418ff */
[----:B------:R-:W2:Y:S05]  /*5ba0*/  LDSM.16.MT88.4 R28, [R0+0xb800] ;  /* 0x00b80000001c783b */ /* 0x000eaa0000004200 */
[C---:B----4-:R-:W-:Y:S06]  /*5bb0*/  HMMA.16816.F32.BF16 R4, R32.reuse, R132, R4 ;  /* 0x000000842004723c */ /* 0x050fec0000041804 */
[C---:B------:R-:W-:Y:S01]  /*5bc0*/  HMMA.16816.F32.BF16 R8, R32.reuse, R134, R8 ;  /* 0x000000862008723c */ /* 0x040fe20000041808 */
[----:B------:R-:W-:Y:S05]  /*5bd0*/  LDSM.16.M88.4 R132, [R226] ;  /* 0x00000000e284783b */ /* 0x000fea0000000200 */
[C---:B------:R-:W-:Y:S06]  /*5be0*/  HMMA.16816.F32.BF16 R12, R32.reuse, R136, R12 ;  /* 0x00000088200c723c */ /* 0x040fec000004180c */
[C---:B------:R-:W-:Y:S01]  /*5bf0*/  HMMA.16816.F32.BF16 R16, R32.reuse, R138, R16 ;  /* 0x0000008a2010723c */ /* 0x040fe20000041810 */
[----:B------:R-:W3:Y:S05]  /*5c00*/  LDSM.16.MT88.4 R136, [R0+0x9c00] ;  /* 0x009c00000088783b */ /* 0x000eea0000004200 */
[C---:B------:R-:W-:Y:S06]  /*5c10*/  HMMA.16816.F32.BF16 R20, R32.reuse, R140, R20 ;  /* 0x0000008c2014723c */ /* 0x040fec0000041814 */
[----:B------:R-:W-:Y:S01]  /*5c20*/  HMMA.16816.F32.BF16 R24, R32, R142, R24 ;  /* 0x0000008e2018723c */ /* 0x000fe20000041818 */
[----:B------:R-:W4:Y:S04]  /*5c30*/  LDSM.16.MT88.4 R32, [R0+0xbc00] ;  /* 0x00bc00000020783b */ /* 0x000f280000004200 */
[----:B------:R-:W1:Y:S01]  /*5c40*/  LDSM.16.MT88.4 R140, [R0+0xdc00] ;  /* 0x00dc0000008c783b */ /* 0x000e620000004200 */
[C---:B------:R-:W-:Y:S06]  /*5c50*/  HMMA.16816.F32.BF16 R4, R144.reuse, R148, R4 ;  /* 0x000000949004723c */ /* 0x040fec0000041804 */
[C---:B------:R-:W-:Y:S01]  /*5c60*/  HMMA.16816.F32.BF16 R8, R144.reuse, R150, R8 ;  /* 0x000000969008723c */ /* 0x040fe20000041808 */
[----:B------:R-:W-:Y:S05]  /*5c70*/  LDSM.16.MT88.4 R148, [R0+0xa000] ;  /* 0x00a000000094783b */ /* 0x000fea0000004200 */
[C---:B--2---:R-:W-:Y:S06]  /*5c80*/  HMMA.16816.F32.BF16 R12, R144.reuse, R28, R12 ;  /* 0x0000001c900c723c */ /* 0x044fec000004180c */
[C---:B------:R-:W-:Y:S01]  /*5c90*/  HMMA.16816.F32.BF16 R16, R144.reuse, R30, R16 ;  /* 0x0000001e9010723c */ /* 0x040fe20000041810 */
[----:B------:R-:W2:Y:S05]  /*5ca0*/  LDSM.16.M88.4 R28, [R224+0x2000] ;  /* 0x00200000e01c783b */ /* 0x000eaa0000000200 */
[C---:B------:R-:W-:Y:S06]  /*5cb0*/  HMMA.16816.F32.BF16 R20, R144.reuse, R152, R20 ;  /* 0x000000989014723c */ /* 0x040fec0000041814 */
[----:B------:R-:W-:Y:S01]  /*5cc0*/  HMMA.16816.F32.BF16 R24, R144, R154, R24 ;  /* 0x0000009a9018723c */ /* 0x000fe20000041818 */
[----:B------:R-:W2:Y:S04]  /*5cd0*/  LDSM.16.MT88.4 R144, [R0+0xc000] ;  /* 0x00c000000090783b */ /* 0x000ea80000004200 */
[----:B------:R-:W2:Y:S01]  /*5ce0*/  LDSM.16.MT88.4 R152, [R0+0xe000] ;  /* 0x00e000000098783b */ /* 0x000ea20000004200 */
[C---:B---3--:R-:W-:Y:S06]  /*5cf0*/  HMMA.16816.F32.BF16 R4, R132.reuse, R136, R4 ;  /* 0x000000888404723c */ /* 0x048fec0000041804 */
[C---:B------:R-:W-:Y:S01]  /*5d00*/  HMMA.16816.F32.BF16 R8, R132.reuse, R138, R8 ;  /* 0x0000008a8408723c */ /* 0x040fe20000041808 */
[----:B------:R-:W-:Y:S05]  /*5d10*/  LDSM.16.MT88.4 R136, [R0+0xa400] ;  /* 0x00a400000088783b */ /* 0x000fea0000004200 */
[C---:B----4-:R-:W-:Y:S06]  /*5d20*/  HMMA.16816.F32.BF16 R12, R132.reuse, R32, R12 ;  /* 0x00000020840c723c */ /* 0x050fec000004180c */
[C---:B------:R-:W-:Y:S01]  /*5d30*/  HMMA.16816.F32.BF16 R16, R132.reuse, R34, R16 ;  /* 0x000000228410723c */ /* 0x040fe20000041810 */
[----:B------:R-:W3:Y:S05]  /*5d40*/  LDSM.16.M88.4 R32, [R225+0x2000] ;  /* 0x00200000e120783b */ /* 0x000eea0000000200 */
[C---:B-1----:R-:W-:Y:S06]  /*5d50*/  HMMA.16816.F32.BF16 R20, R132.reuse, R140, R20 ;  /* 0x0000008c8414723c */ /* 0x042fec0000041814 */
[----:B------:R-:W-:Y:S01]  /*5d60*/  HMMA.16816.F32.BF16 R24, R132, R142, R24 ;  /* 0x0000008e8418723c */ /* 0x000fe20000041818 */
[----:B------:R-:W1:Y:S04]  /*5d70*/  LDSM.16.MT88.4 R132, [R0+0xc400] ;  /* 0x00c400000084783b */ /* 0x000e680000004200 */
[----:B------:R-:W4:Y:S01]  /*5d80*/  LDSM.16.MT88.4 R140, [R0+0xe400] ;  /* 0x00e40000008c783b */ /* 0x000f220000004200 */
        /* <DEDUP_REMOVED lines=13> */
[C---:B-1----:R-:W-:Y:S06]  /*5e60*/  HMMA.16816.F32.BF16 R12, R32.reuse, R132, R12 ;  /* 0x00000084200c723c */ /* 0x042fec000004180c */
[C---:B------:R-:W-:Y:S01]  /*5e70*/  HMMA.16816.F32.BF16 R16, R32.reuse, R134, R16 ;  /* 0x000000862010723c */ /* 0x040fe20000041810 */
[----:B------:R-:W1:Y:S05]  /*5e80*/  LDSM.16.M88.4 R132, [R226+0x2000] ;  /* 0x00200000e284783b */ /* 0x000e6a0000000200 */
[C---:B----4-:R-:W-:Y:S06]  /*5e90*/  HMMA.16816.F32.BF16 R20, R32.reuse, R140, R20 ;  /* 0x0000008c2014723c */ /* 0x050fec0000041814 */
[----:B------:R-:W-:Y:S01]  /*5ea0*/  HMMA.16816.F32.BF16 R24, R32, R142, R24 ;  /* 0x0000008e2018723c */ /* 0x000fe20000041818 */
[----:B------:R-:W3:Y:S04]  /*5eb0*/  LDSM.16.MT88.4 R32, [R0+0xcc00] ;  /* 0x00cc00000020783b */ /* 0x000ee80000004200 */
[----:B------:R4:W3:Y:S01]  /*5ec0*/  LDSM.16.MT88.4 R140, [R0+0xec00] ;  /* 0x00ec0000008c783b */ /* 0x0008e20000004200 */
[C---:B--2---:R-:W-:Y:S06]  /*5ed0*/  HMMA.16816.F32.BF16 R4, R144.reuse, R148, R4 ;  /* 0x000000949004723c */ /* 0x044fec0000041804 */
[C---:B------:R-:W-:Y:S06]  /*5ee0*/  HMMA.16816.F32.BF16 R8, R144.reuse, R150, R8 ;  /* 0x000000969008723c */ /* 0x040fec0000041808 */
[C---:B------:R-:W-:Y:S06]  /*5ef0*/  HMMA.16816.F32.BF16 R12, R144.reuse, R28, R12 ;  /* 0x0000001c900c723c */ /* 0x040fec000004180c */
[C---:B------:R-:W-:Y:S01]  /*5f00*/  HMMA.16816.F32.BF16 R16, R144.reuse, R30, R16 ;  /* 0x0000001e9010723c */ /* 0x040fe20000041810 */
[----:B------:R-:W-:Y:S04]  /*5f10*/  IMAD.U32 R28, RZ, RZ, UR17 ;  /* 0x00000011ff1c7e24 */ /* 0x000fe8000f8e00ff */
[----:B----4-:R-:W-:Y:S01]  /*5f20*/  IMAD.U32 R0, RZ, RZ, UR17 ;  /* 0x00000011ff007e24 */ /* 0x010fe2000f8e00ff */
[C---:B------:R-:W-:Y:S01]  /*5f30*/  HMMA.16816.F32.BF16 R20, R144.reuse, R152, R20 ;  /* 0x000000989014723c */ /* 0x040fe20000041814 */
[----:B------:R-:W-:Y:S04]  /*5f40*/  IMAD.U32 R30, RZ, RZ, UR37 ;  /* 0x00000025ff1e7e24 */ /* 0x000fe8000f8e00ff */
[-C--:B------:R-:W-:Y:S01]  /*5f50*/  LEA R28, P2, R28, R232.reuse, 0x2 ;  /* 0x000000e81c1c7211 */ /* 0x080fe200078410ff */
[----:B------:R-:W-:Y:S01]  /*5f60*/  HMMA.16816.F32.BF16 R24, R144, R154, R24 ;  /* 0x0000009a9018723c */ /* 0x000fe20000041818 */
[----:B------:R-:W-:Y:S04]  /*5f70*/  IMAD.U32 R31, RZ, RZ, UR19 ;  /* 0x00000013ff1f7e24 */ /* 0x000fe8000f8e00ff */
[-C--:B------:R-:W-:Y:S01]  /*5f80*/  LEA.HI.X.SX32 R29, R0, R233.reuse, 0x2, P2 ;  /* 0x000000e9001d7211 */ /* 0x080fe200010f16ff */
[C---:B-1----:R-:W-:Y:S01]  /*5f90*/  HMMA.16816.F32.BF16 R4, R132.reuse, R136, R4 ;  /* 0x000000888404723c */ /* 0x042fe20000041804 */
[----:B------:R-:W-:Y:S04]  /*5fa0*/  IMAD.U32 R0, RZ, RZ, UR36 ;  /* 0x00000024ff007e24 */ /* 0x000fe8000f8e00ff */
[-C--:B------:R-:W-:Y:S01]  /*5fb0*/  LEA R30, P0, R30, R232.reuse, 0x2 ;  /* 0x000000e81e1e7211 */ /* 0x080fe200078010ff */
[C---:B------:R-:W-:Y:S01]  /*5fc0*/  HMMA.16816.F32.BF16 R8, R132.reuse, R138, R8 ;  /* 0x0000008a8408723c */ /* 0x040fe20000041808 */
[----:B------:R-:W-:Y:S05]  /*5fd0*/  LDSM.16.MT88.4 R136, [R220+0x2400] ;  /* 0x00240000dc88783b */ /* 0x000fea0000004200 */
[C---:B---3--:R-:W-:Y:S06]  /*5fe0*/  HMMA.16816.F32.BF16 R12, R132.reuse, R32, R12 ;  /* 0x00000020840c723c */ /* 0x048fec000004180c */
[C---:B------:R-:W-:Y:S01]  /*5ff0*/  HMMA.16816.F32.BF16 R16, R132.reuse, R34, R16 ;  /* 0x000000228410723c */ /* 0x040fe20000041810 */
[----:B------:R-:W-:Y:S04]  /*6000*/  IMAD.U32 R32, RZ, RZ, UR19 ;  /* 0x00000013ff207e24 */ /* 0x000fe8000f8e00ff */
[----:B------:R1:W-:Y:S01]  /*6010*/  REDG.E.ADD.F32.FTZ.RN.STRONG.GPU desc[UR6][R232.64], R4 ;  /* 0x00000004e80079a6 */ /* 0x0003e2000c10f386 */
[C---:B------:R-:W-:Y:S03]  /*6020*/  HMMA.16816.F32.BF16 R20, R132.reuse, R140, R20 ;  /* 0x0000008c8414723c */ /* 0x040fe60000041814 */
[----:B------:R2:W-:Y:S02]  /*6030*/  REDG.E.ADD.F32.FTZ.RN.STRONG.GPU desc[UR6][R28.64], R5 ;  /* 0x000000051c0079a6 */ /* 0x0005e4000c10f386 */
[-C--:B------:R-:W-:Y:S01]  /*6040*/  LEA R32, P1, R32, R232.reuse, 0x2 ;  /* 0x000000e820207211 */ /* 0x080fe200078210ff */
[----:B------:R-:W-:Y:S01]  /*6050*/  HMMA.16816.F32.BF16 R24, R132, R142, R24 ;  /* 0x0000008e8418723c */ /* 0x000fe20000041818 */
[----:B------:R-:W-:Y:S04]  /*6060*/  LDSM.16.MT88.4 R132, [R220+0x1400] ;  /* 0x00140000dc84783b */ /* 0x000fe80000004200 */
[-C--:B------:R-:W-:Y:S02]  /*6070*/  LEA.HI.X.SX32 R33, R31, R233.reuse, 0x2, P1 ;  /* 0x000000e91f217211 */ /* 0x080fe400008f16ff */
[-C--:B------:R-:W-:Y:S03]  /*6080*/  LEA.HI.X.SX32 R31, R2, R233.reuse, 0x2, P0 ;  /* 0x000000e9021f7211 */ /* 0x080fe600000f16ff */
[----:B------:R3:W-:Y:S01]  /*6090*/  REDG.E.ADD.F32.FTZ.RN.STRONG.GPU desc[UR6][R32.64], R6 ;  /* 0x00000006200079a6 */ /* 0x0007e2000c10f386 */
[----:B------:R-:W-:Y:S03]  /*60a0*/  MOV R2, UR34 ;  /* 0x0000002200027c02 */ /* 0x000fe60008000f00 */
[----:B------:R4:W-:Y:S01]  /*60b0*/  REDG.E.ADD.F32.FTZ.RN.STRONG.GPU desc[UR6][R30.64], R7 ;  /* 0x000000071e0079a6 */ /* 0x0009e2000c10f386 */
[----:B-1----:R-:W-:Y:S02]  /*60c0*/  IMAD.U32 R4, RZ, RZ, UR33 ;  /* 0x00000021ff047e24 */ /* 0x002fe4000f8e00ff */
[----:B--2---:R-:W-:Y:S02]  /*60d0*/  IMAD.U32 R5, RZ, RZ, UR35 ;  /* 0x00000023ff057e24 */ /* 0x004fe4000f8e00ff */
[----:B---3--:R-:W-:Y:S02]  /*60e0*/  IMAD.U32 R32, RZ, RZ, UR36 ;  /* 0x00000024ff207e24 */ /* 0x008fe4000f8e00ff */
[----:B------:R-:W-:Y:S02]  /*60f0*/  IMAD.U32 R6, RZ, RZ, UR34 ;  /* 0x00000022ff067e24 */ /* 0x000fe4000f8e00ff */
[----:B----4-:R-:W-:Y:S01]  /*6100*/  IMAD.U32 R30, RZ, RZ, UR35 ;  /* 0x00000023ff1e7e24 */ /* 0x010fe2000f8e00ff */
[-C--:B------:R-:W-:Y:S02]  /*6110*/  LEA R32, P0, R32, R232.reuse, 0x2 ;  /* 0x000000e820207211 */ /* 0x080fe400078010ff */
[-C--:B------:R-:W-:Y:S02]  /*6120*/  LEA R6, P1, R6, R232.reuse, 0x2 ;  /* 0x000000e806067211 */ /* 0x080fe400078210ff */
[-C--:B------:R-:W-:Y:S02]  /*6130*/  LEA R30, P2, R30, R232.reuse, 0x2 ;  /* 0x000000e81e1e7211 */ /* 0x080fe400078410ff */
[-C--:B------:R-:W-:Y:S01]  /*6140*/  LEA.HI.X.SX32 R33, R0, R233.reuse, 0x2, P0 ;  /* 0x000000e900217211 */ /* 0x080fe200000f16ff */
[----:B------:R-:W-:Y:S01]  /*6150*/  IMAD.U32 R0, RZ, RZ, UR33 ;  /* 0x00000021ff007e24 */ /* 0x000fe2000f8e00ff */
[-C--:B------:R-:W-:Y:S02]  /*6160*/  LEA.HI.X.SX32 R31, R5, R233.reuse, 0x2, P2 ;  /* 0x000000e9051f7211 */ /* 0x080fe400010f16ff */
[-C--:B------:R-:W-:Y:S01]  /*6170*/  LEA.HI.X.SX32 R7, R2, R233.reuse, 0x2, P1 ;  /* 0x000000e902077211 */ /* 0x080fe200008f16ff */
[----:B------:R1:W-:Y:S01]  /*6180*/  REDG.E.ADD.F32.FTZ.RN.STRONG.GPU desc[UR6][R32.64], R8 ;  /* 0x00000008200079a6 */ /* 0x0003e2000c10f386 */
[-C--:B------:R-:W-:Y:S01]  /*6190*/  LEA R4, P0, R4, R232.reuse, 0x2 ;  /* 0x000000e804047211 */ /* 0x080fe200078010ff */
[----:B------:R-:W-:Y:S02]  /*61a0*/  IMAD.U32 R2, RZ, RZ, UR27 ;  /* 0x0000001bff027e24 */ /* 0x000fe4000f8e00ff */
[----:B------:R-:W-:Y:S01]  /*61b0*/  REDG.E.ADD.F32.FTZ.RN.STRONG.GPU desc[UR6][R30.64], R9 ;  /* 0x000000091e0079a6 */ /* 0x000fe2000c10f386 */
[-C--:B------:R-:W-:Y:S01]  /*61c0*/  LEA.HI.X.SX32 R5, R0, R233.reuse, 0x2, P0 ;  /* 0x000000e900057211 */ /* 0x080fe200000f16ff */
[----:B------:R-:W-:Y:S02]  /*61d0*/  IMAD.U32 R0, RZ, RZ, UR29 ;  /* 0x0000001dff007e24 */ /* 0x000fe4000f8e00ff */
[----:B------:R2:W-:Y:S04]  /*61e0*/  REDG.E.ADD.F32.FTZ.RN.STRONG.GPU desc[UR6][R6.64], R10 ;  /* 0x0000000a060079a6 */ /* 0x0005e8000c10f386 */
[----:B------:R3:W-:Y:S04]  /*61f0*/  REDG.E.ADD.F32.FTZ.RN.STRONG.GPU desc[UR6][R4.64], R11 ;  /* 0x0000000b040079a6 */ /* 0x0007e8000c10f386 */
[----:B------:R-:W-:Y:S04]  /*6200*/  REDG.E.ADD.F32.FTZ.RN.STRONG.GPU desc[UR6][R232.64+0x80], R12 ;  /* 0x0000800ce80079a6 */ /* 0x000fe8000c10f386 */
        /* <DEDUP_REMOVED lines=8> */
[----:B------:R-:W-:Y:S01]  /*6290*/  IMAD.U32 R4, RZ, RZ, UR26 ;  /* 0x0000001aff047e24 */ /* 0x000fe2000f8e00ff */
        /* <DEDUP_REMOVED lines=9> */
[----:B------:R2:W-:Y:S01]  /*6330*/  REDG.E.ADD.F32.FTZ.RN.STRONG.GPU desc[UR6][R8.64], R15 ;  /* 0x0000000f080079a6 */ /* 0x0005e2000c10f386 */
[----:B------:R-:W-:Y:S03]  /*6340*/  MOV R0, UR25 ;  /* 0x0000001900007c02 */ /* 0x000fe60008000f00 */
[----:B------:R3:W-:Y:S04]  /*6350*/  REDG.E.ADD.F32.FTZ.RN.STRONG.GPU desc[UR6][R6.64], R16 ;  /* 0x00000010060079a6 */ /* 0x0007e8000c10f386 */
[----:B------:R4:W-:Y:S04]  /*6360*/  REDG.E.ADD.F32.FTZ.RN.STRONG.GPU desc[UR6][R4.64], R17 ;  /* 0x00000011040079a6 */ /* 0x0009e8000c10f386 */
[----:B------:R-:W-:Y:S01]  /*6370*/  LDSM.16.MT88.4 R12, [R3+0x11000] ;  /* 0x01100000030c783b */ /* 0x000fe20000004200 */
[----:B-1----:R-:W-:Y:S02]  /*6380*/  IMAD.U32 R10, RZ, RZ, UR22 ;  /* 0x00000016ff0a7e24 */ /* 0x002fe4000f8e00ff */
[----:B--2---:R-:W-:Y:S02]  /*6390*/  IMAD.U32 R8, RZ, RZ, UR32 ;  /* 0x00000020ff087e24 */ /* 0x004fe4000f8e00ff */
[----:B---3--:R-:W-:Y:S03]  /*63a0*/  IMAD.U32 R6, RZ, RZ, UR24 ;  /* 0x00000018ff067e24 */ /* 0x008fe6000f8e00ff */
[-C--:B------:R-:W-:Y:S01]  /*63b0*/  LEA R8, P0, R8, R232.reuse, 0x2 ;  /* 0x000000e808087211 */ /* 0x080fe200078010ff */
[----:B------:R-:W-:Y:S01]  /*63c0*/  IMAD.U32 R7, RZ, RZ, UR24 ;  /* 0x00000018ff077e24 */ /* 0x000fe2000f8e00ff */
[-C--:B----4-:R-:W-:Y:S01]  /*63d0*/  LEA R4, P1, R0, R232.reuse, 0x2 ;  /* 0x000000e800047211 */ /* 0x090fe200078210ff */
[----:B------:R-:W-:Y:S03]  /*63e0*/  IMAD.U32 R0, RZ, RZ, UR32 ;  /* 0x00000020ff007e24 */ /* 0x000fe6000f8e00ff */
        /* <DEDUP_REMOVED lines=8> */
[----:B------:R-:W-:Y:S04]  /*6470*/  REDG.E.ADD.F32.FTZ.RN.STRONG.GPU desc[UR6][R232.64+0x100], R20 ;  /* 0x00010014e80079a6 */ /* 0x000fe8000c10f386 */
[----:B------:R-:W-:Y:S04]  /*6480*/  REDG.E.ADD.F32.FTZ.RN.STRONG.GPU desc[UR6][R28.64+0x100], R21 ;  /* 0x000100151c0079a6 */ /* 0x000fe8000c10f386 */
[----:B------:R3:W-:Y:S04]  /*6490*/  REDG.E.ADD.F32.FTZ.RN.STRONG.GPU desc[UR6][R6.64], R22 ;  /* 0x00000016060079a6 */ /* 0x0007e8000c10f386 */
[----:B------:R-:W-:Y:S04]  /*64a0*/  LDSM.16.MT88.4 R16, [R220+0x1000] ;  /* 0x00100000dc10783b */ /* 0x000fe80000004200 */
[----:B------:R-:W-:Y:S01]  /*64b0*/  LDSM.16.MT88.4 R28, [R3+0xf800] ;  /* 0x00f80000031c783b */ /* 0x000fe20000004200 */
[-C--:B-1----:R-:W-:Y:S01]  /*64c0*/  LEA R4, P0, R2, R232.reuse, 0x2 ;  /* 0x000000e802047211 */ /* 0x082fe200078010ff */
[----:B------:R-:W-:Y:S03]  /*64d0*/  IMAD.U32 R2, RZ, RZ, UR20 ;  /* 0x00000014ff027e24 */ /* 0x000fe6000f8e00ff */
[-C--:B------:R-:W-:Y:S01]  /*64e0*/  LEA.HI.X.SX32 R5, R0, R233.reuse, 0x2, P0 ;  /* 0x000000e900057211 */ /* 0x080fe200000f16ff */
[----:B--2---:R-:W-:Y:S01]  /*64f0*/  IMAD.U32 R8, RZ, RZ, UR21 ;  /* 0x00000015ff087e24 */ /* 0x004fe2000f8e00ff */
[-C--:B------:R-:W-:Y:S01]  /*6500*/  LEA R10, P0, R10, R232.reuse, 0x2 ;  /* 0x000000e80a0a7211 */ /* 0x080fe200078010ff */
[----:B------:R-:W-:Y:S02]  /*6510*/  IMAD.U32 R0, RZ, RZ, UR22 ;  /* 0x00000016ff007e24 */ /* 0x000fe4000f8e00ff */
[----:B------:R1:W-:Y:S01]  /*6520*/  REDG.E.ADD.F32.FTZ.RN.STRONG.GPU desc[UR6][R4.64], R23 ;  /* 0x00000017040079a6 */ /* 0x0003e2000c10f386 */
[-C--:B------:R-:W-:Y:S02]  /*6530*/  LEA R8, P2, R8, R232.reuse, 0x2 ;  /* 0x000000e808087211 */ /* 0x080fe400078410ff */
[-C--:B------:R-:W-:Y:S01]  /*6540*/  LEA.HI.X.SX32 R11, R0, R233.reuse, 0x2, P0 ;  /* 0x000000e9000b7211 */ /* 0x080fe200000f16ff */
[----:B------:R-:W-:Y:S01]  /*6550*/  IMAD.U32 R0, RZ, RZ, UR31 ;  /* 0x0000001fff007e24 */ /* 0x000fe2000f8e00ff */
[----:B------:R-:W-:Y:S01]  /*6560*/  LDSM.16.MT88.4 R20, [R220+0x2000] ;  /* 0x00200000dc14783b */ /* 0x000fe20000004200 */
[----:B---3--:R-:W-:Y:S03]  /*6570*/  MOV R6, UR20 ;  /* 0x0000001400067c02 */ /* 0x008fe60008000f00 */
[----:B------:R-:W-:Y:S01]  /*6580*/  REDG.E.ADD.F32.FTZ.RN.STRONG.GPU desc[UR6][R10.64], R24 ;  /* 0x000000180a0079a6 */ /* 0x000fe2000c10f386 */
[-C--:B------:R-:W-:Y:S04]  /*6590*/  LEA R6, P1, R6, R232.reuse, 0x2 ;  /* 0x000000e806067211 */ /* 0x080fe800078210ff */
[-C--:B------:R-:W-:Y:S02]  /*65a0*/  LEA.HI.X.SX32 R7, R2, R233.reuse, 0x2, P1 ;  /* 0x000000e902077211 */ /* 0x080fe400008f16ff */
[----:B------:R-:W-:Y:S01]  /*65b0*/  PLOP3.LUT P1, PT, PT, PT, UP0, 0x80, 0x0 ;  /* 0x000000000000781c */ /* 0x000fe20003f2f008 */
[----:B------:R-:W-:Y:S04]  /*65c0*/  @UP2 UIADD3 UR15, UP0, UR15, -0x100, URZ ;  /* 0xffffff000f0f2890 */ /* 0x000fe8000ff1e03f */
[----:B------:R-:W-:Y:S01]  /*65d0*/  @UP2 UIADD3.X UR14, UR14, -0x1, URZ, UP0, !UPT ;  /* 0xffffffff0e0e2890 */ /* 0x000fe200087fe43f */
[----:B-1----:R-:W-:Y:S02]  /*65e0*/  IMAD.U32 R5, RZ, RZ, UR21 ;  /* 0x00000015ff057e24 */ /* 0x002fe4000f8e00ff */
[----:B------:R-:W-:Y:S03]  /*65f0*/  IMAD.U32 R4, RZ, RZ, UR31 ;  /* 0x0000001fff047e24 */ /* 0x000fe6000f8e00ff */
[-C--:B------:R-:W-:Y:S02]  /*6600*/  LEA.HI.X.SX32 R9, R5, R233.reuse, 0x2, P2 ;  /* 0x000000e905097211 */ /* 0x080fe400010f16ff */
[----:B------:R-:W-:Y:S03]  /*6610*/  LEA R4, P0, R4, R232, 0x2 ;  /* 0x000000e804047211 */ /* 0x000fe600078010ff */
[----:B------:R-:W-:Y:S01]  /*6620*/  REDG.E.ADD.F32.FTZ.RN.STRONG.GPU desc[UR6][R8.64], R25 ;  /* 0x00000019080079a6 */ /* 0x000fe2000c10f386 */
[----:B------:R-:W-:Y:S01]  /*6630*/  LEA.HI.X.SX32 R5, R0, R233, 0x2, P0 ;  /* 0x000000e900057211 */ /* 0x000fe200000f16ff */
[C---:B------:R-:W-:Y:S01]  /*6640*/  VIADD R0, R220.reuse, 0xffffd000 ;  /* 0xffffd000dc007836 */ /* 0x040fe20000000000 */
[----:B------:R-:W-:Y:S01]  /*6650*/  PLOP3.LUT P0, PT, PT, PT, UP1, 0x80, 0x0 ;  /* 0x000000000000781c */ /* 0x000fe20003f0f018 */
        /* <DEDUP_REMOVED lines=21> */
[----:B------:R-:W1:Y:S04]  /*67b0*/  LDSM.16.MT88.4 R4, [R3+0x10000] ;  /* 0x010000000304783b */ /* 0x000e680000004200 */
[----:B------:R-:W3:Y:S01]  /*67c0*/  LDSM.16.MT88.4 R20, [R220+0x2800] ;  /* 0x00280000dc14783b */ /* 0x000ee20000004200 */
[-C--:B--2---:R-:W-:Y:S06]  /*67d0*/  HMMA.16816.F32.BF16 R84, R28, R24.reuse, R84 ;  /* 0x000000181c54723c */ /* 0x084fec0000041854 */
        /* <DEDUP_REMOVED lines=12> */
[----:B------:R-:W2:Y:S05]  /*68a0*/  LDSM.16.MT88.4 R32, [R220+0xc00] ;  /* 0x000c0000dc20783b */ /* 0x000eaa0000004200 */
[----:B------:R-:W-:Y:S01]  /*68b0*/  HMMA.16816.F32.BF16 R128, R28, R138, R128 ;  /* 0x0000008a1c80723c */ /* 0x000fe20000041880 */
[----:B------:R-:W4:Y:S04]  /*68c0*/  LDSM.16.MT88.4 R28, [R220+0x1c00] ;  /* 0x001c0000dc1c783b */ /* 0x000f280000004200 */
[----:B------:R3:W4:Y:S01]  /*68d0*/  LDSM.16.MT88.4 R136, [R220+0x2c00] ;  /* 0x002c0000dc88783b */ /* 0x0007220000004200 */
[-C--:B-1----:R-:W-:Y:S06]  /*68e0*/  HMMA.16816.F32.BF16 R84, R4, R8.reuse, R84 ;  /* 0x000000080454723c */ /* 0x082fec0000041854 */
[C---:B------:R-:W-:Y:S06]  /*68f0*/  HMMA.16816.F32.BF16 R88, R12.reuse, R8, R88 ;  /* 0x000000080c58723c */ /* 0x040fec0000041858 */
[-C--:B------:R-:W-:Y:S06]  /*6900*/  HMMA.16816.F32.BF16 R92, R12, R10.reuse, R92 ;  /* 0x0000000a0c5c723c */ /* 0x080fec000004185c */
[C---:B------:R-:W-:Y:S05]  /*6910*/  HMMA.16816.F32.BF16 R96, R4.reuse, R10, R96 ;  /* 0x0000000a0460723c */ /* 0x040fea0000041860 */
[----:B---3--:R-:W-:Y:S01]  /*6920*/  IMAD.MOV.U32 R220, RZ, RZ, R0 ;  /* 0x000000ffffdc7224 */ /* 0x008fe200078e0000 */
        /* <DEDUP_REMOVED lines=23> */
.L_x_219:
[----:B------:R-:W2:Y:S01]  /*6aa0*/  LDL R139, [R1+0x8] ;  /* 0x00000800018b7983 */ /* 0x000ea20000100800 */
[----:B------:R-:W-:Y:S01]  /*6ab0*/  ULDC UR5, c[0x0][0x390] ;  /* 0x0000e40000057ab9 */ /* 0x000fe20000000800 */
[----:B------:R-:W-:Y:S02]  /*6ac0*/  ULDC UR8, c[0x0][0x38c] ;  /* 0x0000e30000087ab9 */ /* 0x000fe40000000800 */
[----:B------:R-:W3:Y:S04]  /*6ad0*/  LDL.64 R140, [R1+0x18] ;  /* 0x00001800018c7983 */ /* 0x000ee80000100a00 */
[----:B------:R-:W4:Y:S01]  /*6ae0*/  LDL R138, [R1+0xc] ;  /* 0x00000c00018a7983 */ /* 0x000f220000100800 */
        /* <DEDUP_REMOVED lines=36> */
[----:B------:R-:W-:Y:S01]  /*6d30*/  F2FP.BF16.F32.PACK_AB R19, R19, R94 ;  /* 0x0000005e1313723e */ /* 0x000fe200000010ff */
[----:B------:R-:W-:Y:S01]  /*6d40*/  FMUL.FTZ R108, R108, UR5 ;  /* 0x000000056c6c7c20 */ /* 0x000fe20008410000 */
[----:B------:R-:W-:Y:S01]  /*6d50*/  FMUL.FTZ R12, R109, UR5 ;  /* 0x000000056d0c7c20 */ /* 0x000fe20008410000 */
[----:B------:R-:W-:Y:S01]  /*6d60*/  F2FP.BF16.F32.PACK_AB R18, R18, R100 ;  /* 0x000000641212723e */ /* 0x000fe200000010ff */
[----:B------:R-:W-:Y:S01]  /*6d70*/  STS [R252], R26 ;  /* 0x0000001afc007388 */ /* 0x000fe20000000800 */
[----:B------:R-:W-:Y:S01]  /*6d80*/  FMUL.FTZ R110, R110, UR5 ;  /* 0x000000056e6e7c20 */ /* 0x000fe20008410000 */
[----:B------:R-:W-:-:S02]  /*6d90*/  FMUL.FTZ R11, R111, UR5 ;  /* 0x000000056f0b7c20 */ /* 0x000fc40008410000 */
[----:B------:R-:W-:Y:S01]  /*6da0*/  STS [R252+0x200], R25 ;  /* 0x00020019fc007388 */ /* 0x000fe20000000800 */
[----:B------:R-:W-:Y:S01]  /*6db0*/  F2FP.BF16.F32.PACK_AB R17, R17, R102 ;  /* 0x000000661111723e */ /* 0x000fe200000010ff */
[----:B------:R-:W-:Y:S01]  /*6dc0*/  FMUL.FTZ R116, R116, UR5 ;  /* 0x0000000574747c20 */ /* 0x000fe20008410000 */
[----:B------:R-:W-:Y:S01]  /*6dd0*/  FMUL.FTZ R10, R117, UR5 ;  /* 0x00000005750a7c20 */ /* 0x000fe20008410000 */
[----:B------:R-:W-:Y:S01]  /*6de0*/  FMUL.FTZ R118, R118, UR5 ;  /* 0x0000000576767c20 */ /* 0x000fe20008410000 */
[----:B-----5:R-:W-:Y:S01]  /*6df0*/  FMUL.FTZ R9, R119, UR5 ;  /* 0x0000000577097c20 */ /* 0x020fe20008410000 */
        /* <DEDUP_REMOVED lines=90> */
[----:B------:R-:W-:-:S02]  /*73a0*/  F2FP.BF16.F32.PACK_AB R40, R40, R68 ;  /* 0x000000442828723e */ /* 0x000fc400000010ff */
[----:B------:R-:W-:Y:S02]  /*73b0*/  F2FP.BF16.F32.PACK_AB R44, R44, R70 ;  /* 0x000000462c2c723e */ /* 0x000fe400000010ff */
[----:B------:R-:W-:Y:S01]  /*73c0*/  F2FP.BF16.F32.PACK_AB R43, R43, R80 ;  /* 0x000000502b2b723e */ /* 0x000fe200000010ff */
[----:B------:R-:W1:Y:S01]  /*73d0*/  S2R R64, SR_TID.X ;  /* 0x0000000000407919 */ /* 0x000e620000002100 */
[----:B------:R-:W-:Y:S02]  /*73e0*/  F2FP.BF16.F32.PACK_AB R45, R45, R82 ;  /* 0x000000522d2d723e */ /* 0x000fe400000010ff */
[----:B------:R-:W-:Y:S02]  /*73f0*/  F2FP.BF16.F32.PACK_AB R46, R46, R72 ;  /* 0x000000482e2e723e */ /* 0x000fe400000010ff */
[----:B------:R-:W-:Y:S02]  /*7400*/  F2FP.BF16.F32.PACK_AB R47, R47, R74 ;  /* 0x0000004a2f2f723e */ /* 0x000fe400000010ff */
[----:B------:R-:W-:-:S02]  /*7410*/  F2FP.BF16.F32.PACK_AB R48, R48, R76 ;  /* 0x0000004c3030723e */ /* 0x000fc400000010ff */
[----:B------:R-:W-:Y:S01]  /*7420*/  F2FP.BF16.F32.PACK_AB R49, R49, R78 ;  /* 0x0000004e3131723e */ /* 0x000fe200000010ff */
[----:B------:R-:W1:Y:S01]  /*7430*/  S2R R65, SR_TID.X ;  /* 0x0000000000417919 */ /* 0x000e620000002100 */
[----:B------:R-:W-:Y:S01]  /*7440*/  USHF.R.S32.HI UR9, URZ, 0x1f, UR59 ;  /* 0x0000001f3f097899 */ /* 0x000fe2000801143b */
[----:B-1----:R-:W-:-:S04]  /*7450*/  SHF.R.S32.HI R64, RZ, 0x1f, R64 ;  /* 0x0000001fff407819 */ /* 0x002fc80000011440 */
[----:B------:R-:W-:-:S04]  /*7460*/  LEA.HI R64, R64, R65, RZ, 0x2 ;  /* 0x0000004140407211 */ /* 0x000fc800078f10ff */
[----:B------:R-:W-:Y:S01]  /*7470*/  SHF.R.S32.HI R64, RZ, 0x2, R64 ;  /* 0x00000002ff407819 */ /* 0x000fe20000011440 */
[----:B--2---:R-:W-:Y:S04]  /*7480*/  STS [R139], R22 ;  /* 0x000000168b007388 */ /* 0x004fe80000000800 */
[----:B------:R-:W-:Y:S04]  /*7490*/  STS [R139+0x200], R21 ;  /* 0x000200158b007388 */ /* 0x000fe80000000800 */
[----:B------:R-:W-:Y:S04]  /*74a0*/  STS [R252+0x1000], R24 ;  /* 0x00100018fc007388 */ /* 0x000fe80000000800 */
[----:B------:R-:W-:Y:S04]  /*74b0*/  STS [R252+0x1200], R23 ;  /* 0x00120017fc007388 */ /* 0x000fe80000000800 */
[----:B------:R-:W-:Y:S04]  /*74c0*/  STS [R139+0x1000], R20 ;  /* 0x001000148b007388 */ /* 0x000fe80000000800 */
[----:B------:R-:W-:Y:S04]  /*74d0*/  STS [R139+0x1200], R19 ;  /* 0x001200138b007388 */ /* 0x000fe80000000800 */
[----:B------:R1:W-:Y:S04]  /*74e0*/  STS [R252+0x2000], R18 ;  /* 0x00200012fc007388 */ /* 0x0003e80000000800 */
[----:B------:R-:W-:Y:S04]  /*74f0*/  STS [R252+0x2200], R17 ;  /* 0x00220011fc007388 */ /* 0x000fe80000000800 */
[----:B------:R-:W-:Y:S04]  /*7500*/  STS [R139+0x2000], R14 ;  /* 0x0020000e8b007388 */ /* 0x000fe80000000800 */
[----:B------:R-:W-:Y:S04]  /*7510*/  STS [R139+0x2200], R13 ;  /* 0x0022000d8b007388 */ /* 0x000fe80000000800 */
[----:B------:R2:W-:Y:S04]  /*7520*/  STS [R252+0x3000], R16 ;  /* 0x00300010fc007388 */ /* 0x0005e80000000800 */
[----:B------:R3:W-:Y:S01]  /*7530*/  STS [R252+0x3200], R15 ;  /* 0x0032000ffc007388 */ /* 0x0007e20000000800 */
[----:B-1----:R-:W1:Y:S03]  /*7540*/  LDC.64 R18, c[0x0][0x450] ;  /* 0x00011400ff127b82 */ /* 0x002e660000000a00 */
[----:B------:R4:W-:Y:S04]  /*7550*/  STS [R139+0x3000], R12 ;  /* 0x0030000c8b007388 */ /* 0x0009e80000000800 */
[----:B------:R-:W-:Y:S04]  /*7560*/  STS [R139+0x3200], R11 ;  /* 0x0032000b8b007388 */ /* 0x000fe80000000800 */
[----:B------:R4:W-:Y:S04]  /*7570*/  STS [R252+0x4000], R10 ;  /* 0x0040000afc007388 */ /* 0x0009e80000000800 */
[----:B------:R-:W-:Y:S01]  /*7580*/  STS [R252+0x4200], R9 ;  /* 0x00420009fc007388 */ /* 0x000fe20000000800 */
[----:B--2---:R-:W2:Y:S03]  /*7590*/  LDC.64 R16, c[0x0][0x458] ;  /* 0x00011600ff107b82 */ /* 0x004ea60000000a00 */
[----:B------:R-:W-:Y:S04]  /*75a0*/  STS [R139+0x4000], R6 ;  /* 0x004000068b007388 */ /* 0x000fe80000000800 */
[----:B------:R-:W-:Y:S01]  /*75b0*/  STS [R139+0x4200], R5 ;  /* 0x004200058b007388 */ /* 0x000fe20000000800 */
[----:B---3--:R-:W3:Y:S03]  /*75c0*/  LDC.64 R14, c[0x0][0x470] ;  /* 0x00011c00ff0e7b82 */ /* 0x008ee60000000a00 */
[----:B------:R1:W-:Y:S04]  /*75d0*/  STS [R252+0x5000], R8 ;  /* 0x00500008fc007388 */ /* 0x0003e80000000800 */
[----:B------:R-:W-:Y:S01]  /*75e0*/  STS [R252+0x5200], R7 ;  /* 0x00520007fc007388 */ /* 0x000fe20000000800 */
[----:B----4-:R-:W4:Y:S03]  /*75f0*/  LDC.64 R12, c[0x0][0x440] ;  /* 0x00011000ff0c7b82 */ /* 0x010f260000000a00 */
[----:B------:R2:W-:Y:S04]  /*7600*/  STS [R139+0x5000], R4 ;  /* 0x005000048b007388 */ /* 0x0005e80000000800 */
[----:B------:R-:W-:Y:S01]  /*7610*/  STS [R139+0x5200], R2 ;  /* 0x005200028b007388 */ /* 0x000fe20000000800 */
[----:B------:R-:W3:Y:S03]  /*7620*/  LDC.64 R10, c[0x0][0x468] ;  /* 0x00011a00ff0a7b82 */ /* 0x000ee60000000a00 */
[----:B------:R2:W-:Y:S04]  /*7630*/  STS [R252+0x6000], R0 ;  /* 0x00600000fc007388 */ /* 0x0005e80000000800 */
[----:B------:R-:W-:Y:S01]  /*7640*/  STS [R252+0x6200], R33 ;  /* 0x00620021fc007388 */ /* 0x000fe20000000800 */
[----:B-1----:R-:W1:Y:S03]  /*7650*/  LDC.64 R8, c[0x0][0x438] ;  /* 0x00010e00ff087b82 */ /* 0x002e660000000a00 */
        /* <DEDUP_REMOVED lines=8> */
[----:B------:R-:W-:Y:S01]  /*76e0*/  STS [R139+0x8000], R35 ;  /* 0x008000238b007388 */ /* 0x000fe20000000800 */
[----:B------:R-:W-:-:S03]  /*76f0*/  SHF.R.S32.HI R5, RZ, 0x1f, R140 ;  /* 0x0000001fff057819 */ /* 0x000fc6000001148c */
[----:B------:R-:W-:Y:S01]  /*7700*/  STS [R139+0x8200], R37 ;  /* 0x008200258b007388 */ /* 0x000fe20000000800 */
[----:B--2---:R-:W-:-:S03]  /*7710*/  MOV R4, R140 ;  /* 0x0000008c00047202 */ /* 0x004fc60000000f00 */
[----:B------:R-:W-:Y:S01]  /*7720*/  STS [R252+0x9000], R39 ;  /* 0x00900027fc007388 */ /* 0x000fe20000000800 */
[----:B------:R-:W-:-:S03]  /*7730*/  IMAD R0, R18, UR53, RZ ;  /* 0x0000003512007c24 */ /* 0x000fc6000f8e02ff */
[----:B------:R-:W-:Y:S04]  /*7740*/  STS [R252+0x9200], R38 ;  /* 0x00920026fc007388 */ /* 0x000fe80000000800 */
[----:B------:R-:W-:Y:S04]  /*7750*/  STS [R139+0x9000], R42 ;  /* 0x0090002a8b007388 */ /* 0x000fe80000000800 */
[----:B------:R-:W-:Y:S04]  /*7760*/  STS [R139+0x9200], R41 ;  /* 0x009200298b007388 */ /* 0x000fe80000000800 */
[----:B------:R-:W-:Y:S04]  /*7770*/  STS [R252+0xa000], R40 ;  /* 0x00a00028fc007388 */ /* 0x000fe80000000800 */
[----:B------:R-:W-:Y:S01]  /*7780*/  STS [R252+0xa200], R44 ;  /* 0x00a2002cfc007388 */ /* 0x000fe20000000800 */
[----:B------:R-:W-:-:S03]  /*7790*/  IMAD R0, R19, UR52, R0 ;  /* 0x0000003413007c24 */ /* 0x000fc6000f8e0200 */
[----:B------:R-:W-:Y:S01]  /*77a0*/  STS [R139+0xa000], R43 ;  /* 0x00a0002b8b007388 */ /* 0x000fe20000000800 */
[----:B------:R-:W-:-:S03]  /*77b0*/  IMAD.WIDE.U32 R6, R18, UR52, R4 ;  /* 0x0000003412067c25 */ /* 0x000fc6000f8e0004 */
[----:B------:R-:W-:Y:S04]  /*77c0*/  STS [R139+0xa200], R45 ;  /* 0x00a2002d8b007388 */ /* 0x000fe80000000800 */
[----:B------:R-:W-:Y:S04]  /*77d0*/  STS [R252+0xb000], R46 ;  /* 0x00b0002efc007388 */ /* 0x000fe80000000800 */
[----:B------:R-:W-:Y:S04]  /*77e0*/  STS [R252+0xb200], R47 ;  /* 0x00b2002ffc007388 */ /* 0x000fe80000000800 */
[----:B------:R-:W-:Y:S04]  /*77f0*/  STS [R139+0xb000], R48 ;  /* 0x00b000308b007388 */ /* 0x000fe80000000800 */
[----:B------:R-:W-:Y:S01]  /*7800*/  STS [R139+0xb200], R49 ;  /* 0x00b200318b007388 */ /* 0x000fe20000000800 */
[----:B------:R-:W-:Y:S01]  /*7810*/  IADD3 R7, R7, R0, RZ ;  /* 0x0000000007077210 */ /* 0x000fe20007ffe0ff */
[----:B-1----:R-:W-:-:S04]  /*7820*/  IMAD R0, R8, UR61, RZ ;  /* 0x0000003d08007c24 */ /* 0x002fc8000f8e02ff */
[----:B------:R-:W-:Y:S02]  /*7830*/  IMAD R9, R9, UR58, R0 ;  /* 0x0000003a09097c24 */ /* 0x000fe4000f8e0200 */
[----:B------:R-:W-:Y:S02]  /*7840*/  IMAD R0, R16, UR53, RZ ;  /* 0x0000003510007c24 */ /* 0x000fe4000f8e02ff */
[----:B------:R-:W-:-:S04]  /*7850*/  IMAD.WIDE.U32 R6, R8, UR58, R6 ;  /* 0x0000003a08067c25 */ /* 0x000fc8000f8e0006 */
[----:B------:R-:W-:-:S04]  /*7860*/  IMAD.WIDE.U32 R4, R16, UR52, R4 ;  /* 0x0000003410047c25 */ /* 0x000fc8000f8e0004 */
[----:B------:R-:W-:Y:S01]  /*7870*/  IMAD R0, R17, UR52, R0 ;  /* 0x0000003411007c24 */ /* 0x000fe2000f8e0200 */
[----:B------:R-:W-:Y:S01]  /*7880*/  IADD3 R7, R7, R9, RZ ;  /* 0x0000000907077210 */ /* 0x000fe20007ffe0ff */
[----:B---3--:R-:W-:Y:S02]  /*7890*/  IMAD R2, R10, UR9, RZ ;  /* 0x000000090a027c24 */ /* 0x008fe4000f8e02ff */
[----:B----4-:R-:W-:Y:S01]  /*78a0*/  IMAD R8, R12, UR61, RZ ;  /* 0x0000003d0c087c24 */ /* 0x010fe2000f8e02ff */
[----:B------:R-:W-:Y:S02]  /*78b0*/  IADD3 R5, R5, R0, RZ ;  /* 0x0000000005057210 */ /* 0x000fe40007ffe0ff */
[----:B------:R-:W-:Y:S01]  /*78c0*/  LEA R0, R138, UR4, 0x1 ;  /* 0x000000048a007c11 */ /* 0x000fe2000f8e08ff */
[----:B------:R-:W-:Y:S01]  /*78d0*/  BAR.SYNC.DEFER_BLOCKING 0x0 ;  /* 0x0000000000007b1d */ /* 0x000fe20000010000 */
[----:B------:R-:W-:Y:S02]  /*78e0*/  IMAD R2, R11, UR59, R2 ;  /* 0x0000003b0b027c24 */ /* 0x000fe4000f8e0202 */
[----:B------:R-:W-:-:S04]  /*78f0*/  IMAD.WIDE.U32 R6, R10, UR59, R6 ;  /* 0x0000003b0a067c25 */ /* 0x000fc8000f8e0006 */
[----:B------:R-:W-:Y:S02]  /*7900*/  IMAD R8, R13, UR58, R8 ;  /* 0x0000003a0d087c24 */ /* 0x000fe4000f8e0208 */
[----:B------:R-:W-:Y:S01]  /*7910*/  IMAD.WIDE.U32 R4, R12, UR58, R4 ;  /* 0x0000003a0c047c25 */ /* 0x000fe2000f8e0004 */
[----:B------:R-:W-:-:S03]  /*7920*/  IADD3 R7, R7, R2, RZ ;  /* 0x0000000207077210 */ /* 0x000fc60007ffe0ff */
[----:B------:R-:W-:Y:S01]  /*7930*/  IMAD R2, R14, UR9, RZ ;  /* 0x000000090e027c24 */ /* 0x000fe2000f8e02ff */
[----:B------:R-:W-:Y:S01]  /*7940*/  IADD3 R5, R5, R8, RZ ;  /* 0x0000000805057210 */ /* 0x000fe20007ffe0ff */
[----:B------:R-:W-:Y:S01]  /*7950*/  ULDC.64 UR8, c[0x0][0x3f0] ;  /* 0x0000fc0000087ab9 */ /* 0x000fe20000000a00 */
[----:B------:R-:W1:Y:S04]  /*7960*/  LDS.128 R60, [R0+0x9000] ;  /* 0x00900000003c7984 */ /* 0x000e680000000c00 */
[----:B------:R-:W2:Y:S04]  /*7970*/  LDS.128 R56, [R0+0xb000] ;  /* 0x00b0000000387984 */ /* 0x000ea80000000c00 */
[----:B------:R-:W3:Y:S01]  /*7980*/  LDS.128 R52, [R0+0xd000] ;  /* 0x00d0000000347984 */ /* 0x000ee20000000c00 */
[----:B------:R-:W-:-:S02]  /*7990*/  IMAD R8, R15, UR59, R2 ;  /* 0x0000003b0f087c24 */ /* 0x000fc4000f8e0202 */
[----:B------:R-:W-:Y:S01]  /*79a0*/  IMAD.WIDE.U32 R10, R14, UR59, R4 ;  /* 0x0000003b0e0a7c25 */ /* 0x000fe2000f8e0004 */
        /* <DEDUP_REMOVED lines=40> */
.L_x_216:
        /* <DEDUP_REMOVED lines=11> */
.L_x_223:
[----:B------:R-:W-:Y:S05]  /*7ce0*/  EXIT ;  /* 0x000000000000794d */ /* 0x000fea0003800000 */
.L_x_225:
        /* <DEDUP_REMOVED lines=9> */
.L_x_675:


//--------------------- .text._ZN5flash44flash_bwd_dq_dk_dv_loop_seqk_parallel_kernelI23Flash_bwd_kernel_traitsILi96ELi64ELi128ELi8ELi2ELi4ELi4ELb1ELb0EN7cutlass10bfloat16_tE19Flash_kernel_traitsILi96ELi64ELi128ELi8ES3_EELb0ELb1ELb0ELb0ELb1ELb1ELb1EEEvNS_16Flash_bwd_paramsE --------------------------
	.section	.text._ZN5flash44flash_bwd_dq_dk_dv_loop_seqk_parallel_kernelI23Flash_bwd_kernel_traitsILi96ELi64ELi128ELi8ELi2ELi4ELi4ELb1ELb0EN7cutlass10bfloat16_tE19Flash_kernel_traitsILi96ELi64ELi128ELi8ES3_EELb0ELb1ELb0ELb0ELb1ELb1ELb1EEEvNS_16Flash_bwd_paramsE,"ax",@progbits
	.align	128
        .global         _ZN5flash44flash_bwd_dq_dk_dv_loop_seqk_parallel_kernelI23Flash_bwd_kernel_traitsILi96ELi64ELi128ELi8ELi2ELi4ELi4ELb1ELb0EN7cutlass10bfloat16_tE19Flash_kernel_traitsILi96ELi64ELi128ELi8ES3_EELb0ELb1ELb0ELb0ELb1ELb1ELb1EEEvNS_16Flash_bwd_paramsE
        .type           _ZN5flash44flash_bwd_dq_dk_dv_loop_seqk_parallel_kernelI23Flash_bwd_kernel_traitsILi96ELi64ELi128ELi8ELi2ELi4ELi4ELb1ELb0EN7cutlass10bfloat16_tE19Flash_kernel_traitsILi96ELi64ELi128ELi8ES3_EELb0ELb1ELb0ELb0ELb1ELb1ELb1EEEvNS_16Flash_bwd_paramsE,@function
        .size           _ZN5flash44flash_bwd_dq_dk_dv_loop_seqk_parallel_kernelI23Flash_bwd_kernel_traitsILi96ELi64ELi128ELi8ELi2ELi4ELi4ELb1ELb0EN7cutlass10bfloat16_tE19Flash_kernel_traitsILi96ELi64ELi128ELi8ES3_EELb0ELb1ELb0ELb0ELb1ELb1ELb1EEEvNS_16Flash_bwd_paramsE,(.L_x_676 - _ZN5flash44flash_bwd_dq_dk_dv_loop_seqk_parallel_kernelI23Flash_bwd_kernel_traitsILi96ELi64ELi128ELi8ELi2ELi4ELi4ELb1ELb0EN7cutlass10bfloat16_tE19Flash_kernel_traitsILi96ELi64ELi128ELi8ES3_EELb0ELb1ELb0ELb0ELb1ELb1ELb1EEEvNS_16Flash_bwd_paramsE)
        .other          _ZN5flash44flash_bwd_dq_dk_dv_loop_seqk_parallel_kernelI23Flash_bwd_kernel_traitsILi96ELi64ELi128ELi8ELi2ELi4ELi4ELb1ELb0EN7cutlass10bfloat16_tE19Flash_kernel_traitsILi96ELi64ELi128ELi8ES3_EELb0ELb1ELb0ELb0ELb1ELb1ELb1EEEvNS_16Flash_bwd_paramsE,@"STO_CUDA_ENTRY STV_DEFAULT"
_ZN5flash44flash_bwd_dq_dk_dv_loop_seqk_parallel_kernelI23Flash_bwd_kernel_traitsILi96ELi64ELi128ELi8ELi2ELi4ELi4ELb1ELb0EN7cutlass10bfloat16_tE19Flash_kernel_traitsILi96ELi64ELi128ELi8ES3_EELb0ELb1ELb0ELb0ELb1ELb1ELb1EEEvNS_16Flash_bwd_paramsE:
.text._ZN5flash44flash_bwd_dq_dk_dv_loop_seqk_parallel_kernelI23Flash_bwd_kernel_traitsILi96ELi64ELi128ELi8ELi2ELi4ELi4ELb1ELb0EN7cutlass10bfloat16_tE19Flash_kernel_traitsILi96ELi64ELi128ELi8ES3_EELb0ELb1ELb0ELb0ELb1ELb1ELb1EEEvNS_16Flash_bwd_paramsE:
        /* <DEDUP_REMOVED lines=20> */
[----:B------:R-:W4:Y:S01]  /*0140*/  S2UR UR15, SR_CTAID.Z ;  /* 0x00000000000f79c3 */ /* 0x000f220000002700 */
[----:B--2---:R-:W-:-:S07]  /*0150*/  ULEA UR5, UR5, UR4, 0x18 ;  /* 0x0000000405057291 */ /* 0x004fce000f8ec03f */
[----:B------:R-:W2:Y:S01]  /*0160*/  S2UR UR13, SR_CTAID.Z ;  /* 0x00000000000d79c3 */ /* 0x000ea20000002700 */
[----:B------:R-:W-:Y:S02]  /*0170*/  UIADD3 UR6, UR5, 0x9000, URZ ;  /* 0x0000900005067890 */ /* 0x000fe4000fffe03f */
[----:B------:R-:W-:Y:S01]  /*0180*/  UIADD3 UR4, UR5, 0xf000, URZ ;  /* 0x0000f00005047890 */ /* 0x000fe2000fffe03f */
[----:B-1----:R-:W-:Y:S01]  /*0190*/  SHF.R.S32.HI R19, RZ, 0x1f, R13 ;  /* 0x0000001fff137819 */ /* 0x002fe2000001140d */
[----:B---3--:R-:W-:-:S03]  /*01a0*/  USHF.R.S32.HI UR20, URZ, 0x1f, UR14 ;  /* 0x0000001f3f147899 */ /* 0x008fc6000801140e */
[----:B------:R-:W1:Y:S01]  /*01b0*/  S2UR UR12, SR_CTAID.Y ;  /* 0x00000000000c79c3 */ /* 0x000e620000002600 */
[----:B------:R-:W-:Y:S01]  /*01c0*/  UIMAD.WIDE UR32, UR14, 0x80, URZ ;  /* 0x000000800e2078a5 */ /* 0x000fe2000f8e023f */
[CC--:B------:R-:W-:Y:S02]  /*01d0*/  LEA.HI R2, R19.reuse, R13.reuse, RZ, 0x4 ;  /* 0x0000000d13027211 */ /* 0x0c0fe400078f20ff */
[CC--:B------:R-:W-:Y:S02]  /*01e0*/  LEA.HI R18, R19.reuse, R13.reuse, RZ, 0x3 ;  /* 0x0000000d13127211 */ /* 0x0c0fe400078f18ff */
[----:B------:R-:W-:Y:S01]  /*01f0*/  LEA.HI R11, R19, R13, RZ, 0x2 ;  /* 0x0000000d130b7211 */ /* 0x000fe200078f10ff */
[----:B----4-:R-:W-:Y:S01]  /*0200*/  USHF.R.S32.HI UR19, URZ, 0x1f, UR15 ;  /* 0x0000001f3f137899 */ /* 0x010fe2000801140f */
[----:B------:R-:W-:Y:S02]  /*0210*/  LOP3.LUT R0, R2, 0xfffffff0, RZ, 0xc0, !PT ;  /* 0xfffffff002007812 */ /* 0x000fe400078ec0ff */
[----:B------:R-:W-:-:S02]  /*0220*/  SHF.R.S32.HI R6, RZ, 0x4, R2 ;  /* 0x00000004ff067819 */ /* 0x000fc40000011402 */
[----:B------:R-:W-:Y:S01]  /*0230*/  SHF.R.S32.HI R4, RZ, 0x3, R18 ;  /* 0x00000003ff047819 */ /* 0x000fe20000011412 */
[----:B------:R-:W-:Y:S01]  /*0240*/  IMAD.IADD R0, R13, 0x1, -R0 ;  /* 0x000000010d007824 */ /* 0x000fe200078e0a00 */
[----:B------:R-:W-:Y:S02]  /*0250*/  LOP3.LUT R5, R11, 0xfffffffc, RZ, 0xc0, !PT ;  /* 0xfffffffc0b057812 */ /* 0x000fe400078ec0ff */
[----:B------:R-:W-:Y:S01]  /*0260*/  LEA.HI R3, R2, R6, RZ, 0x1 ;  /* 0x0000000602037211 */ /* 0x000fe200078f08ff */
[----:B------:R-:W-:Y:S01]  /*0270*/  IMAD.SHL.U32 R2, R4, 0x40, RZ ;  /* 0x0000004004027824 */ /* 0x000fe200078e00ff */
[----:B------:R-:W-:Y:S01]  /*0280*/  SHF.R.S32.HI R17, RZ, 0x2, R11 ;  /* 0x00000002ff117819 */ /* 0x000fe2000001140b */
[----:B------:R-:W-:Y:S01]  /*0290*/  IMAD.IADD R15, R13, 0x1, -R5 ;  /* 0x000000010d0f7824 */ /* 0x000fe200078e0a05 */
[----:B------:R-:W-:Y:S01]  /*02a0*/  LOP3.LUT R8, R3, 0xfffffffe, RZ, 0xc0, !PT ;  /* 0xfffffffe03087812 */ /* 0x000fe200078ec0ff */
[----:B--2---:R-:W-:Y:S01]  /*02b0*/  USHF.R.S32.HI UR18, URZ, 0x1f, UR13 ;  /* 0x0000001f3f127899 */ /* 0x004fe2000801140d */
[----:B------:R-:W-:Y:S01]  /*02c0*/  SHF.R.S32.HI R3, RZ, 0x1f, R0 ;  /* 0x0000001fff037819 */ /* 0x000fe20000011400 */
[----:B------:R-:W-:Y:S01]  /*02d0*/  IMAD.SHL.U32 R20, R15, 0x8, RZ ;  /* 0x000000080f147824 */ /* 0x000fe200078e00ff */
[-C--:B------:R-:W-:Y:S01]  /*02e0*/  LEA.HI R5, R0, R0.reuse, RZ, 0x1 ;  /* 0x0000000000057211 */ /* 0x080fe200078f08ff */
[----:B------:R-:W-:Y:S01]  /*02f0*/  IMAD.IADD R14, R6, 0x1, -R8 ;  /* 0x00000001060e7824 */ /* 0x000fe200078e0a08 */
[----:B------:R-:W-:Y:S01]  /*0300*/  LOP3.LUT R2, R2, 0xc0, RZ, 0xc0, !PT ;  /* 0x000000c002027812 */ /* 0x000fe200078ec0ff */
[----:B-1----:R-:W-:Y:S01]  /*0310*/  USHF.R.S32.HI UR17, URZ, 0x1f, UR12 ;  /* 0x0000001f3f117899 */ /* 0x002fe2000801140c */
[----:B------:R-:W-:Y:S01]  /*0320*/  LEA.HI R16, R3, R0, RZ, 0x3 ;  /* 0x0000000003107211 */ /* 0x000fe200078f18ff */
[----:B------:R1:W-:Y:S01]  /*0330*/  STL [R1+0x38], R20 ;  /* 0x0000381401007387 */ /* 0x0003e20000100800 */
[----:B------:R-:W-:-:S02]  /*0340*/  LOP3.LUT R3, R5, 0x7fffffe, RZ, 0xc0, !PT ;  /* 0x07fffffe05037812 */ /* 0x000fc400078ec0ff */
[----:B------:R-:W-:Y:S02]  /*0350*/  SHF.R.U32.HI R7, RZ, 0x3, R2 ;  /* 0x00000003ff077819 */ /* 0x000fe40000011602 */
[----:B------:R-:W-:Y:S01]  /*0360*/  LOP3.LUT R4, R2, 0x18, R20, 0xf8, !PT ;  /* 0x0000001802047812 */ /* 0x000fe200078ef814 */
[----:B------:R-:W-:Y:S01]  /*0370*/  IMAD.IADD R21, R0, 0x1, -R3 ;  /* 0x0000000100157824 */ /* 0x000fe200078e0a03 */
[----:B------:R-:W-:Y:S02]  /*0380*/  LOP3.LUT R2, R16, 0xfffffff8, RZ, 0xc0, !PT ;  /* 0xfffffff810027812 */ /* 0x000fe400078ec0ff */
[----:B------:R-:W-:Y:S02]  /*0390*/  LOP3.LUT R3, R18, 0xfffffff8, RZ, 0xc0, !PT ;  /* 0xfffffff812037812 */ /* 0x000fe400078ec0ff */
[----:B------:R-:W-:Y:S02]  /*03a0*/  LEA.HI R9, R19, R13, RZ, 0x5 ;  /* 0x0000000d13097211 */ /* 0x000fe400078f28ff */
[----:B------:R-:W-:Y:S01]  /*03b0*/  LOP3.LUT R12, R4, R7, RZ, 0x3c, !PT ;  /* 0x00000007040c7212 */ /* 0x000fe200078e3cff */
[----:B------:R-:W-:Y:S01]  /*03c0*/  IMAD.IADD R8, R13, 0x1, -R3 ;  /* 0x000000010d087824 */ /* 0x000fe200078e0a03 */
[----:B------:R-:W-:-:S02]  /*03d0*/  SHF.R.S32.HI R23, RZ, 0x5, R9 ;  /* 0x00000005ff177819 */ /* 0x000fc40000011409 */
[--C-:B------:R-:W-:Y:S02]  /*03e0*/  SHF.R.S32.HI R7, RZ, 0x1, R5.reuse ;  /* 0x00000001ff077819 */ /* 0x100fe40000011405 */
[----:B------:R-:W-:Y:S01]  /*03f0*/  SHF.R.S32.HI R4, RZ, 0x1f, R5 ;  /* 0x0000001fff047819 */ /* 0x000fe20000011405 */
[----:B-1----:R-:W-:Y:S01]  /*0400*/  IMAD.IADD R20, R0, 0x1, -R2 ;  /* 0x0000000100147824 */ /* 0x002fe200078e0a02 */
[----:B------:R-:W-:Y:S02]  /*0410*/  LEA.HI R2, R19, R13, RZ, 0x6 ;  /* 0x0000000d13027211 */ /* 0x000fe400078f30ff */
[----:B------:R-:W-:Y:S02]  /*0420*/  SHF.R.S32.HI R0, RZ, 0x1f, R11 ;  /* 0x0000001fff007819 */ /* 0x000fe4000001140b */
[----:B------:R-:W-:Y:S02]  /*0430*/  SHF.R.S32.HI R10, RZ, 0x6, R2 ;  /* 0x00000006ff0a7819 */ /* 0x000fe40000011402 */
[----:B------:R-:W-:-:S02]  /*0440*/  LEA.HI R2, R11, R17, RZ, 0x1 ;  /* 0x000000110b027211 */ /* 0x000fc400078f08ff */
[----:B------:R-:W-:Y:S02]  /*0450*/  LEA.HI R0, R0, R17, RZ, 0x3 ;  /* 0x0000001100007211 */ /* 0x000fe400078f18ff */
[----:B------:R-:W-:Y:S02]  /*0460*/  LEA.HI R11, R8, R8, RZ, 0x1 ;  /* 0x00000008080b7211 */ /* 0x000fe400078f08ff */
[----:B------:R-:W-:Y:S02]  /*0470*/  LOP3.LUT R3, R2, 0x7fffffe, RZ, 0xc0, !PT ;  /* 0x07fffffe02037812 */ /* 0x000fe400078ec0ff */
[----:B------:R-:W-:Y:S02]  /*0480*/  LOP3.LUT R0, R0, 0xfffffff8, RZ, 0xc0, !PT ;  /* 0xfffffff800007812 */ /* 0x000fe400078ec0ff */
[----:B------:R-:W-:Y:S01]  /*0490*/  LOP3.LUT R2, R11, 0x3fffffe, RZ, 0xc0, !PT ;  /* 0x03fffffe0b027812 */ /* 0x000fe200078ec0ff */
[C---:B------:R-:W-:Y:S01]  /*04a0*/  IMAD.IADD R6, R17.reuse, 0x1, -R3 ;  /* 0x0000000111067824 */ /* 0x040fe200078e0a03 */
[----:B------:R-:W-:Y:S01]  /*04b0*/  LEA.HI R3, R4, R7, RZ, 0x2 ;  /* 0x0000000704037211 */ /* 0x000fe200078f10ff */
[----:B------:R-:W-:-:S02]  /*04c0*/  IMAD.IADD R5, R17, 0x1, -R0 ;  /* 0x0000000111057824 */ /* 0x000fc400078e0a00 */
[----:B------:R-:W-:Y:S02]  /*04d0*/  IMAD.IADD R2, R8, 0x1, -R2 ;  /* 0x0000000108027824 */ /* 0x000fe400078e0a02 */
[----:B------:R-:W-:Y:S01]  /*04e0*/  IMAD R0, R10, 0x4, R14 ;  /* 0x000000040a007824 */ /* 0x000fe200078e020e */
[----:B------:R-:W-:Y:S01]  /*04f0*/  LOP3.LUT P4, RZ, R5, 0x2, RZ, 0xc0, !PT ;  /* 0x0000000205ff7812 */ /* 0x000fe2000788c0ff */
        /* <DEDUP_REMOVED lines=9> */
[----:B------:R1:W-:Y:S01]  /*0590*/  STL [R1+0x1c], R2 ;  /* 0x00001c0201007387 */ /* 0x0003e20000100800 */
[----:B------:R-:W-:Y:S01]  /*05a0*/  SHF.R.S32.HI R0, RZ, 0x1f, R9 ;  /* 0x0000001fff007819 */ /* 0x000fe20000011409 */
[----:B------:R-:W-:Y:S01]  /*05b0*/  IMAD.IADD R22, R13, 0x1, -R3 ;  /* 0x000000010d167824 */ /* 0x000fe200078e0a03 */
[-C--:B------:R-:W-:Y:S01]  /*05c0*/  LEA.HI R3, R9, R23.reuse, RZ, 0x1 ;  /* 0x0000001709037211 */ /* 0x080fe200078f08ff */
[----:B------:R-:W-:Y:S01]  /*05d0*/  IMAD.SHL.U32 R10, R10, 0x20, RZ ;  /* 0x000000200a0a7824 */ /* 0x000fe200078e00ff */
[----:B------:R-:W-:-:S02]  /*05e0*/  LEA.HI R0, R0, R23, RZ, 0x2 ;  /* 0x0000001700007211 */ /* 0x000fc400078f10ff */
[----:B------:R-:W-:Y:S01]  /*05f0*/  STL [R1+0x44], R22 ;  /* 0x0000441601007387 */ /* 0x000fe20000100800 */
[----:B------:R-:W-:Y:S02]  /*0600*/  ISETP.NE.U32.AND P5, PT, R6, 0x1, PT ;  /* 0x000000010600780c */ /* 0x000fe40003fa5070 */
[----:B------:R-:W-:Y:S02]  /*0610*/  LOP3.LUT R4, R10, 0x6, R4, 0xf8, !PT ;  /* 0x000000060a047812 */ /* 0x000fe400078ef804 */
[----:B------:R-:W-:Y:S02]  /*0620*/  LOP3.LUT R0, R0, 0xfffffffc, RZ, 0xc0, !PT ;  /* 0xfffffffc00007812 */ /* 0x000fe400078ec0ff */
[----:B------:R-:W-:Y:S01]  /*0630*/  SEL R238, R238, 0x10, !P5 ;  /* 0x00000010eeee7807 */ /* 0x000fe20006800000 */
[----:B------:R2:W-:Y:S02]  /*0640*/  STL [R1+0x34], R4 ;  /* 0x0000340401007387 */ /* 0x0005e40000100800 */
[----:B------:R-:W-:Y:S01]  /*0650*/  IMAD.IADD R0, R23, 0x1, -R0 ;  /* 0x0000000117007824 */ /* 0x000fe200078e0a00 */
[----:B-1----:R-:W-:-:S04]  /*0660*/  LEA.HI R2, R19, R13, RZ, 0x7 ;  /* 0x0000000d13027211 */ /* 0x002fc800078f38ff */
[----:B------:R-:W-:Y:S02]  /*0670*/  SHF.R.S32.HI R13, RZ, 0x7, R2 ;  /* 0x00000007ff0d7819 */ /* 0x000fe40000011402 */
[----:B------:R-:W-:Y:S01]  /*0680*/  LOP3.LUT R2, R3, 0xfffffffe, RZ, 0xc0, !PT ;  /* 0xfffffffe03027812 */ /* 0x000fe200078ec0ff */
[----:B------:R-:W-:Y:S02]  /*0690*/  IMAD.SHL.U32 R3, R8, 0x40, RZ ;  /* 0x0000004008037824 */ /* 0x000fe400078e00ff */
[----:B------:R-:W-:Y:S02]  /*06a0*/  IMAD.SHL.U32 R8, R15, 0x2, RZ ;  /* 0x000000020f087824 */ /* 0x000fe400078e00ff */
[----:B------:R-:W-:Y:S01]  /*06b0*/  IMAD.IADD R15, R23, 0x1, -R2 ;  /* 0x00000001170f7824 */ /* 0x000fe200078e0a02 */
[----:B------:R-:W-:Y:S01]  /*06c0*/  SHF.R.S32.HI R2, RZ, 0x1, R11 ;  /* 0x00000001ff027819 */ /* 0x000fe2000001140b */
[----:B------:R-:W-:Y:S01]  /*06d0*/  IMAD R11, R0, 0x200, R8 ;  /* 0x00000200000b7824 */ /* 0x000fe200078e0208 */
[----:B------:R-:W-:-:S02]  /*06e0*/  LOP3.LUT R7, R3, 0x1c0, RZ, 0xc0, !PT ;  /* 0x000001c003077812 */ /* 0x000fc400078ec0ff */
[----:B--2---:R-:W-:Y:S01]  /*06f0*/  LOP3.LUT R4, R12, 0x3fffffe, RZ, 0xc0, !PT ;  /* 0x03fffffe0c047812 */ /* 0x004fe200078ec0ff */
[C---:B------:R-:W-:Y:S01]  /*0700*/  IMAD.SHL.U32 R6, R2.reuse, 0x40, RZ ;  /* 0x0000004002067824 */ /* 0x040fe200078e00ff */
[----:B------:R-:W-:Y:S02]  /*0710*/  SHF.R.S32.HI R3, RZ, 0x3, R16 ;  /* 0x00000003ff037819 */ /* 0x000fe40000011410 */
[----:B------:R-:W-:Y:S01]  /*0720*/  LOP3.LUT P6, RZ, R2, 0x2, RZ, 0xc0, !PT ;  /* 0x0000000202ff7812 */ /* 0x000fe200078cc0ff */
[----:B------:R-:W-:Y:S02]  /*0730*/  IMAD.SHL.U32 R2, R0, 0x10, RZ ;  /* 0x0000001000027824 */ /* 0x000fe400078e00ff */
[C---:B------:R-:W-:Y:S01]  /*0740*/  IMAD.IADD R16, R5.reuse, 0x1, -R4 ;  /* 0x0000000105107824 */ /* 0x040fe200078e0a04 */
[----:B------:R-:W-:Y:S01]  /*0750*/  R2P PR, R20, 0x6 ;  /* 0x0000000614007804 */ /* 0x000fe20000000000 */
[----:B------:R-:W-:Y:S01]  /*0760*/  IMAD.SHL.U32 R4, R5, 0x40, RZ ;  /* 0x0000004005047824 */ /* 0x000fe200078e00ff */
[----:B------:R-:W-:Y:S01]  /*0770*/  SEL R223, R228, 0xffffffe0, !P6 ;  /* 0xffffffe0e4df7807 */ /* 0x000fe20007000000 */
[----:B------:R-:W-:Y:S01]  /*0780*/  IMAD R21, R3, 0x8, R21 ;  /* 0x0000000803157824 */ /* 0x000fe200078e0215 */
[----:B------:R-:W-:Y:S01]  /*0790*/  LOP3.LUT P0, RZ, R17, 0x2, RZ, 0xc0, !PT ;  /* 0x0000000211ff7812 */ /* 0x000fe2000780c0ff */
        /* <DEDUP_REMOVED lines=8> */
[----:B------:R-:W-:Y:S01]  /*0820*/  LOP3.LUT R3, R0, 0x20, R10, 0xf8, !PT ;  /* 0x0000002000037812 */ /* 0x000fe200078ef80a */
[----:B------:R-:W-:Y:S01]  /*0830*/  IMAD.SHL.U32 R10, R14, 0x10, RZ ;  /* 0x000000100e0a7824 */ /* 0x000fe200078e00ff */
[----:B------:R-:W-:Y:S01]  /*0840*/  SHF.R.U32.HI R2, RZ, 0x3, R0 ;  /* 0x00000003ff027819 */ /* 0x000fe20000011600 */
[----:B------:R-:W-:Y:S01]  /*0850*/  IMAD R0, R13, 0x1000, R8 ;  /* 0x000010000d007824 */ /* 0x000fe200078e0208 */
[----:B------:R-:W-:-:S02]  /*0860*/  SHF.R.U32.HI R6, RZ, 0x3, R7 ;  /* 0x00000003ff067819 */ /* 0x000fc40000011607 */
[----:B------:R-:W-:Y:S01]  /*0870*/  LOP3.LUT R2, R3, R2, RZ, 0x3c, !PT ;  /* 0x0000000203027212 */ /* 0x000fe200078e3cff */
[----:B------:R-:W-:Y:S01]  /*0880*/  IMAD R0, R15, 0x400, R0 ;  /* 0x000004000f007824 */ /* 0x000fe200078e0200 */
[----:B------:R-:W-:Y:S01]  /*0890*/  LOP3.LUT R4, R5, R4, RZ, 0x3c, !PT ;  /* 0x0000000405047212 */ /* 0x000fe200078e3cff */
        /* <DEDUP_REMOVED lines=12> */
[----:B------:R-:W-:Y:S01]  /*0960*/  IMAD R5, R14, 0x200, R5 ;  /* 0x000002000e057824 */ /* 0x000fe200078e0205 */
[----:B------:R-:W-:Y:S01]  /*0970*/  LOP3.LUT R2, R2, 0xc0, RZ, 0xc0, !PT ;  /* 0x000000c002027812 */ /* 0x000fe200078ec0ff */
[C---:B------:R-:W-:Y:S01]  /*0980*/  VIADD R239, R241.reuse, 0x20 ;  /* 0x00000020f1ef7836 */ /* 0x040fe20000000000 */
[C---:B------:R-:W-:Y:S01]  /*0990*/  LOP3.LUT P3, RZ, R0.reuse, 0x2, RZ, 0xc0, !PT ;  /* 0x0000000200ff7812 */ /* 0x040fe2000786c0ff */
[----:B------:R-:W-:Y:S01]  /*09a0*/  IMAD.SHL.U32 R0, R0, 0x40, RZ ;  /* 0x0000004000007824 */ /* 0x000fe200078e00ff */
[----:B------:R-:W-:Y:S01]  /*09b0*/  LOP3.LUT R4, R4, 0x8, RZ, 0xc0, !PT ;  /* 0x0000000804047812 */ /* 0x000fe200078ec0ff */
[C---:B------:R-:W-:Y:S01]  /*09c0*/  @P4 VIADD R239, R241.reuse, 0xffffffe0 ;  /* 0xffffffe0f1ef4836 */ /* 0x040fe20000000000 */
[----:B------:R-:W-:Y:S01]  /*09d0*/  SHF.R.U32.HI R8, RZ, 0x3, R3 ;  /* 0x00000003ff087819 */ /* 0x000fe20000011603 */
[----:B------:R-:W-:Y:S01]  /*09e0*/  IMAD.IADD R240, R241, 0x1, R238 ;  /* 0x00000001f1f07824 */ /* 0x000fe200078e02ee */
[----:B------:R-:W-:Y:S01]  /*09f0*/  LOP3.LUT R0, R0, 0xc0, RZ, 0xc0, !PT ;  /* 0x000000c000007812 */ /* 0x000fe200078ec0ff */
[----:B------:R-:W-:Y:S01]  /*0a00*/  IMAD.IADD R238, R238, 0x1, R239 ;  /* 0x00000001eeee7824 */ /* 0x000fe200078e02ef */
[----:B------:R-:W-:-:S02]  /*0a10*/  SHF.R.U32.HI R6, RZ, 0x3, R2 ;  /* 0x00000003ff067819 */ /* 0x000fc40000011602 */
[----:B------:R-:W-:Y:S02]  /*0a20*/  SHF.R.U32.HI R7, RZ, 0x3, R0 ;  /* 0x00000003ff077819 */ /* 0x000fe40000011600 */
[----:B------:R-:W-:Y:S02]  /*0a30*/  LOP3.LUT R10, R9, 0x10, R10, 0xf8, !PT ;  /* 0x00000010090a7812 */ /* 0x000fe400078ef80a */
[--C-:B------:R-:W-:Y:S02]  /*0a40*/  LOP3.LUT R8, R8, R3, R4.reuse, 0x1e, !PT ;  /* 0x0000000308087212 */ /* 0x100fe400078e1e04 */
[----:B------:R-:W-:Y:S02]  /*0a50*/  LOP3.LUT R7, R7, R0, R9, 0x1e, !PT ;  /* 0x0000000007077212 */ /* 0x000fe400078e1e09 */
[----:B------:R-:W-:Y:S01]  /*0a60*/  LOP3.LUT R3, R6, R2, R4, 0x1e, !PT ;  /* 0x0000000206037212 */ /* 0x000fe200078e1e04 */
[----:B------:R-:W-:Y:S01]  /*0a70*/  IMAD.U32 R224, R224, 0x200, R8 ;  /* 0x00000200e0e07824 */ /* 0x000fe200078e0008 */
[----:B------:R-:W-:Y:S01]  /*0a80*/  SHF.R.S32.HI R0, RZ, 0x1f, R22 ;  /* 0x0000001fff007819 */ /* 0x000fe20000011416 */
[----:B------:R-:W-:Y:S01]  /*0a90*/  IMAD.IADD R7, R7, 0x1, R11 ;  /* 0x0000000107077824 */ /* 0x000fe200078e020b */
[----:B------:R-:W-:-:S02]  /*0aa0*/  LOP3.LUT R2, R6, R10, R2, 0x1e, !PT ;  /* 0x0000000a06027212 */ /* 0x000fc400078e1e02 */
[----:B------:R-:W1:Y:S01]  /*0ab0*/  LDC R6, c[0x0][0x2c4] ;  /* 0x0000b100ff067b82 */ /* 0x000e620000000800 */
[----:B------:R-:W-:Y:S02]  /*0ac0*/  LEA.HI R0, R0, R22, RZ, 0x2 ;  /* 0x0000001600007211 */ /* 0x000fe400078f10ff */
[----:B------:R-:W-:Y:S02]  /*0ad0*/  LEA R224, R224, UR4, 0x1 ;  /* 0x00000004e0e07c11 */ /* 0x000fe4000f8e08ff */
[----:B------:R-:W-:Y:S01]  /*0ae0*/  SHF.R.S32.HI R4, RZ, 0x2, R0 ;  /* 0x00000002ff047819 */ /* 0x000fe20000011400 */
[----:B------:R-:W-:Y:S01]  /*0af0*/  IMAD.SHL.U32 R0, R21, 0x20, RZ ;  /* 0x0000002015007824 */ /* 0x000fe200078e00ff */
[----:B------:R-:W-:Y:S01]  /*0b00*/  SEL R226, R226, 0x40, P2 ;  /* 0x00000040e2e27807 */ /* 0x000fe20001000000 */
[----:B------:R-:W-:Y:S01]  /*0b10*/  IMAD.IADD R225, R224, 0x1, R225 ;  /* 0x00000001e0e17824 */ /* 0x000fe200078e02e1 */
[----:B------:R-:W-:Y:S01]  /*0b20*/  LEA R222, R222, UR5, 0x1 ;  /* 0x00000005dede7c11 */ /* 0x000fe2000f8e08ff */
[C---:B------:R-:W-:Y:S01]  /*0b30*/  IMAD R9, R15.reuse, 0x10, R4 ;  /* 0x000000100f097824 */ /* 0x040fe200078e0204 */
[----:B------:R-:W-:Y:S01]  /*0b40*/  SEL R228, R228, 0xffffffe0, !P0 ;  /* 0xffffffe0e4e47807 */ /* 0x000fe20004000000 */
[----:B------:R-:W-:-:S02]  /*0b50*/  IMAD R4, R15, 0x200, R0 ;  /* 0x000002000f047824 */ /* 0x000fc400078e0200 */
[----:B------:R-:W-:Y:S01]  /*0b60*/  IMAD.IADD R229, R0, 0x1, R2 ;  /* 0x0000000100e57824 */ /* 0x000fe200078e0202 */
[----:B------:R-:W-:Y:S01]  /*0b70*/  STL [R1+0x40], R9 ;  /* 0x0000400901007387 */ /* 0x000fe20000100800 */
[----:B------:R-:W-:Y:S02]  /*0b80*/  VIADD R0, R9, 0xffffffc0 ;  /* 0xffffffc009007836 */ /* 0x000fe40000000000 */
[----:B------:R-:W-:Y:S02]  /*0b90*/  IMAD.IADD R230, R4, 0x1, R3 ;  /* 0x0000000104e67824 */ /* 0x000fe400078e0203 */
[----:B------:R-:W-:Y:S01]  /*0ba0*/  IMAD.IADD R227, R224, 0x1, R226 ;  /* 0x00000001e0e37824 */ /* 0x000fe200078e02e2 */
[----:B------:R-:W-:Y:S01]  /*0bb0*/  SHF.R.S32.HI R2, RZ, 0x1f, R0 ;  /* 0x0000001fff027819 */ /* 0x000fe20000011400 */
[----:B------:R-:W-:Y:S01]  /*0bc0*/  IMAD.IADD R223, R223, 0x1, R222 ;  /* 0x00000001dfdf7824 */ /* 0x000fe200078e02de */
[----:B-1----:R-:W-:Y:S01]  /*0bd0*/  IADD3 R3, R9, 0x1, -R6 ;  /* 0x0000000109037810 */ /* 0x002fe20007ffe806 */
[----:B------:R-:W-:Y:S01]  /*0be0*/  IMAD.IADD R226, R225, 0x1, R226 ;  /* 0x00000001e1e27824 */ /* 0x000fe200078e02e2 */
[C---:B------:R-:W-:Y:S01]  /*0bf0*/  SHF.L.U64.HI R2, R0.reuse, 0x2, R2 ;  /* 0x0000000200027819 */ /* 0x040fe20000010202 */
[----:B------:R-:W-:-:S02]  /*0c00*/  IMAD.SHL.U32 R0, R0, 0x4, RZ ;  /* 0x0000000400007824 */ /* 0x000fc400078e00ff */
[----:B------:R1:W-:Y:S04]  /*0c10*/  STL [R1+0x30], R3 ;  /* 0x0000300301007387 */ /* 0x0003e80000100800 */
[----:B------:R2:W-:Y:S04]  /*0c20*/  STL [R1+0x2c], R2 ;  /* 0x00002c0201007387 */ /* 0x0005e80000100800 */
[----:B------:R3:W-:Y:S01]  /*0c30*/  STL [R1+0x28], R0 ;  /* 0x0000280001007387 */ /* 0x0007e20000100800 */
[----:B-1----:R-:W-:Y:S02]  /*0c40*/  LEA R3, R5, UR5, 0x1 ;  /* 0x0000000505037c11 */ /* 0x002fe4000f8e08ff */
[----:B--2---:R-:W-:-:S05]  /*0c50*/  LEA R2, R7, UR6, 0x1 ;  /* 0x0000000607027c11 */ /* 0x004fca000f8e08ff */
[C---:B---3--:R-:W-:Y:S01]  /*0c60*/  VIADD R0, R2.reuse, 0x20 ;  /* 0x0000002002007836 */ /* 0x048fe20000000000 */
[----:B------:R1:W-:Y:S01]  /*0c70*/  STL [R1+0x14], R2 ;  /* 0x0000140201007387 */ /* 0x0003e20000100800 */
[----:B------:R-:W-:-:S05]  /*0c80*/  @P3 VIADD R0, R2, 0xffffffe0 ;  /* 0xffffffe002003836 */ /* 0x000fca0000000000 */
[----:B------:R1:W-:Y:S02]  /*0c90*/  STL [R1+0x18], R0 ;  /* 0x0000180001007387 */ /* 0x0003e40000100800 */
.L_x_234:
        /* <DEDUP_REMOVED lines=104> */
.L_x_227:
[----:B------:R-:W-:Y:S01]  /*1320*/  UIMAD UR29, UR14, UR24, UR15 ;  /* 0x000000180e1d72a4 */ /* 0x000fe2000f8e020f */
[----:B------:R-:W-:-:S03]  /*1330*/  ULDC UR22, c[0x0][0x2d4] ;  /* 0x0000b50000167ab9 */ /* 0x000fc60000000800 */
[----:B------:R-:W-:-:S12]  /*1340*/  UIMAD UR29, UR29, UR22, URZ ;  /* 0x000000161d1d72a4 */ /* 0x000fd8000f8e023f */
.L_x_228:
        /* <DEDUP_REMOVED lines=13> */
[----:B------:R-:W4:Y:S01]  /*1420*/  LDC.64 R18, c[0x0][0x238] ;  /* 0x00008e00ff127b82 */ /* 0x000f220000000a00 */
[----:B------:R-:W-:-:S07]  /*1430*/  UIMAD UR11, UR15, UR11, UR10 ;  /* 0x0000000b0f0b72a4 */ /* 0x000fce000f8e020a */
[----:B------:R-:W4:Y:S08]  /*1440*/  LDC.64 R8, c[0x0][0x418] ;  /* 0x00010600ff087b82 */ /* 0x000f300000000a00 */
[----:B------:R-:W2:Y:S01]  /*1450*/  LDC.64 R16, c[0x0][0x248] ;  /* 0x00009200ff107b82 */ /* 0x000ea20000000a00 */
[----:B---3--:R-:W-:-:S04]  /*1460*/  SHF.R.S32.HI R26, RZ, 0x1f, R26 ;  /* 0x0000001fff1a7819 */ /* 0x008fc8000001141a */
[----:B-1----:R-:W-:-:S04]  /*1470*/  LEA.HI R26, R26, R27, RZ, 0x2 ;  /* 0x0000001b1a1a7211 */ /* 0x002fc800078f10ff */
[----:B------:R-:W-:Y:S01]  /*1480*/  SHF.R.S32.HI R26, RZ, 0x2, R26 ;  /* 0x00000002ff1a7819 */ /* 0x000fe2000001141a */
[----:B----4-:R-:W-:-:S03]  /*1490*/  IMAD R12, R8, UR20, RZ ;  /* 0x00000014080c7c24 */ /* 0x010fc6000f8e02ff */
[----:B------:R-:W-:Y:S01]  /*14a0*/  SHF.R.S32.HI R24, RZ, 0x1f, R26 ;  /* 0x0000001fff187819 */ /* 0x000fe2000001141a */
[----:B------:R-:W-:Y:S01]  /*14b0*/  IMAD R12, R9, UR14, R12 ;  /* 0x0000000e090c7c24 */ /* 0x000fe2000f8e020c */
[----:B------:R-:W-:-:S04]  /*14c0*/  IADD3 R2, P0, R26, UR40, RZ ;  /* 0x000000281a027c10 */ /* 0x000fc8000ff1e0ff */
[----:B------:R-:W-:-:S05]  /*14d0*/  IADD3.X R13, R24, UR41, RZ, P0, !PT ;  /* 0x00000029180d7c10 */ /* 0x000fca00087fe4ff */
[----:B------:R-:W-:-:S04]  /*14e0*/  IMAD R10, R13, UR6, RZ ;  /* 0x000000060d0a7c24 */ /* 0x000fc8000f8e02ff */
[----:B------:R-:W-:Y:S01]  /*14f0*/  IMAD R10, R2, UR7, R10 ;  /* 0x00000007020a7c24 */ /* 0x000fe2000f8e020a */
[----:B------:R-:W-:Y:S01]  /*1500*/  @P1 BAR.SYNC.DEFER_BLOCKING 0x0 ;  /* 0x0000000000001b1d */ /* 0x000fe20000010000 */
[----:B--2---:R-:W-:-:S05]  /*1510*/  IMAD.MOV.U32 R28, RZ, RZ, R4 ;  /* 0x000000ffff1c7224 */ /* 0x004fca00078e0004 */
[----:B------:R-:W-:-:S03]  /*1520*/  SHF.R.S32.HI R29, RZ, 0x1f, R28 ;  /* 0x0000001fff1d7819 */ /* 0x000fc6000001141c */
[----:B------:R-:W-:Y:S02]  /*1530*/  IMAD.WIDE.U32 R4, R2, UR6, R28 ;  /* 0x0000000602047c25 */ /* 0x000fe4000f8e001c */
[----:B------:R1:W-:Y:S01]  /*1540*/  STL [R1+0x3c], R29 ;  /* 0x00003c1d01007387 */ /* 0x0003e20000100800 */
[----:B------:R-:W-:Y:S01]  /*1550*/  ULDC.64 UR6, c[0x0][0x268] ;  /* 0x00009a0000067ab9 */ /* 0x000fe20000000a00 */
[----:B------:R-:W-:Y:S02]  /*1560*/  IMAD.IADD R5, R5, 0x1, R10 ;  /* 0x0000000105057824 */ /* 0x000fe400078e020a */
[----:B------:R-:W2:Y:S01]  /*1570*/  LDL R25, [R1+0x1c] ;  /* 0x00001c0001197983 */ /* 0x000ea20000100800 */
[C---:B------:R-:W-:Y:S02]  /*1580*/  IMAD R10, R6.reuse, UR20, RZ ;  /* 0x00000014060a7c24 */ /* 0x040fe4000f8e02ff */
[----:B------:R-:W-:-:S04]  /*1590*/  IMAD.WIDE.U32 R4, R6, UR14, R4 ;  /* 0x0000000e06047c25 */ /* 0x000fc8000f8e0004 */
[C---:B------:R-:W-:Y:S02]  /*15a0*/  IMAD R6, R14.reuse, UR36, RZ ;  /* 0x000000240e067c24 */ /* 0x040fe4000f8e02ff */
[----:B------:R-:W-:Y:S02]  /*15b0*/  IMAD R7, R7, UR14, R10 ;  /* 0x0000000e07077c24 */ /* 0x000fe4000f8e020a */
[----:B------:R-:W-:-:S04]  /*15c0*/  IMAD.WIDE.U32 R10, R14, UR37, R28 ;  /* 0x000000250e0a7c25 */ /* 0x000fc8000f8e001c */
[----:B------:R-:W-:Y:S02]  /*15d0*/  IMAD R6, R15, UR37, R6 ;  /* 0x000000250f067c24 */ /* 0x000fe4000f8e0206 */
[----:B------:R-:W-:Y:S02]  /*15e0*/  IMAD.IADD R7, R5, 0x1, R7 ;  /* 0x0000000105077824 */ /* 0x000fe400078e0207 */
[----:B------:R-:W-:Y:S02]  /*15f0*/  IMAD.IADD R5, R11, 0x1, R6 ;  /* 0x000000010b057824 */ /* 0x000fe400078e0206 */
[----:B------:R-:W-:Y:S02]  /*1600*/  IMAD.MOV.U32 R6, RZ, RZ, R4 ;  /* 0x000000ffff067224 */ /* 0x000fe400078e0004 */
[----:B------:R-:W-:Y:S02]  /*1610*/  IMAD R11, R18, UR20, RZ ;  /* 0x00000014120b7c24 */ /* 0x000fe4000f8e02ff */
[----:B------:R-:W-:-:S02]  /*1620*/  IMAD.MOV.U32 R4, RZ, RZ, R10 ;  /* 0x000000ffff047224 */ /* 0x000fc400078e000a */
[----:B------:R-:W-:Y:S02]  /*1630*/  IMAD R10, R19, UR14, R11 ;  /* 0x0000000e130a7c24 */ /* 0x000fe4000f8e020b */
[----:B------:R-:W-:Y:S02]  /*1640*/  IMAD.WIDE.U32 R4, R18, UR14, R4 ;  /* 0x0000000e12047c25 */ /* 0x000fe4000f8e0004 */
[----:B------:R-:W3:Y:S02]  /*1650*/  LDC.64 R18, c[0x0][0x230] ;  /* 0x00008c00ff127b82 */ /* 0x000ee40000000a00 */
[----:B------:R-:W-:-:S04]  /*1660*/  IMAD.WIDE.U32 R8, R8, UR14, R28 ;  /* 0x0000000e08087c25 */ /* 0x000fc8000f8e001c */
[----:B------:R-:W-:Y:S02]  /*1670*/  IMAD.IADD R9, R9, 0x1, R12 ;  /* 0x0000000109097824 */ /* 0x000fe400078e020c */
[----:B------:R-:W-:Y:S02]  /*1680*/  IMAD R11, R13, UR8, RZ ;  /* 0x000000080d0b7c24 */ /* 0x000fe4000f8e02ff */
[----:B------:R-:W-:Y:S02]  /*1690*/  IMAD.WIDE.U32 R6, R21, UR15, R6 ;  /* 0x0000000f15067c25 */ /* 0x000fe4000f8e0006 */
[----:B------:R-:W4:Y:S02]  /*16a0*/  LDL R21, [R1+0x40] ;  /* 0x0000400001157983 */ /* 0x000f240000100800 */
[----:B------:R-:W-:Y:S02]  /*16b0*/  IMAD.IADD R5, R5, 0x1, R10 ;  /* 0x0000000105057824 */ /* 0x000fe400078e020a */
[----:B------:R-:W-:-:S02]  /*16c0*/  IMAD R10, R20, UR6, RZ ;  /* 0x00000006140a7c24 */ /* 0x000fc4000f8e02ff */
        /* <DEDUP_REMOVED lines=11> */
[----:B------:R-:W-:-:S04]  /*1780*/  IMAD.WIDE.U32 R10, R16, UR37, R28 ;  /* 0x00000025100a7c25 */ /* 0x000fc8000f8e001c */
[----:B------:R-:W-:Y:S02]  /*1790*/  IMAD R2, R17, UR37, R2 ;  /* 0x0000002511027c24 */ /* 0x000fe4000f8e0202 */
[----:B------:R-:W-:Y:S01]  /*17a0*/  IMAD.IADD R9, R9, 0x1, R13 ;  /* 0x0000000109097824 */ /* 0x000fe200078e020d */
[----:B------:R-:W-:Y:S01]  /*17b0*/  UIMAD UR43, UR19, UR6, URZ ;  /* 0x00000006132b72a4 */ /* 0x000fe2000f8e023f */
[----:B------:R-:W-:Y:S01]  /*17c0*/  IMAD.U32 R13, RZ, RZ, UR6 ;  /* 0x00000006ff0d7e24 */ /* 0x000fe2000f8e00ff */
[----:B------:R-:W-:Y:S01]  /*17d0*/  ULDC.64 UR8, c[0x0][0x220] ;  /* 0x0000880000087ab9 */ /* 0x000fe20000000a00 */
[----:B------:R-:W-:Y:S02]  /*17e0*/  IMAD.IADD R7, R5, 0x1, R12 ;  /* 0x0000000105077824 */ /* 0x000fe400078e020c */
[----:B------:R-:W-:Y:S02]  /*17f0*/  IMAD.MOV.U32 R6, RZ, RZ, R4 ;  /* 0x000000ffff067224 */ /* 0x000fe400078e0004 */
[----:B------:R-:W-:-:S02]  /*1800*/  IMAD.IADD R5, R11, 0x1, R2 ;  /* 0x000000010b057824 */ /* 0x000fc400078e0202 */
[----:B------:R-:W-:Y:S02]  /*1810*/  IMAD.MOV.U32 R4, RZ, RZ, R10 ;  /* 0x000000ffff047224 */ /* 0x000fe400078e000a */
[----:B------:R-:W-:-:S04]  /*1820*/  IMAD.WIDE.U32 R12, R13, UR15, R8 ;  /* 0x0000000f0d0c7c25 */ /* 0x000fc8000f8e0008 */
[C---:B---3--:R-:W-:Y:S02]  /*1830*/  IMAD R11, R18.reuse, UR20, RZ ;  /* 0x00000014120b7c24 */ /* 0x048fe4000f8e02ff */
[----:B------:R-:W-:Y:S02]  /*1840*/  IMAD.WIDE.U32 R8, R18, UR14, R4 ;  /* 0x0000000e12087c25 */ /* 0x000fe4000f8e0004 */
[----:B------:R-:W3:Y:S01]  /*1850*/  LDL R18, [R1+0x44] ;  /* 0x0000440001127983 */ /* 0x000ee20000100800 */
[----:B------:R-:W-:Y:S01]  /*1860*/  UIMAD UR43, UR15, UR7, UR43 ;  /* 0x000000070f2b72a4 */ /* 0x000fe2000f8e022b */
[-C--:B------:R-:W-:Y:S02]  /*1870*/  IMAD R2, R24, R14.reuse, RZ ;  /* 0x0000000e18027224 */ /* 0x080fe400078e02ff */
[----:B------:R-:W-:Y:S01]  /*1880*/  IMAD.WIDE.U32 R6, R26, R14, R6 ;  /* 0x0000000e1a067225 */ /* 0x000fe200078e0006 */
[----:B------:R-:W-:Y:S01]  /*1890*/  LEA R242, P2, R12, UR10, 0x1 ;  /* 0x0000000a0cf27c11 */ /* 0x000fe2000f8408ff */
[----:B------:R-:W-:-:S02]  /*18a0*/  ULDC.64 UR6, c[0x0][0x260] ;  /* 0x0000980000067ab9 */ /* 0x000fc40000000a00 */
[----:B------:R-:W-:Y:S02]  /*18b0*/  IMAD R2, R26, R15, R2 ;  /* 0x0000000f1a027224 */ /* 0x000fe400078e0202 */
[----:B------:R-:W-:Y:S01]  /*18c0*/  VIADD R5, R13, UR43 ;  /* 0x0000002b0d057c36 */ /* 0x000fe20008000000 */
[----:B------:R-:W-:Y:S01]  /*18d0*/  LEA R4, P0, R6, UR8, 0x1 ;  /* 0x0000000806047c11 */ /* 0x000fe2000f8008ff */
[----:B------:R-:W-:Y:S02]  /*18e0*/  IMAD.IADD R10, R7, 0x1, R2 ;  /* 0x00000001070a7824 */ /* 0x000fe400078e0202 */
[----:B------:R-:W-:Y:S01]  /*18f0*/  IMAD R11, R19, UR14, R11 ;  /* 0x0000000e130b7c24 */ /* 0x000fe2000f8e020b */
[----:B------:R-:W-:Y:S01]  /*1900*/  LEA.HI.X R243, R12, UR11, R5, 0x1, P2 ;  /* 0x0000000b0cf37c11 */ /* 0x000fe200090f0c05 */
[----:B------:R-:W-:Y:S01]  /*1910*/  UIADD3 UR8, UR31, -0x1, URZ ;  /* 0xffffffff1f087890 */ /* 0x000fe2000fffe03f */
[----:B------:R-:W-:Y:S01]  /*1920*/  LEA.HI.X R5, R6, UR9, R10, 0x1, P0 ;  /* 0x0000000906057c11 */ /* 0x000fe200080f0c0a */
[----:B------:R-:W-:Y:S01]  /*1930*/  IMAD.IADD R7, R9, 0x1, R11 ;  /* 0x0000000109077824 */ /* 0x000fe200078e020b */
[----:B------:R-:W-:Y:S01]  /*1940*/  LEA R10, P0, R14, R4, 0x7 ;  /* 0x000000040e0a7211 */ /* 0x000fe200078038ff */
[----:B------:R-:W-:Y:S01]  /*1950*/  IMAD R2, R20, UR6, RZ ;  /* 0x0000000614027c24 */ /* 0x000fe2000f8e02ff */
[----:B------:R-:W-:-:S02]  /*1960*/  UIADD3 UR42, UR40, UR42, URZ ;  /* 0x0000002a282a7290 */ /* 0x000fc4000fffe03f */
[----:B------:R-:W-:Y:S01]  /*1970*/  LEA.HI.X R11, R14, R5, R15, 0x7, P0 ;  /* 0x000000050e0b7211 */ /* 0x000fe200000f3c0f */
[----:B------:R-:W-:Y:S01]  /*1980*/  ULDC.64 UR10, c[0x0][0x2b0] ;  /* 0x0000ac00000a7ab9 */ /* 0x000fe20000000a00 */
[----:B------:R-:W1:Y:S01]  /*1990*/  S2R R14, SR_TID.X ;  /* 0x00000000000e7919 */ /* 0x000e620000002100 */
[----:B------:R-:W-:Y:S01]  /*19a0*/  IMAD.MOV.U32 R6, RZ, RZ, R8 ;  /* 0x000000ffff067224 */ /* 0x000fe200078e0008 */
[----:B------:R-:W-:Y:S01]  /*19b0*/  ULEA.HI UR9, UR8, UR8, URZ, 0x1 ;  /* 0x0000000808097291 */ /* 0x000fe2000f8f083f */
[----:B------:R-:W1:Y:S01]  /*19c0*/  S2R R15, SR_TID.X ;  /* 0x00000000000f7919 */ /* 0x000e620000002100 */
[C---:B------:R-:W-:Y:S02]  /*19d0*/  IMAD R2, R0.reuse, UR7, R2 ;  /* 0x0000000700027c24 */ /* 0x040fe4000f8e0202 */
[----:B------:R-:W-:Y:S01]  /*19e0*/  ULOP3.LUT UR9, UR9, 0xfffffffe, URZ, 0xc0, !UPT ;  /* 0xfffffffe09097892 */ /* 0x000fe2000f8ec03f */
[----:B------:R-:W-:Y:S01]  /*19f0*/  IMAD.WIDE.U32 R6, R0, UR6, R6 ;  /* 0x0000000600067c25 */ /* 0x000fe2000f8e0006 */
[----:B------:R-:W-:-:S02]  /*1a00*/  ULDC.64 UR6, c[0x0][0x218] ;  /* 0x0000860000067ab9 */ /* 0x000fc40000000a00 */
[----:B------:R-:W-:Y:S01]  /*1a10*/  UIADD3 UR9, UR8, -UR9, URZ ;  /* 0x8000000908097290 */ /* 0x000fe2000fffe03f */
[----:B------:R-:W-:Y:S02]  /*1a20*/  IMAD.IADD R7, R7, 0x1, R2 ;  /* 0x0000000107077824 */ /* 0x000fe400078e0202 */
[-C--:B------:R-:W-:Y:S01]  /*1a30*/  IMAD R2, R24, R16.reuse, RZ ;  /* 0x0000001018027224 */ /* 0x080fe200078e02ff */
[----:B------:R-:W-:Y:S01]  /*1a40*/  UISETP.NE.AND UP0, UPT, UR9, 0x1, UPT ;  /* 0x000000010900788c */ /* 0x000fe2000bf05270 */
[----:B------:R-:W-:-:S04]  /*1a50*/  IMAD.WIDE.U32 R8, R26, R16, R6 ;  /* 0x000000101a087225 */ /* 0x000fc800078e0006 */
[----:B------:R-:W-:Y:S01]  /*1a60*/  IMAD R2, R26, R17, R2 ;  /* 0x000000111a027224 */ /* 0x000fe200078e0202 */
[----:B------:R-:W-:-:S03]  /*1a70*/  PLOP3.LUT P0, PT, PT, PT, UP0, 0x80, 0x0 ;  /* 0x000000000000781c */ /* 0x000fc60003f0f008 */
[----:B------:R-:W-:Y:S01]  /*1a80*/  IMAD.IADD R2, R9, 0x1, R2 ;  /* 0x0000000109027824 */ /* 0x000fe200078e0202 */
[----:B------:R-:W-:Y:S01]  /*1a90*/  UIMAD.WIDE UR10, UR42, 0x4, UR10 ;  /* 0x000000042a0a78a5 */ /* 0x000fe2000f8e020a */
[----:B-1----:R-:W-:Y:S01]  /*1aa0*/  SHF.R.S32.HI R14, RZ, 0x1f, R14 ;  /* 0x0000001fff0e7819 */ /* 0x002fe2000001140e */
[----:B------:R-:W-:-:S03]  /*1ab0*/  UIMAD UR45, UR24, UR23, URZ ;  /* 0x00000017182d72a4 */ /* 0x000fc6000f8e023f */
[----:B------:R-:W-:-:S04]  /*1ac0*/  LEA.HI R14, R14, R15, RZ, 0x5 ;  /* 0x0000000f0e0e7211 */ /* 0x000fc800078f28ff */
[----:B------:R-:W-:Y:S01]  /*1ad0*/  SHF.R.S32.HI R14, RZ, 0x5, R14 ;  /* 0x00000005ff0e7819 */ /* 0x000fe2000001140e */
[----:B------:R-:W-:Y:S01]  /*1ae0*/  UMOV UR9, UR11 ;  /* 0x0000000b00097c82 */ /* 0x000fe20008000000 */
[----:B------:R-:W-:Y:S02]  /*1af0*/  UIMAD.WIDE UR42, UR14, UR22, UR40 ;  /* 0x000000160e2a72a5 */ /* 0x000fe4000f8e0228 */
[----:B------:R-:W-:Y:S02]  /*1b00*/  UIMAD.WIDE.U32 UR46, UR23, UR24, URZ ;  /* 0x00000018172e72a5 */ /* 0x000fe4000f8e003f */
[----:B------:R-:W-:-:S04]  /*1b10*/  UIADD3 UR26, UP0, UR42, UR26, URZ ;  /* 0x0000001a2a1a7290 */ /* 0x000fc8000ff1e03f */
[----:B------:R-:W-:Y:S02]  /*1b20*/  UIADD3.X UR25, UR43, UR25, URZ, UP0, !UPT ;  /* 0x000000192b197290 */ /* 0x000fe400087fe43f */
[----:B------:R-:W-:Y:S01]  /*1b30*/  UIADD3 UR29, UR40, UR29, URZ ;  /* 0x0000001d281d7290 */ /* 0x000fe2000fffe03f */
        /* <DEDUP_REMOVED lines=34> */
[----:B------:R2:W-:Y:S04]  /*1d60*/  LDGSTS.E.BYPASS.LTC128B.128 [R0+0x14000], desc[UR38][R10.64+0x80] ;  /* 0x140000800a007fae */ /* 0x0005e8000b901d66 */
[----:B------:R-:W0:Y:S04]  /*1d70*/  LDGDEPBAR ;  /* 0x00000000000079af */ /* 0x000e280000000000 */
[----:B------:R-:W-:Y:S04]  /*1d80*/  LDGSTS.E.BYPASS.LTC128B.128 [R0+0x6000], desc[UR38][R242.64] ;  /* 0x06000000f2007fae */ /* 0x000fe8000b901d66 */
[----:B------:R-:W-:Y:S01]  /*1d90*/  LDGSTS.E.BYPASS.LTC128B.128 [R0+0x7000], desc[UR38][R242.64+0x40] ;  /* 0x07000040f2007fae */ /* 0x000fe2000b901d66 */
[----:B-1----:R-:W-:-:S03]  /*1da0*/  LEA R4, P1, R8, UR6, 0x1 ;  /* 0x0000000608047c11 */ /* 0x002fc6000f8208ff */
[----:B------:R-:W-:Y:S01]  /*1db0*/  LDGSTS.E.BYPASS.LTC128B.128 [R0+0x8000], desc[UR38][R242.64+0x80] ;  /* 0x08000080f2007fae */ /* 0x000fe2000b901d66 */
[----:B------:R-:W-:Y:S02]  /*1dc0*/  LEA.HI.X R5, R8, UR7, R2, 0x1, P1 ;  /* 0x0000000708057c11 */ /* 0x000fe400088f0c02 */
[----:B------:R-:W-:Y:S02]  /*1dd0*/  SEL R2, R12, R25, !P0 ;  /* 0x000000190c027207 */ /* 0x000fe40004000000 */
[----:B------:R-:W-:Y:S02]  /*1de0*/  LEA R8, P1, R16, R4, 0x7 ;  /* 0x0000000410087211 */ /* 0x000fe400078238ff */
[----:B--2---:R-:W-:Y:S02]  /*1df0*/  LEA R10, R2, UR5, 0x1 ;  /* 0x00000005020a7c11 */ /* 0x004fe4000f8e08ff */
[----:B------:R-:W-:-:S03]  /*1e00*/  LEA.HI.X R9, R16, R5, R17, 0x7, P1 ;  /* 0x0000000510097211 */ /* 0x000fc600008f3c11 */
[----:B------:R-:W-:Y:S01]  /*1e10*/  LDGSTS.E.BYPASS.LTC128B.128 [R10], desc[UR38][R244.64] ;  /* 0x00000000f40a7fae */ /* 0x000fe2000b901d66 */
[----:B----4-:R-:W-:-:S03]  /*1e20*/  IMAD.SHL.U32 R6, R21, 0x4, RZ ;  /* 0x0000000415067824 */ /* 0x010fc600078e00ff */
[----:B------:R-:W-:Y:S01]  /*1e30*/  LDGSTS.E.BYPASS.LTC128B.128 [R10+0x1000], desc[UR38][R244.64+0x40] ;  /* 0x01000040f40a7fae */ /* 0x000fe2000b901d66 */
[----:B------:R-:W-:-:S03]  /*1e40*/  SHF.R.S32.HI R13, RZ, 0x1f, R21 ;  /* 0x0000001fff0d7819 */ /* 0x000fc60000011415 */
[----:B------:R-:W-:Y:S04]  /*1e50*/  LDGSTS.E.BYPASS.LTC128B.128 [R10+0x2000], desc[UR38][R244.64+0x80] ;  /* 0x02000080f40a7fae */ /* 0x000fe8000b901d66 */
[----:B------:R-:W-:Y:S01]  /*1e60*/  LDGSTS.E.BYPASS.LTC128B.128 [R0+0x9000], desc[UR38][R4.64] ;  /* 0x0900000004007fae */ /* 0x000fe2000b901d66 */
[----:B------:R-:W-:-:S03]  /*1e70*/  USHF.R.S32.HI UR7, URZ, 0x1f, UR23 ;  /* 0x0000001f3f077899 */ /* 0x000fc60008011417 */
[----:B------:R-:W-:Y:S01]  /*1e80*/  LDGSTS.E.BYPASS.LTC128B.128 [R0+0xb000], desc[UR38][R4.64+0x40] ;  /* 0x0b00004004007fae */ /* 0x000fe2000b901d66 */
[----:B------:R-:W-:-:S03]  /*1e90*/  USHF.L.U32 UR6, UR45, 0x6, URZ ;  /* 0x000000062d067899 */ /* 0x000fc6000800063f */
[----:B------:R1:W-:Y:S01]  /*1ea0*/  LDGSTS.E.BYPASS.LTC128B.128 [R0+0xd000], desc[UR38][R4.64+0x80] ;  /* 0x0d00008004007fae */ /* 0x0003e2000b901d66 */
[----:B------:R-:W-:-:S03]  /*1eb0*/  SHF.L.U64.HI R7, R21, 0x2, R13 ;  /* 0x0000000215077819 */ /* 0x000fc6000001020d */
[----:B------:R-:W-:Y:S01]  /*1ec0*/  LDGSTS.E.BYPASS.LTC128B.128 [R0+0xa000], desc[UR38][R8.64] ;  /* 0x0a00000008007fae */ /* 0x000fe2000b901d66 */
[----:B------:R-:W-:-:S03]  /*1ed0*/  IADD3 R6, P2, R6, UR10, RZ ;  /* 0x0000000a06067c10 */ /* 0x000fc6000ff5e0ff */
[----:B------:R-:W-:Y:S01]  /*1ee0*/  LDGSTS.E.BYPASS.LTC128B.128 [R0+0xc000], desc[UR38][R8.64+0x40] ;  /* 0x0c00004008007fae */ /* 0x000fe2000b901d66 */
[----:B------:R-:W-:-:S03]  /*1ef0*/  UIMAD UR7, UR7, UR24, URZ ;  /* 0x00000018070772a4 */ /* 0x000fc6000f8e023f */
[----:B------:R3:W-:Y:S01]  /*1f00*/  LDGSTS.E.BYPASS.LTC128B.128 [R0+0xe000], desc[UR38][R8.64+0x80] ;  /* 0x0e00008008007fae */ /* 0x0007e2000b901d66 */
[----:B------:R-:W-:Y:S01]  /*1f10*/  IADD3.X R7, R7, UR9, RZ, P2, !PT ;  /* 0x0000000907077c10 */ /* 0x000fe200097fe4ff */
[----:B------:R-:W-:Y:S01]  /*1f20*/  USHF.R.S32.HI UR11, URZ, 0x1f, UR6 ;  /* 0x0000001f3f0b7899 */ /* 0x000fe20008011406 */
[----:B------:R-:W-:Y:S01]  /*1f30*/  IMAD.U32 R2, RZ, RZ, UR27 ;  /* 0x0000001bff027e24 */ /* 0x000fe2000f8e00ff */
[----:B------:R-:W-:Y:S01]  /*1f40*/  UIMAD UR7, UR28, UR23, UR7 ;  /* 0x000000171c0772a4 */ /* 0x000fe2000f8e0207 */
[----:B------:R-:W0:Y:S02]  /*1f50*/  LDGDEPBAR ;  /* 0x00000000000079af */ /* 0x000e240000000000 */
[----:B------:R-:W-:Y:S01]  /*1f60*/  ULDC.64 UR22, c[0x0][0x478] ;  /* 0x00011e0000167ab9 */ /* 0x000fe20000000a00 */
[----:B-1----:R-:W-:Y:S01]  /*1f70*/  IMAD.U32 R4, RZ, RZ, UR30 ;  /* 0x0000001eff047e24 */ /* 0x002fe2000f8e00ff */
[----:B------:R-:W-:Y:S01]  /*1f80*/  UIADD3 UR7, UR47, UR7, URZ ;  /* 0x000000072f077290 */ /* 0x000fe2000fffe03f */
[----:B------:R-:W5:Y:S01]  /*1f90*/  LDG.E R11, desc[UR38][R6.64+0x20] ;  /* 0x00002026060b7981 */ /* 0x000f62000c1e1900 */
[----:B---3--:R-:W-:-:S03]  /*1fa0*/  IMAD R0, R14, UR45, R18 ;  /* 0x0000002d0e007c24 */ /* 0x008fc6000f8e0212 */
[----:B------:R-:W5:Y:S01]  /*1fb0*/  LDG.E R8, desc[UR38][R6.64] ;  /* 0x0000002606087981 */ /* 0x000f62000c1e1900 */
[----:B------:R-:W-:-:S04]  /*1fc0*/  DEPBAR.LE SB0, 0x1 ;  /* 0x000080400000791a */ /* 0x000fc80000000000 */
[----:B------:R-:W-:Y:S01]  /*1fd0*/  IADD3 R4, P2, P1, R0, UR6, R4 ;  /* 0x0000000600047c10 */ /* 0x000fe2000f95e004 */
[----:B------:R-:W5:Y:S01]  /*1fe0*/  LDG.E R12, desc[UR38][R6.64+0x80] ;  /* 0x00008026060c7981 */ /* 0x000f62000c1e1900 */
[----:B------:R-:W-:-:S03]  /*1ff0*/  SHF.R.S32.HI R0, RZ, 0x1f, R0 ;  /* 0x0000001fff007819 */ /* 0x000fc60000011400 */
[----:B------:R1:W5:Y:S01]  /*2000*/  LDG.E R9, desc[UR38][R6.64+0xa0] ;  /* 0x0000a02606097981 */ /* 0x000362000c1e1900 */
[----:B------:R-:W-:Y:S02]  /*2010*/  IADD3.X R0, R0, UR11, R2, P2, P1 ;  /* 0x0000000b00007c10 */ /* 0x000fe400097e2402 */
[----:B------:R-:W-:Y:S01]  /*2020*/  IADD3 R4, P1, R4, R22, RZ ;  /* 0x0000001604047210 */ /* 0x000fe20007f3e0ff */
[----:B------:R-:W-:Y:S01]  /*2030*/  UIMAD UR7, UR7, UR26, URZ ;  /* 0x0000001a070772a4 */ /* 0x000fe2000f8e023f */
[----:B------:R-:W-:Y:S03]  /*2040*/  BAR.SYNC.DEFER_BLOCKING 0x0 ;  /* 0x0000000000007b1d */ /* 0x000fe60000010000 */
[----:B------:R-:W-:Y:S01]  /*2050*/  IMAD.X R5, R0, 0x1, R23, P1 ;  /* 0x0000000100057824 */ /* 0x000fe200008e0617 */
[----:B------:R-:W-:-:S03]  /*2060*/  UIMAD UR25, UR25, UR46, UR7 ;  /* 0x0000002e191972a4 */ /* 0x000fc6000f8e0207 */
[----:B------:R-:W-:Y:S01]  /*2070*/  ULDC.64 UR6, c[0x0][0x400] ;  /* 0x0001000000067ab9 */ /* 0x000fe20000000a00 */
        /* <DEDUP_REMOVED lines=54> */
[----:B------:R-:W-:Y:S01]  /*23e0*/  STL [R1], R10 ;  /* 0x0000000a01007387 */ /* 0x000fe20000100800 */
[C---:B------:R-:W-:Y:S01]  /*23f0*/  SHF.L.U64.HI R0, R21.reuse, 0x2, R13 ;  /* 0x0000000215007819 */ /* 0x040fe2000001020d */
[----:B------:R-:W-:Y:S01]  /*2400*/  USHF.L.U32 UR50, UR45, 0x4, URZ ;  /* 0x000000042d327899 */ /* 0x000fe2000800063f */
[----:B------:R-:W-:Y:S01]  /*2410*/  SHF.L.U32 R4, R21, 0x2, RZ ;  /* 0x0000000215047819 */ /* 0x000fe200000006ff */
[----:B-----5:R-:W-:Y:S01]  /*2420*/  STL [R1+0x10], R8 ;  /* 0x0000100801007387 */ /* 0x020fe20000100800 */
[----:B------:R-:W-:Y:S01]  /*2430*/  UIADD3 UR42, UR34, UR4, URZ ;  /* 0x00000004222a7290 */ /* 0x000fe2000fffe03f */
[----:B------:R-:W-:Y:S01]  /*2440*/  VIADD R2, R229, 0x1800 ;  /* 0x00001800e5027836 */ /* 0x000fe20000000000 */
[----:B------:R-:W-:Y:S01]  /*2450*/  USHF.L.U32 UR51, UR45, 0x3, URZ ;  /* 0x000000032d337899 */ /* 0x000fe2000800063f */
[----:B------:R-:W-:Y:S01]  /*2460*/  STL [R1+0xc], R11 ;  /* 0x00000c0b01007387 */ /* 0x000fe20000100800 */
[----:B------:R-:W-:Y:S01]  /*2470*/  UIADD3 UR27, UR50, 0x40, URZ ;  /* 0x00000040321b7890 */ /* 0x000fe2000fffe03f */
[----:B------:R-:W-:Y:S01]  /*2480*/  IMAD.MOV.U32 R127, RZ, RZ, RZ ;  /* 0x000000ffff7f7224 */ /* 0x000fe200078e00ff */
[----:B------:R-:W-:Y:S01]  /*2490*/  UIADD3 UR34, UR50, 0x20, URZ ;  /* 0x0000002032227890 */ /* 0x000fe2000fffe03f */
[----:B------:R-:W-:Y:S01]  /*24a0*/  STL [R1+0x8], R12 ;  /* 0x0000080c01007387 */ /* 0x000fe20000100800 */
[----:B------:R-:W-:Y:S01]  /*24b0*/  UIADD3 UR26, UR51, UR27, URZ ;  /* 0x0000001b331a7290 */ /* 0x000fe2000fffe03f */
[----:B------:R-:W-:Y:S01]  /*24c0*/  SEL R2, R2, R229, !P0 ;  /* 0x000000e502027207 */ /* 0x000fe20004000000 */
[----:B------:R-:W-:Y:S01]  /*24d0*/  UIADD3 UR31, UR51, UR34, URZ ;  /* 0x00000022331f7290 */ /* 0x000fe2000fffe03f */
[----:B------:R-:W-:Y:S01]  /*24e0*/  STL [R1+0x4], R9 ;  /* 0x0000040901007387 */ /* 0x000fe20000100800 */
[----:B------:R-:W-:-:S02]  /*24f0*/  UIADD3 UR25, UR51, UR26, URZ ;  /* 0x0000001a33197290 */ /* 0x000fc4000fffe03f */
[----:B------:R-:W-:Y:S01]  /*2500*/  UIADD3 UR30, UR51, UR31, URZ ;  /* 0x0000001f331e7290 */ /* 0x000fe2000fffe03f */
[----:B------:R1:W-:Y:S01]  /*2510*/  STL [R1+0x24], R0 ;  /* 0x0000240001007387 */ /* 0x0003e20000100800 */
[----:B------:R-:W-:Y:S02]  /*2520*/  UIADD3 UR24, UR51, UR25, URZ ;  /* 0x0000001933187290 */ /* 0x000fe4000fffe03f */
[----:B------:R-:W-:Y:S01]  /*2530*/  UIADD3 UR29, UR51, UR30, URZ ;  /* 0x0000001e331d7290 */ /* 0x000fe2000fffe03f */
[----:B------:R2:W-:Y:S01]  /*2540*/  STL [R1+0x20], R4 ;  /* 0x0000200401007387 */ /* 0x0005e20000100800 */
[----:B------:R-:W-:Y:S01]  /*2550*/  UMOV UR7, UR23 ;  /* 0x0000001700077c82 */ /* 0x000fe20008000000 */
[----:B------:R-:W-:Y:S02]  /*2560*/  UIADD3 UR23, UR51, UR24, URZ ;  /* 0x0000001833177290 */ /* 0x000fe4000fffe03f */
[----:B------:R-:W-:Y:S02]  /*2570*/  UIADD3 UR28, UR51, UR29, URZ ;  /* 0x0000001d331c7290 */ /* 0x000fe4000fffe03f */
[----:B------:R-:W-:-:S02]  /*2580*/  UIMAD UR49, UR45, 0x18, URZ ;  /* 0x000000182d3178a4 */ /* 0x000fc4000f8e023f */
[----:B------:R-:W-:Y:S02]  /*2590*/  USHF.L.U32 UR48, UR45, 0x5, URZ ;  /* 0x000000052d307899 */ /* 0x000fe4000800063f */
[----:B------:R-:W-:Y:S02]  /*25a0*/  UIMAD UR47, UR45, 0x28, URZ ;  /* 0x000000282d2f78a4 */ /* 0x000fe4000f8e023f */
[----:B------:R-:W-:Y:S02]  /*25b0*/  UIMAD UR46, UR45, 0x30, URZ ;  /* 0x000000302d2e78a4 */ /* 0x000fe4000f8e023f */
[----:B------:R-:W-:Y:S01]  /*25c0*/  UIMAD UR45, UR45, 0x38, URZ ;  /* 0x000000382d2d78a4 */ /* 0x000fe2000f8e023f */
[----:B------:R-:W-:Y:S01]  /*25d0*/  ULDC UR41, c[0x0][0x270] ;  /* 0x00009c0000297ab9 */ /* 0x000fe20000000800 */
[----:B------:R-:W-:Y:S02]  /*25e0*/  UIADD3 UR42, -UR35, 0x80, UR42 ;  /* 0x00000080232a7890 */ /* 0x000fe4000fffe12a */
[----:B------:R-:W-:Y:S01]  /*25f0*/  UIADD3 UR11, UR51, UR23, URZ ;  /* 0x00000017330b7290 */ /* 0x000fe2000fffe03f */
[----:B-1----:R-:W-:Y:S01]  /*2600*/  VIADD R0, R230, 0x1800 ;  /* 0x00001800e6007836 */ /* 0x002fe20000000000 */
[----:B------:R-:W-:-:S04]  /*2610*/  UIADD3 UR4, UR51, UR28, URZ ;  /* 0x0000001c33047290 */ /* 0x000fc8000fffe03f */
[----:B------:R-:W-:Y:S02]  /*2620*/  SEL R0, R0, R230, !P0 ;  /* 0x000000e600007207 */ /* 0x000fe40004000000 */
[----:B------:R-:W-:Y:S01]  /*2630*/  LEA R220, R2, UR5, 0x1 ;  /* 0x0000000502dc7c11 */ /* 0x000fe2000f8e08ff */
[----:B------:R-:W-:Y:S01]  /*2640*/  ULDC UR44, c[0x0][0x39c] ;  /* 0x0000e700002c7ab9 */ /* 0x000fe20000000800 */
[----:B------:R-:W-:Y:S01]  /*2650*/  LEA R221, R0, UR5, 0x1 ;  /* 0x0000000500dd7c11 */ /* 0x000fe2000f8e08ff */
[----:B--2---:R-:W-:-:S06]  /*2660*/  ULDC UR43, c[0x0][0x2ec] ;  /* 0x0000bb00002b7ab9 */ /* 0x004fcc0000000800 */
.L_x_232:
[----:B------:R-:W0:Y:S01]  /*2670*/  LDGDEPBAR ;  /* 0x00000000000079af */ /* 0x000e220000000000 */
[----:B------:R-:W-:Y:S01]  /*2680*/  IADD3 R0, R228, R221, RZ ;  /* 0x000000dde4007210 */ /* 0x000fe20007ffe0ff */
[----:B------:R-:W-:Y:S06]  /*2690*/  USHF.L.U32 UR40, UR8, 0x6, URZ ;  /* 0x0000000608287899 */ /* 0x000fec000800063f */
[----:B------:R-:W2:Y:S01]  /*26a0*/  LDL R236, [R1+0x30] ;  /* 0x0000300001ec7983 */ /* 0x000ea20000100800 */
[----:B------:R-:W-:Y:S02]  /*26b0*/  UISETP.GT.AND UP3, UPT, UR8, UR6, UPT ;  /* 0x000000060800728c */ /* 0x000fe4000bf64270 */
[----:B------:R-:W-:Y:S01]  /*26c0*/  UISETP.GE.AND UP0, UPT, UR40, UR42, UPT ;  /* 0x0000002a2800728c */ /* 0x000fe2000bf06270 */
[----:B------:R-:W3:Y:S01]  /*26d0*/  LDL R235, [R1+0x34] ;  /* 0x0000340001eb7983 */ /* 0x000ee20000100800 */
[----:B------:R-:W-:Y:S03]  /*26e0*/  MOV R2, UR40 ;  /* 0x0000002800027c02 */ /* 0x000fe60008000f00 */
[----:B------:R-:W4:Y:S01]  /*26f0*/  LDL R234, [R1+0x10] ;  /* 0x0000100001ea7983 */ /* 0x000f220000100800 */
[----:B------:R-:W-:Y:S03]  /*2700*/  PLOP3.LUT P0, PT, PT, PT, UP0, 0x80, 0x0 ;  /* 0x000000000000781c */ /* 0x000fe60003f0f008 */
[----:B------:R-:W2:Y:S04]  /*2710*/  LDL R231, [R1+0xc] ;  /* 0x00000c0001e77983 */ /* 0x000ea80000100800 */
        /* <DEDUP_REMOVED lines=24> */
[----:B------:R-:W-:Y:S01]  /*28a0*/  STL [R1+0x48], R3 ;  /* 0x0000480301007387 */ /* 0x000fe20000100800 */
[----:B--2---:R-:W-:Y:S01]  /*28b0*/  FSETP.NEU.FTZ.AND P1, PT, R231, -INF , PT ;  /* 0xff800000e700780b */ /* 0x004fe20003f3d000 */
[----:B------:R-:W-:Y:S04]  /*28c0*/  DEPBAR.LE SB0, 0x0 ;  /* 0x000080000000791a */ /* 0x000fe80000000000 */
[----:B------:R-:W-:Y:S01]  /*28d0*/  BAR.SYNC.DEFER_BLOCKING 0x0 ;  /* 0x0000000000007b1d */ /* 0x000fe20000010000 */
[----:B----4-:R-:W-:Y:S05]  /*28e0*/  FSETP.NEU.FTZ.AND P2, PT, R234, -INF , PT ;  /* 0xff800000ea00780b */ /* 0x010fea0003f5d000 */
[----:B------:R-:W-:Y:S08]  /*28f0*/  LDSM.16.M88.4 R32, [R221] ;  /* 0x00000000dd20783b */ /* 0x000ff00000000200 */
[----:B------:R-:W1:Y:S08]  /*2900*/  LDSM.16.M88.4 R16, [R222+0x9000] ;  /* 0x00900000de10783b */ /* 0x000e700000000200 */
[----:B------:R-:W2:Y:S08]  /*2910*/  LDSM.16.M88.4 R28, [R221+0x800] ;  /* 0x00080000dd1c783b */ /* 0x000eb00000000200 */
[----:B------:R-:W4:Y:S08]  /*2920*/  LDSM.16.M88.4 R132, [R222+0x9400] ;  /* 0x00940000de84783b */ /* 0x000f300000000200 */
[----:B------:R-:W-:Y:S08]  /*2930*/  LDSM.16.M88.4 R136, [R0] ;  /* 0x000000000088783b */ /* 0x000ff00000000200 */
[----:B------:R-:W3:Y:S01]  /*2940*/  LDSM.16.M88.4 R140, [R223+0x9000] ;  /* 0x00900000df8c783b */ /* 0x000ee20000000200 */
[-C--:B-1----:R-:W-:Y:S07]  /*2950*/  HMMA.16816.F32.BF16 R4, R32, R16.reuse, RZ ;  /* 0x000000102004723c */ /* 0x082fee00000418ff */
[----:B------:R-:W1:Y:S01]  /*2960*/  LDSM.16.M88.4 R144, [R0+0x800] ;  /* 0x000800000090783b */ /* 0x000e620000000200 */
[C---:B--2---:R-:W-:Y:S07]  /*2970*/  HMMA.16816.F32.BF16 R8, R28.reuse, R16, RZ ;  /* 0x000000101c08723c */ /* 0x044fee00000418ff */
[----:B------:R-:W2:Y:S01]  /*2980*/  LDSM.16.M88.4 R148, [R223+0x9400] ;  /* 0x00940000df94783b */ /* 0x000ea20000000200 */
[-C--:B------:R-:W-:Y:S07]  /*2990*/  HMMA.16816.F32.BF16 R12, R28, R18.reuse, RZ ;  /* 0x000000121c0c723c */ /* 0x080fee00000418ff */
[----:B------:R-:W-:Y:S01]  /*29a0*/  LDSM.16.M88.4 R152, [R221+0x1000] ;  /* 0x00100000dd98783b */ /* 0x000fe20000000200 */
[C---:B------:R-:W-:Y:S07]  /*29b0*/  HMMA.16816.F32.BF16 R16, R32.reuse, R18, RZ ;  /* 0x000000122010723c */ /* 0x040fee00000418ff */
[----:B------:R-:W2:Y:S01]  /*29c0*/  LDSM.16.M88.4 R156, [R222+0xb000] ;  /* 0x00b00000de9c783b */ /* 0x000ea20000000200 */
[-C--:B----4-:R-:W-:Y:S06]  /*29d0*/  HMMA.16816.F32.BF16 R20, R32, R132.reuse, RZ ;  /* 0x000000842014723c */ /* 0x090fec00000418ff */
[C---:B------:R-:W-:Y:S01]  /*29e0*/  HMMA.16816.F32.BF16 R24, R28.reuse, R132, RZ ;  /* 0x000000841c18723c */ /* 0x040fe200000418ff */
[----:B------:R-:W-:Y:S05]  /*29f0*/  LDSM.16.M88.4 R160, [R222+0xb400] ;  /* 0x00b40000dea0783b */ /* 0x000fea0000000200 */
[-C--:B------:R-:W-:Y:S03]  /*2a00*/  HMMA.16816.F32.BF16 R28, R28, R134.reuse, RZ ;  /* 0x000000861c1c723c */ /* 0x080fe600000418ff */
[----:B------:R-:W-:Y:S03]  /*2a10*/  LDSM.16.M88.4 R164, [R0+0x1000] ;  /* 0x0010000000a4783b */ /* 0x000fe60000000200 */
[----:B------:R-:W-:Y:S05]  /*2a20*/  HMMA.16816.F32.BF16 R32, R32, R134, RZ ;  /* 0x000000862020723c */ /* 0x000fea00000418ff */
[----:B------:R-:W4:Y:S01]  /*2a30*/  LDSM.16.M88.4 R132, [R221+0x1800] ;  /* 0x00180000dd84783b */ /* 0x000f220000000200 */
[-C--:B---3--:R-:W-:Y:S06]  /*2a40*/  HMMA.16816.F32.BF16 R4, R136, R140.reuse, R4 ;  /* 0x0000008c8804723c */ /* 0x088fec0000041804 */
[C---:B-1----:R-:W-:Y:S01]  /*2a50*/  HMMA.16816.F32.BF16 R8, R144.reuse, R140, R8 ;  /* 0x0000008c9008723c */ /* 0x042fe20000041808 */
[----:B------:R-:W1:Y:S05]  /*2a60*/  LDSM.16.M88.4 R168, [R223+0xb000] ;  /* 0x00b00000dfa8783b */ /* 0x000e6a0000000200 */
[-C--:B------:R-:W-:Y:S06]  /*2a70*/  HMMA.16816.F32.BF16 R12, R144, R142.reuse, R12 ;  /* 0x0000008e900c723c */ /* 0x080fec000004180c */
[C---:B------:R-:W-:Y:S01]  /*2a80*/  HMMA.16816.F32.BF16 R16, R136.reuse, R142, R16 ;  /* 0x0000008e8810723c */ /* 0x040fe20000041810 */
[----:B------:R-:W-:Y:S05]  /*2a90*/  LDSM.16.M88.4 R140, [R223+0xb400] ;  /* 0x00b40000df8c783b */ /* 0x000fea0000000200 */
[-C--:B--2---:R-:W-:Y:S06]  /*2aa0*/  HMMA.16816.F32.BF16 R20, R136, R148.reuse, R20 ;  /* 0x000000948814723c */ /* 0x084fec0000041814 */
[C---:B------:R-:W-:Y:S06]  /*2ab0*/  HMMA.16816.F32.BF16 R24, R144.reuse, R148, R24 ;  /* 0x000000949018723c */ /* 0x040fec0000041818 */
[-C--:B------:R-:W-:Y:S01]  /*2ac0*/  HMMA.16816.F32.BF16 R28, R144, R150.reuse, R28 ;  /* 0x00000096901c723c */ /* 0x080fe2000004181c */
[----:B------:R-:W-:Y:S05]  /*2ad0*/  LDSM.16.M88.4 R144, [R221+0x2000] ;  /* 0x00200000dd90783b */ /* 0x000fea0000000200 */
[----:B------:R-:W-:Y:S03]  /*2ae0*/  HMMA.16816.F32.BF16 R32, R136, R150, R32 ;  /* 0x000000968820723c */ /* 0x000fe60000041820 */
[----:B------:R-:W2:Y:S03]  /*2af0*/  LDSM.16.M88.4 R136, [R0+0x1800] ;  /* 0x001800000088783b */ /* 0x000ea60000000200 */
[-C--:B------:R-:W-:Y:S05]  /*2b00*/  HMMA.16816.F32.BF16 R4, R152, R156.reuse, R4 ;  /* 0x0000009c9804723c */ /* 0x080fea0000041804 */
[----:B------:R-:W3:Y:S01]  /*2b10*/  LDSM.16.M88.4 R148, [R222+0xd000] ;  /* 0x00d00000de94783b */ /* 0x000ee20000000200 */
[C---:B----4-:R-:W-:Y:S06]  /*2b20*/  HMMA.16816.F32.BF16 R8, R132.reuse, R156, R8 ;  /* 0x0000009c8408723c */ /* 0x050fec0000041808 */
[-C--:B------:R-:W-:Y:S06]  /*2b30*/  HMMA.16816.F32.BF16 R12, R132, R158.reuse, R12 ;  /* 0x0000009e840c723c */ /* 0x080fec000004180c */
[C---:B------:R-:W-:Y:S01]  /*2b40*/  HMMA.16816.F32.BF16 R16, R152.reuse, R158, R16 ;  /* 0x0000009e9810723c */ /* 0x040fe20000041810 */
[----:B------:R-:W-:Y:S05]  /*2b50*/  LDSM.16.M88.4 R156, [R0+0x2000] ;  /* 0x00200000009c783b */ /* 0x000fea0000000200 */
[-C--:B------:R-:W-:Y:S06]  /*2b60*/  HMMA.16816.F32.BF16 R20, R152, R160.reuse, R20 ;  /* 0x000000a09814723c */ /* 0x080fec0000041814 */
[C---:B------:R-:W-:Y:S06]  /*2b70*/  HMMA.16816.F32.BF16 R24, R132.reuse, R160, R24 ;  /* 0x000000a08418723c */ /* 0x040fec0000041818 */
[-C--:B------:R-:W-:Y:S01]  /*2b80*/  HMMA.16816.F32.BF16 R28, R132, R162.reuse, R28 ;  /* 0x000000a2841c723c */ /* 0x080fe2000004181c */
[----:B------:R-:W4:Y:S05]  /*2b90*/  LDSM.16.M88.4 R132, [R221+0x2800] ;  /* 0x00280000dd84783b */ /* 0x000f2a0000000200 */
[----:B------:R-:W-:Y:S03]  /*2ba0*/  HMMA.16816.F32.BF16 R32, R152, R162, R32 ;  /* 0x000000a29820723c */ /* 0x000fe60000041820 */
[----:B------:R-:W4:Y:S03]  /*2bb0*/  LDSM.16.M88.4 R152, [R222+0xd400] ;  /* 0x00d40000de98783b */ /* 0x000f260000000200 */
[-C--:B-1----:R-:W-:Y:S05]  /*2bc0*/  HMMA.16816.F32.BF16 R4, R164, R168.reuse, R4 ;  /* 0x000000a8a404723c */ /* 0x082fea0000041804 */
[----:B------:R-:W1:Y:S01]  /*2bd0*/  LDSM.16.M88.4 R160, [R223+0xd000] ;  /* 0x00d00000dfa0783b */ /* 0x000e620000000200 */
[C---:B--2---:R-:W-:Y:S06]  /*2be0*/  HMMA.16816.F32.BF16 R8, R136.reuse, R168, R8 ;  /* 0x000000a88808723c */ /* 0x044fec0000041808 */
[-C--:B------:R-:W-:Y:S06]  /*2bf0*/  HMMA.16816.F32.BF16 R12, R136, R170.reuse, R12 ;  /* 0x000000aa880c723c */ /* 0x080fec000004180c */
[C---:B------:R-:W-:Y:S06]  /*2c00*/  HMMA.16816.F32.BF16 R16, R164.reuse, R170, R16 ;  /* 0x000000aaa410723c */ /* 0x040fec0000041810 */
[-C--:B------:R-:W-:Y:S06]  /*2c10*/  HMMA.16816.F32.BF16 R20, R164, R140.reuse, R20 ;  /* 0x0000008ca414723c */ /* 0x080fec0000041814 */
[C---:B------:R-:W-:Y:S01]  /*2c20*/  HMMA.16816.F32.BF16 R24, R136.reuse, R140, R24 ;  /* 0x0000008c8818723c */ /* 0x040fe20000041818 */
[----:B------:R-:W2:Y:S04]  /*2c30*/  LDL R141, [R1+0x20] ;  /* 0x00002000018d7983 */ /* 0x000ea80000100800 */
[----:B------:R-:W2:Y:S01]  /*2c40*/  LDL R140, [R1+0x24] ;  /* 0x00002400018c7983 */ /* 0x000ea20000100800 */
[-C--:B------:R-:W-:Y:S03]  /*2c50*/  HMMA.16816.F32.BF16 R28, R136, R142.reuse, R28 ;  /* 0x0000008e881c723c */ /* 0x080fe6000004181c */
[----:B------:R1:W1:Y:S03]  /*2c60*/  LDSM.16.M88.4 R136, [R0+0x2800] ;  /* 0x002800000088783b */ /* 0x0002660000000200 */
[----:B------:R-:W-:Y:S06]  /*2c70*/  HMMA.16816.F32.BF16 R32, R164, R142, R32 ;  /* 0x0000008ea420723c */ /* 0x000fec0000041820 */
[-C--:B---3--:R-:W-:Y:S06]  /*2c80*/  HMMA.16816.F32.BF16 R4, R144, R148.reuse, R4 ;  /* 0x000000949004723c */ /* 0x088fec0000041804 */
[C---:B----4-:R-:W-:Y:S06]  /*2c90*/  HMMA.16816.F32.BF16 R8, R132.reuse, R148, R8 ;  /* 0x000000948408723c */ /* 0x050fec0000041808 */
[-C--:B------:R-:W-:Y:S01]  /*2ca0*/  HMMA.16816.F32.BF16 R12, R132, R150.reuse, R12 ;  /* 0x00000096840c723c */ /* 0x080fe2000004180c */
[----:B-1----:R-:W-:Y:S05]  /*2cb0*/  MOV R0, UR16 ;  /* 0x0000001000007c02 */ /* 0x002fea0008000f00 */
[C---:B------:R-:W-:Y:S05]  /*2cc0*/  HMMA.16816.F32.BF16 R16, R144.reuse, R150, R16 ;  /* 0x000000969010723c */ /* 0x040fea0000041810 */
[----:B------:R-:W-:Y:S01]  /*2cd0*/  @!P0 LEA R0, R0, R235, 0x7 ;  /* 0x000000eb00008211 */ /* 0x000fe200078e38ff */
[-C--:B------:R-:W-:Y:S06]  /*2ce0*/  HMMA.16816.F32.BF16 R20, R144, R152.reuse, R20 ;  /* 0x000000989014723c */ /* 0x080fec0000041814 */
[C---:B------:R-:W-:Y:S06]  /*2cf0*/  HMMA.16816.F32.BF16 R24, R132.reuse, R152, R24 ;  /* 0x000000988418723c */ /* 0x040fec0000041818 */
[-C--:B------:R-:W-:Y:S06]  /*2d00*/  HMMA.16816.F32.BF16 R28, R132, R154.reuse, R28 ;  /* 0x0000009a841c723c */ /* 0x080fec000004181c */
[----:B------:R-:W-:Y:S06]  /*2d10*/  HMMA.16816.F32.BF16 R32, R144, R154, R32 ;  /* 0x0000009a9020723c */ /* 0x000fec0000041820 */
[-C--:B------:R-:W-:Y:S06]  /*2d20*/  HMMA.16816.F32.BF16 R4, R156, R160.reuse, R4 ;  /* 0x000000a09c04723c */ /* 0x080fec0000041804 */
        /* <DEDUP_REMOVED lines=19> */
[----:B------:R-:W3:Y:S01]  /*2e60*/  MUFU.TANH R57, R5 ;  /* 0x0000000500397308 */ /* 0x000ee20000002400 */
[----:B------:R-:W-:Y:S01]  /*2e70*/  FMUL.FTZ R19, R19, UR44 ;  /* 0x0000002c13137c20 */ /* 0x000fe20008410000 */
[----:B------:R-:W-:Y:S08]  /*2e80*/  FMUL.FTZ R17, R17, UR44 ;  /* 0x0000002c11117c20 */ /* 0x000ff00008410000 */
[----:B------:R4:W-:Y:S01]  /*2e90*/  MUFU.TANH R52, R16 ;  /* 0x0000001000347308 */ /* 0x0009e20000002400 */
[----:B-1----:R-:W-:Y:S05]  /*2ea0*/  FMUL.FTZ R10, R234, 1.4426950216293334961 ;  /* 0x3fb8aa3bea0a7820 */ /* 0x002fea0000410000 */
[----:B------:R-:W-:Y:S04]  /*2eb0*/  FSEL R10, R10, RZ, P2 ;  /* 0x000000ff0a0a7208 */ /* 0x000fe80001000000 */
[----:B------:R-:W-:Y:S10]  /*2ec0*/  MUFU.TANH R47, R6 ;  /* 0x00000006002f7308 */ /* 0x000ff40000002400 */
[----:B------:R1:W-:Y:S01]  /*2ed0*/  MUFU.TANH R160, R15 ;  /* 0x0000000f00a07308 */ /* 0x0003e20000002400 */
[----:B----4-:R-:W4:Y:S09]  /*2ee0*/  LDL R16, [R1+0x8] ;  /* 0x0000080001107983 */ /* 0x010f320000100800 */
[----:B------:R3:W3:Y:S10]  /*2ef0*/  MUFU.TANH R46, R7 ;  /* 0x00000007002e7308 */ /* 0x0006f40000002400 */
[----:B------:R-:W-:Y:S01]  /*2f00*/  MUFU.TANH R151, R12 ;  /* 0x0000000c00977308 */ /* 0x000fe20000002400 */
[----:B-1----:R-:W2:Y:S09]  /*2f10*/  LDL R15, [R1+0x4] ;  /* 0x00000400010f7983 */ /* 0x002eb20000100800 */
[----:B------:R1:W-:Y:S01]  /*2f20*/  MUFU.TANH R154, R9 ;  /* 0x00000009009a7308 */ /* 0x0003e20000002400 */
[----:B---3--:R-:W3:Y:S09]  /*2f30*/  LDSM.16.M88.4 R4, [R223+0xd400] ;  /* 0x00d40000df04783b */ /* 0x008ef20000000200 */
[----:B------:R-:W-:Y:S10]  /*2f40*/  MUFU.TANH R162, R11 ;  /* 0x0000000b00a27308 */ /* 0x000ff40000002400 */
[----:B------:R3:W3:Y:S01]  /*2f50*/  MUFU.TANH R150, R13 ;  /* 0x0000000d00967308 */ /* 0x0006e20000002400 */
[----:B-1----:R-:W-:Y:S01]  /*2f60*/  FMUL.FTZ R9, R231, 1.4426950216293334961 ;  /* 0x3fb8aa3be7097820 */ /* 0x002fe20000410000 */
[----:B------:R-:W-:Y:S04]  /*2f70*/  MOV R231, 0x8 ;  /* 0x0000000800e77802 */ /* 0x000fe80000000f00 */
[----:B------:R-:W-:Y:S04]  /*2f80*/  FSEL R9, R9, RZ, P1 ;  /* 0x000000ff09097208 */ /* 0x000fe80000800000 */
[----:B------:R1:W1:Y:S10]  /*2f90*/  MUFU.TANH R155, R8 ;  /* 0x00000008009b7308 */ /* 0x0002740000002400 */
[----:B------:R1:W-:Y:S01]  /*2fa0*/  MUFU.TANH R252, R17 ;  /* 0x0000001100fc7308 */ /* 0x0003e20000002400 */
[----:B---3--:R-:W-:Y:S09]  /*2fb0*/  MOV R13, R57 ;  /* 0x00000039000d7202 */ /* 0x008ff20000000f00 */
[----:B------:R3:W2:Y:S01]  /*2fc0*/  MUFU.TANH R161, R14 ;  /* 0x0000000e00a17308 */ /* 0x0006a20000002400 */
[-C--:B------:R-:W-:Y:S03]  /*2fd0*/  HMMA.16816.F32.BF16 R20, R156, R4.reuse, R20 ;  /* 0x000000049c14723c */ /* 0x080fe60000041814 */
[----:B-1----:R-:W-:Y:S03]  /*2fe0*/  MOV R8, R46 ;  /* 0x0000002e00087202 */ /* 0x002fe60000000f00 */
[C---:B------:R-:W-:Y:S03]  /*2ff0*/  HMMA.16816.F32.BF16 R24, R136.reuse, R4, R24 ;  /* 0x000000048818723c */ /* 0x040fe60000041818 */
[----:B------:R-:W-:Y:S02]  /*3000*/  MUFU.TANH R41, R18 ;  /* 0x0000001200297308 */ /* 0x000fe40000002400 */
[----:B------:R-:W-:Y:S01]  /*3010*/  MOV R17, 0x20 ;  /* 0x0000002000117802 */ /* 0x000fe20000000f00 */
[-C--:B------:R-:W-:Y:S07]  /*3020*/  HMMA.16816.F32.BF16 R28, R136, R6.reuse, R28 ;  /* 0x00000006881c723c */ /* 0x080fee000004181c */
[----:B------:R-:W-:Y:S01]  /*3030*/  MUFU.TANH R40, R19 ;  /* 0x0000001300287308 */ /* 0x000fe20000002400 */
[----:B------:R-:W-:Y:S01]  /*3040*/  @!P0 IADD3 R5, R2, UR35, R236 ;  /* 0x0000002302058c10 */ /* 0x000fe2000fffe0ec */
[----:B------:R-:W-:Y:S02]  /*3050*/  HMMA.16816.F32.BF16 R32, R156, R6, R32 ;  /* 0x000000069c20723c */ /* 0x000fe40000041820 */
[----:B---3--:R-:W-:Y:S02]  /*3060*/  MOV R14, 0x28 ;  /* 0x00000028000e7802 */ /* 0x008fe40000000f00 */
[C---:B------:R-:W-:Y:S01]  /*3070*/  @!P0 VIMNMX R12, R5.reuse, UR35, PT ;  /* 0x00000023050c8c48 */ /* 0x040fe2000bfe0100 */
[----:B------:R-:W-:Y:S01]  /*3080*/  FMUL.FTZ R20, R20, UR44 ;  /* 0x0000002c14147c20 */ /* 0x000fe20008410000 */
[----:B------:R-:W-:Y:S01]  /*3090*/  MOV R4, R58 ;  /* 0x0000003a00047202 */ /* 0x000fe20000000f00 */
[----:B------:R-:W-:Y:S01]  /*30a0*/  FMUL.FTZ R22, R22, UR44 ;  /* 0x0000002c16167c20 */ /* 0x000fe20008410000 */
[-C--:B------:R-:W-:Y:S01]  /*30b0*/  @!P0 ISETP.GE.AND P3, PT, R0, R12.reuse, PT ;  /* 0x0000000c0000820c */ /* 0x080fe20003f66270 */
[----:B------:R-:W-:Y:S02]  /*30c0*/  MUFU.TANH R251, R20 ;  /* 0x0000001400fb7308 */ /* 0x000fe40000002400 */
[----:B------:R-:W-:Y:S01]  /*30d0*/  @!P0 VIADDMNMX R11, R5, R231, UR35, PT ;  /* 0x00000023050b8e46 */ /* 0x000fe2000b8001e7 */
[----:B------:R-:W-:Y:S01]  /*30e0*/  FMUL.FTZ R21, R21, UR44 ;  /* 0x0000002c15157c20 */ /* 0x000fe20008410000 */
[----:B------:R-:W-:Y:S01]  /*30f0*/  @!P0 FSEL R4, R58, -INF , !P3 ;  /* 0xff8000003a048808 */ /* 0x000fe20005800000 */
[----:B------:R-:W-:Y:S01]  /*3100*/  FMUL.FTZ R23, R23, UR44 ;  /* 0x0000002c17177c20 */ /* 0x000fe20008410000 */
[-C--:B------:R-:W-:Y:S01]  /*3110*/  @!P0 ISETP.GE.AND P1, PT, R0, R11.reuse, PT ;  /* 0x0000000b0000820c */ /* 0x080fe20003f26270 */
[----:B------:R-:W-:Y:S01]  /*3120*/  FMUL.FTZ R24, R24, UR44 ;  /* 0x0000002c18187c20 */ /* 0x000fe20008410000 */
[----:B------:R-:W-:Y:S02]  /*3130*/  @!P0 IADD3 R2, R0, 0x1, RZ ;  /* 0x0000000100028810 */ /* 0x000fe40007ffe0ff */
[----:B------:R-:W1:Y:S01]  /*3140*/  MUFU.TANH R250, R21 ;  /* 0x0000001500fa7308 */ /* 0x000e620000002400 */
[--C-:B------:R-:W-:Y:S01]  /*3150*/  FFMA.FTZ R4, R4, UR43, -R10.reuse ;  /* 0x0000002b04047c23 */ /* 0x100fe2000801080a */
[----:B------:R-:W-:Y:S01]  /*3160*/  FMUL.FTZ R28, R28, UR44 ;  /* 0x0000002c1c1c7c20 */ /* 0x000fe20008410000 */
[----:B------:R-:W-:Y:S01]  /*3170*/  FMUL.FTZ R29, R29, UR44 ;  /* 0x0000002c1d1d7c20 */ /* 0x000fe20008410000 */
[----:B------:R-:W-:Y:S01]  /*3180*/  FMUL.FTZ R30, R30, UR44 ;  /* 0x0000002c1e1e7c20 */ /* 0x000fe20008410000 */
[----:B------:R-:W-:Y:S01]  /*3190*/  FMUL.FTZ R31, R31, UR44 ;  /* 0x0000002c1f1f7c20 */ /* 0x000fe20008410000 */
[----:B------:R-:W-:Y:S01]  /*31a0*/  FMUL.FTZ R32, R32, UR44 ;  /* 0x0000002c20207c20 */ /* 0x000fe20008410000 */
[----:B------:R-:W-:Y:S03]  /*31b0*/  FMUL.FTZ R33, R33, UR44 ;  /* 0x0000002c21217c20 */ /* 0x000fe60008410000 */
[----:B------:R3:W-:Y:S01]  /*31c0*/  MUFU.EX2 R59, R4 ;  /* 0x00000004003b7308 */ /* 0x0007e20000000800 */
[----:B------:R-:W-:Y:S01]  /*31d0*/  @!P0 ISETP.GE.AND P2, PT, R2, R12, PT ;  /* 0x0000000c0200820c */ /* 0x000fe20003f46270 */
[----:B------:R-:W-:Y:S01]  /*31e0*/  FMUL.FTZ R34, R34, UR44 ;  /* 0x0000002c22227c20 */ /* 0x000fe20008410000 */
[----:B------:R-:W-:Y:S01]  /*31f0*/  MOV R6, R150 ;  /* 0x0000009600067202 */ /* 0x000fe20000000f00 */
[----:B------:R-:W-:Y:S01]  /*3200*/  FMUL.FTZ R35, R35, UR44 ;  /* 0x0000002c23237c20 */ /* 0x000fe20008410000 */
[----:B------:R-:W-:Y:S01]  /*3210*/  @!P0 FSEL R13, R57, -INF , !P2 ;  /* 0xff800000390d8808 */ /* 0x000fe20005000000 */
[----:B------:R-:W-:Y:S01]  /*3220*/  FMUL.FTZ R25, R25, UR44 ;  /* 0x0000002c19197c20 */ /* 0x000fe20008410000 */
[----:B------:R-:W-:Y:S03]  /*3230*/  @!P0 ISETP.GE.AND P2, PT, R2, R11, PT ;  /* 0x0000000b0200820c */ /* 0x000fe60003f46270 */
[----:B------:R-:W1:Y:S01]  /*3240*/  MUFU.TANH R36, R22 ;  /* 0x0000001600247308 */ /* 0x000e620000002400 */
[----:B------:R-:W-:Y:S01]  /*3250*/  FMUL.FTZ R26, R26, UR44 ;  /* 0x0000002c1a1a7c20 */ /* 0x000fe20008410000 */
[----:B------:R-:W-:Y:S01]  /*3260*/  FFMA.FTZ R13, R13, UR43, -R10 ;  /* 0x0000002b0d0d7c23 */ /* 0x000fe2000801080a */
[----:B------:R-:W-:Y:S01]  /*3270*/  @!P0 FSEL R8, R46, -INF , !P2 ;  /* 0xff8000002e088808 */ /* 0x000fe20005000000 */
[----:B------:R-:W-:Y:S06]  /*3280*/  FMUL.FTZ R27, R27, UR44 ;  /* 0x0000002c1b1b7c20 */ /* 0x000fec0008410000 */
[----:B------:R1:W-:Y:S01]  /*3290*/  MUFU.EX2 R56, R13 ;  /* 0x0000000d00387308 */ /* 0x0003e20000000800 */
[----:B---3--:R-:W-:Y:S02]  /*32a0*/  MOV R4, R47 ;  /* 0x0000002f00047202 */ /* 0x008fe40000000f00 */
[----:B------:R-:W-:Y:S07]  /*32b0*/  @!P0 FSEL R4, R47, -INF , !P1 ;  /* 0xff8000002f048808 */ /* 0x000fee0004800000 */
[----:B------:R-:W3:Y:S01]  /*32c0*/  MUFU.TANH R3, R23 ;  /* 0x0000001700037308 */ /* 0x000ee20000002400 */
[--C-:B------:R-:W-:Y:S09]  /*32d0*/  FFMA.FTZ R4, R4, UR43, -R9.reuse ;  /* 0x0000002b04047c23 */ /* 0x100ff20008010809 */
[----:B------:R3:W-:Y:S01]  /*32e0*/  MUFU.EX2 R48, R4 ;  /* 0x0000000400307308 */ /* 0x0007e20000000800 */
[----:B-1----:R-:W-:Y:S09]  /*32f0*/  MOV R13, R154 ;  /* 0x0000009a000d7202 */ /* 0x002ff20000000f00 */
[----:B------:R-:W1:Y:S10]  /*3300*/  MUFU.TANH R147, R24 ;  /* 0x0000001800937308 */ /* 0x000e740000002400 */
[----:B------:R-:W-:Y:S01]  /*3310*/  MUFU.TANH R145, R28 ;  /* 0x0000001c00917308 */ /* 0x000fe20000002400 */
[--C-:B---3--:R-:W-:Y:S01]  /*3320*/  FFMA.FTZ R4, R8, UR43, -R9.reuse ;  /* 0x0000002b08047c23 */ /* 0x108fe20008010809 */
[C---:B------:R-:W-:Y:S02]  /*3330*/  @!P0 VIADDMNMX R8, R5.reuse, R17, UR35, PT ;  /* 0x0000002305088e46 */ /* 0x040fe4000b800111 */
[----:B------:R-:W-:Y:S02]  /*3340*/  @!P0 VIADDMNMX R5, R5, R14, UR35, PT ;  /* 0x0000002305058e46 */ /* 0x000fe4000b80010e */
[-C--:B------:R-:W-:Y:S04]  /*3350*/  @!P0 ISETP.GE.AND P3, PT, R0, R8.reuse, PT ;  /* 0x000000080000820c */ /* 0x080fe80003f66270 */
[----:B------:R-:W3:Y:S01]  /*3360*/  MUFU.TANH R146, R25 ;  /* 0x0000001900927308 */ /* 0x000ee20000002400 */
[C---:B------:R-:W-:Y:S02]  /*3370*/  @!P0 ISETP.GE.AND P4, PT, R2.reuse, R8, PT ;  /* 0x000000080200820c */ /* 0x040fe40003f86270 */
[----:B------:R-:W-:Y:S02]  /*3380*/  @!P0 ISETP.GE.AND P2, PT, R2, R5, PT ;  /* 0x000000050200820c */ /* 0x000fe40003f46270 */
[----:B------:R-:W-:Y:S02]  /*3390*/  @!P0 FSEL R13, R154, -INF , !P4 ;  /* 0xff8000009a0d8808 */ /* 0x000fe40006000000 */
[----:B------:R-:W-:Y:S03]  /*33a0*/  MOV R14, R155 ;  /* 0x0000009b000e7202 */ /* 0x000fe60000000f00 */
[----:B------:R4:W-:Y:S01]  /*33b0*/  MUFU.EX2 R45, R4 ;  /* 0x00000004002d7308 */ /* 0x0009e20000000800 */
[----:B------:R-:W-:Y:S02]  /*33c0*/  @!P0 FSEL R14, R155, -INF , !P3 ;  /* 0xff8000009b0e8808 */ /* 0x000fe40005800000 */
[-C--:B------:R-:W-:Y:S07]  /*33d0*/  @!P0 ISETP.GE.AND P3, PT, R0, R5.reuse, PT ;  /* 0x000000050000820c */ /* 0x080fee0003f66270 */
[----:B------:R-:W3:Y:S10]  /*33e0*/  MUFU.TANH R153, R26 ;  /* 0x0000001a00997308 */ /* 0x000ef40000002400 */
[----:B------:R-:W-:Y:S10]  /*33f0*/  MUFU.TANH R144, R29 ;  /* 0x0000001d00907308 */ /* 0x000ff40000002400 */
[----:B------:R-:W3:Y:S10]  /*3400*/  MUFU.TANH R152, R27 ;  /* 0x0000001b00987308 */ /* 0x000ef40000002400 */
[----:B------:R-:W3:Y:S10]  /*3410*/  MUFU.TANH R246, R32 ;  /* 0x0000002000f67308 */ /* 0x000ef40000002400 */
[----:B------:R-:W3:Y:S10]  /*3420*/  MUFU.TANH R247, R33 ;  /* 0x0000002100f77308 */ /* 0x000ef40000002400 */
[----:B------:R-:W-:Y:S10]  /*3430*/  MUFU.TANH R249, R34 ;  /* 0x0000002200f97308 */ /* 0x000ff40000002400 */
[----:B------:R-:W-:Y:S10]  /*3440*/  MUFU.TANH R248, R35 ;  /* 0x0000002300f87308 */ /* 0x000ff40000002400 */
[----:B------:R-:W3:Y:S10]  /*3450*/  MUFU.TANH R149, R30 ;  /* 0x0000001e00957308 */ /* 0x000ef40000002400 */
[----:B------:R-:W3:Y:S01]  /*3460*/  MUFU.TANH R148, R31 ;  /* 0x0000001f00947308 */ /* 0x000ee20000002400 */
[C---:B----4-:R-:W-:Y:S01]  /*3470*/  FMUL.FTZ R4, R16.reuse, 1.4426950216293334961 ;  /* 0x3fb8aa3b10047820 */ /* 0x050fe20000410000 */
[----:B------:R-:W-:Y:S04]  /*3480*/  FSETP.NEU.FTZ.AND P1, PT, R16, -INF , PT ;  /* 0xff8000001000780b */ /* 0x000fe80003f3d000 */
[----:B------:R-:W-:Y:S05]  /*3490*/  FSEL R4, R4, RZ, P1 ;  /* 0x000000ff04047208 */ /* 0x000fea0000800000 */
[--C-:B------:R-:W-:Y:S01]  /*34a0*/  FFMA.FTZ R2, R14, UR43, -R4.reuse ;  /* 0x0000002b0e027c23 */ /* 0x100fe20008010804 */
[----:B------:R-:W-:Y:S01]  /*34b0*/  FFMA.FTZ R13, R13, UR43, -R4 ;  /* 0x0000002b0d0d7c23 */ /* 0x000fe20008010804 */
[----:B------:R-:W-:Y:S02]  /*34c0*/  MOV R14, R164 ;  /* 0x000000a4000e7202 */ /* 0x000fe40000000f00 */
[----:B------:R4:W-:Y:S01]  /*34d0*/  MUFU.EX2 R231, R2 ;  /* 0x0000000200e77308 */ /* 0x0009e20000000800 */
[----:B------:R-:W-:Y:S02]  /*34e0*/  @!P0 FSEL R14, R164, -INF , !P3 ;  /* 0xff800000a40e8808 */ /* 0x000fe40005800000 */
[C---:B--2---:R-:W-:Y:S01]  /*34f0*/  FSETP.NEU.FTZ.AND P1, PT, R15.reuse, -INF , PT ;  /* 0xff8000000f00780b */ /* 0x044fe20003f3d000 */
[----:B------:R-:W-:Y:S06]  /*3500*/  FMUL.FTZ R15, R15, 1.4426950216293334961 ;  /* 0x3fb8aa3b0f0f7820 */ /* 0x000fec0000410000 */
[----:B------:R2:W3:Y:S01]  /*3510*/  MUFU.EX2 R171, R13 ;  /* 0x0000000d00ab7308 */ /* 0x0004e20000000800 */
[----:B----4-:R-:W-:Y:S02]  /*3520*/  FSEL R2, R15, RZ, P1 ;  /* 0x000000ff0f027208 */ /* 0x010fe40000800000 */
[----:B------:R-:W-:Y:S02]  /*3530*/  MOV R15, R162 ;  /* 0x000000a2000f7202 */ /* 0x000fe40000000f00 */
[----:B------:R-:W-:Y:S01]  /*3540*/  @!P0 FSEL R15, R162, -INF , !P2 ;  /* 0xff800000a20f8808 */ /* 0x000fe20005000000 */
[--C-:B--2---:R-:W-:Y:S01]  /*3550*/  FFMA.FTZ R13, R14, UR43, -R2.reuse ;  /* 0x0000002b0e0d7c23 */ /* 0x104fe20008010802 */
[----:B------:R-:W-:Y:S03]  /*3560*/  @!P0 IADD3 R14, R0, 0x8, RZ ;  /* 0x00000008000e8810 */ /* 0x000fe60007ffe0ff */
[----:B------:R2:W-:Y:S01]  /*3570*/  MUFU.EX2 R237, R13 ;  /* 0x0000000d00ed7308 */ /* 0x0005e20000000800 */
[C---:B------:R-:W-:Y:S02]  /*3580*/  @!P0 ISETP.GE.AND P1, PT, R14.reuse, R8, PT ;  /* 0x000000080e00820c */ /* 0x040fe40003f26270 */
[----:B------:R-:W-:Y:S01]  /*3590*/  @!P0 ISETP.GE.AND P2, PT, R14, R5, PT ;  /* 0x000000050e00820c */ /* 0x000fe20003f46270 */
[----:B--2---:R-:W-:Y:S01]  /*35a0*/  FFMA.FTZ R13, R15, UR43, -R2 ;  /* 0x0000002b0f0d7c23 */ /* 0x004fe20008010802 */
[----:B------:R-:W-:Y:S02]  /*35b0*/  MOV R15, R151 ;  /* 0x00000097000f7202 */ /* 0x000fe40000000f00 */
[----:B------:R-:W-:Y:S03]  /*35c0*/  @!P0 FSEL R15, R151, -INF , !P1 ;  /* 0xff800000970f8808 */ /* 0x000fe60004800000 */
[----:B------:R2:W-:Y:S02]  /*35d0*/  MUFU.EX2 R236, R13 ;  /* 0x0000000d00ec7308 */ /* 0x0005e40000000800 */
[--C-:B------:R-:W-:Y:S01]  /*35e0*/  FFMA.FTZ R7, R15, UR43, -R4.reuse ;  /* 0x0000002b0f077c23 */ /* 0x100fe20008010804 */
[----:B------:R-:W-:Y:S07]  /*35f0*/  MOV R15, R160 ;  /* 0x000000a0000f7202 */ /* 0x000fee0000000f00 */
[----:B------:R4:W-:Y:S01]  /*3600*/  MUFU.EX2 R168, R7 ;  /* 0x0000000700a87308 */ /* 0x0009e20000000800 */
[----:B--2---:R-:W-:Y:S04]  /*3610*/  @!P0 IADD3 R13, R0, 0x9, RZ ;  /* 0x00000009000d8810 */ /* 0x004fe80007ffe0ff */
        /* <DEDUP_REMOVED lines=9> */
[--C-:B--2---:R-:W-:Y:S01]  /*36b0*/  FFMA.FTZ R6, R7, UR43, -R2.reuse ;  /* 0x0000002b07067c23 */ /* 0x104fe20008010802 */
[----:B------:R-:W-:Y:S05]  /*36c0*/  MOV R7, R252 ;  /* 0x000000fc00077202 */ /* 0x000fea0000000f00 */
[----:B------:R2:W-:Y:S02]  /*36d0*/  MUFU.EX2 R235, R6 ;  /* 0x0000000600eb7308 */ /* 0x0005e40000000800 */
[----:B--2---:R-:W-:Y:S01]  /*36e0*/  FFMA.FTZ R6, R15, UR43, -R2 ;  /* 0x0000002b0f067c23 */ /* 0x004fe20008010802 */
[----:B------:R-:W-:Y:S07]  /*36f0*/  MOV R15, R250 ;  /* 0x000000fa000f7202 */ /* 0x000fee0000000f00 */
[----:B------:R2:W-:Y:S02]  /*3700*/  MUFU.EX2 R234, R6 ;  /* 0x0000000600ea7308 */ /* 0x0005e40000000800 */
[----:B--2---:R-:W-:Y:S02]  /*3710*/  MOV R6, R52 ;  /* 0x0000003400067202 */ /* 0x004fe40000000f00 */
[----:B------:R-:W-:Y:S02]  /*3720*/  @!P0 FSEL R6, R52, -INF , !P1 ;  /* 0xff80000034068808 */ /* 0x000fe40004800000 */
[----:B------:R-:W-:Y:S03]  /*3730*/  @!P0 ISETP.GE.AND P1, PT, R13, R12, PT ;  /* 0x0000000c0d00820c */ /* 0x000fe60003f26270 */
[--C-:B------:R-:W-:Y:S01]  /*3740*/  FFMA.FTZ R6, R6, UR43, -R10.reuse ;  /* 0x0000002b06067c23 */ /* 0x100fe2000801080a */
[----:B------:R-:W-:Y:S02]  /*3750*/  @!P0 FSEL R7, R252, -INF , !P1 ;  /* 0xff800000fc078808 */ /* 0x000fe40004800000 */
[----:B------:R-:W-:Y:S01]  /*3760*/  @!P0 ISETP.GE.AND P1, PT, R14, R11, PT ;  /* 0x0000000b0e00820c */ /* 0x000fe20003f26270 */
[----:B------:R2:W-:Y:S01]  /*3770*/  MUFU.EX2 R55, R6 ;  /* 0x0000000600377308 */ /* 0x0005e20000000800 */
[----:B------:R-:W-:Y:S01]  /*3780*/  MOV R14, R251 ;  /* 0x000000fb000e7202 */ /* 0x000fe20000000f00 */
[--C-:B------:R-:W-:Y:S08]  /*3790*/  FFMA.FTZ R7, R7, UR43, -R10.reuse ;  /* 0x0000002b07077c23 */ /* 0x100ff0000801080a */
[----:B------:R4:W3:Y:S01]  /*37a0*/  MUFU.EX2 R54, R7 ;  /* 0x0000000700367308 */ /* 0x0008e20000000800 */
[----:B--2---:R-:W-:Y:S02]  /*37b0*/  MOV R6, R41 ;  /* 0x0000002900067202 */ /* 0x004fe40000000f00 */
[----:B------:R-:W-:Y:S02]  /*37c0*/  @!P0 FSEL R6, R41, -INF , !P1 ;  /* 0xff80000029068808 */ /* 0x000fe40004800000 */
[-C--:B------:R-:W-:Y:S02]  /*37d0*/  @!P0 ISETP.GE.AND P1, PT, R13, R11.reuse, PT ;  /* 0x0000000b0d00820c */ /* 0x080fe40003f26270 */
[----:B------:R-:W-:Y:S01]  /*37e0*/  MOV R13, R40 ;  /* 0x00000028000d7202 */ /* 0x000fe20000000f00 */
[--C-:B------:R-:W-:Y:S01]  /*37f0*/  FFMA.FTZ R6, R6, UR43, -R9.reuse ;  /* 0x0000002b06067c23 */ /* 0x100fe20008010809 */
[----:B------:R-:W-:Y:S02]  /*3800*/  @!P0 FSEL R13, R40, -INF , !P1 ;  /* 0xff800000280d8808 */ /* 0x000fe40004800000 */
[C---:B----4-:R-:W-:Y:S01]  /*3810*/  @!P0 IADD3 R7, R0.reuse, 0x10, RZ ;  /* 0x0000001000078810 */ /* 0x050fe20007ffe0ff */
[----:B------:R2:W-:Y:S02]  /*3820*/  MUFU.EX2 R44, R6 ;  /* 0x00000006002c7308 */ /* 0x0005e40000000800 */
[--C-:B------:R-:W-:Y:S01]  /*3830*/  FFMA.FTZ R13, R13, UR43, -R9.reuse ;  /* 0x0000002b0d0d7c23 */ /* 0x100fe20008010809 */
[-C--:B------:R-:W-:Y:S04]  /*3840*/  @!P0 ISETP.GE.AND P1, PT, R7, R12.reuse, PT ;  /* 0x0000000c0700820c */ /* 0x080fe80003f26270 */
[----:B------:R-:W-:Y:S03]  /*3850*/  @!P0 FSEL R14, R251, -INF , !P1 ;  /* 0xff800000fb0e8808 */ /* 0x000fe60004800000 */
[----:B------:R4:W3:Y:S01]  /*3860*/  MUFU.EX2 R43, R13 ;  /* 0x0000000d002b7308 */ /* 0x0008e20000000800 */
[----:B--2---:R-:W-:Y:S04]  /*3870*/  @!P0 IADD3 R6, R0, 0x11, RZ ;  /* 0x0000001100068810 */ /* 0x004fe80007ffe0ff */
[----:B------:R-:W-:Y:S01]  /*3880*/  @!P0 ISETP.GE.AND P1, PT, R6, R12, PT ;  /* 0x0000000c0600820c */ /* 0x000fe20003f26270 */
[--C-:B----4-:R-:W-:Y:S03]  /*3890*/  FFMA.FTZ R13, R14, UR43, -R10.reuse ;  /* 0x0000002b0e0d7c23 */ /* 0x110fe6000801080a */
[----:B------:R-:W-:Y:S02]  /*38a0*/  @!P0 FSEL R15, R250, -INF , !P1 ;  /* 0xff800000fa0f8808 */ /* 0x000fe40004800000 */
[-C--:B------:R-:W-:Y:S01]  /*38b0*/  @!P0 ISETP.GE.AND P1, PT, R7, R11.reuse, PT ;  /* 0x0000000b0700820c */ /* 0x080fe20003f26270 */
[----:B------:R2:W-:Y:S02]  /*38c0*/  MUFU.EX2 R53, R13 ;  /* 0x0000000d00357308 */ /* 0x0005e40000000800 */
[----:B------:R-:W-:Y:S08]  /*38d0*/  FFMA.FTZ R14, R15, UR43, -R10 ;  /* 0x0000002b0f0e7c23 */ /* 0x000ff0000801080a */
[----:B------:R4:W-:Y:S01]  /*38e0*/  MUFU.EX2 R51, R14 ;  /* 0x0000000e00337308 */ /* 0x0009e20000000800 */
[----:B--2---:R-:W-:Y:S02]  /*38f0*/  MOV R13, R36 ;  /* 0x00000024000d7202 */ /* 0x004fe40000000f00 */
[----:B------:R-:W-:Y:S02]  /*3900*/  @!P0 FSEL R13, R36, -INF , !P1 ;  /* 0xff800000240d8808 */ /* 0x000fe40004800000 */
[----:B------:R-:W-:Y:S03]  /*3910*/  @!P0 ISETP.GE.AND P1, PT, R6, R11, PT ;  /* 0x0000000b0600820c */ /* 0x000fe60003f26270 */
[--C-:B------:R-:W-:Y:S01]  /*3920*/  FFMA.FTZ R13, R13, UR43, -R9.reuse ;  /* 0x0000002b0d0d7c23 */ /* 0x100fe20008010809 */
[----:B----4-:R-:W-:Y:S02]  /*3930*/  MOV R14, R3 ;  /* 0x00000003000e7202 */ /* 0x010fe40000000f00 */
[----:B------:R-:W-:Y:S01]  /*3940*/  @!P0 FSEL R14, R3, -INF , !P1 ;  /* 0xff800000030e8808 */ /* 0x000fe20004800000 */
[----:B------:R1:W-:Y:S01]  /*3950*/  MUFU.EX2 R42, R13 ;  /* 0x0000000d002a7308 */ /* 0x0003e20000000800 */
[-C--:B------:R-:W-:Y:S03]  /*3960*/  @!P0 ISETP.GE.AND P1, PT, R7, R8.reuse, PT ;  /* 0x000000080700820c */ /* 0x080fe60003f26270 */
[--C-:B------:R-:W-:Y:S06]  /*3970*/  FFMA.FTZ R14, R14, UR43, -R9.reuse ;  /* 0x0000002b0e0e7c23 */ /* 0x100fec0008010809 */
[----:B------:R3:W-:Y:S01]  /*3980*/  MUFU.EX2 R39, R14 ;  /* 0x0000000e00277308 */ /* 0x0007e20000000800 */
[----:B-1----:R-:W-:Y:S02]  /*3990*/  MOV R13, R147 ;  /* 0x00000093000d7202 */ /* 0x002fe40000000f00 */
[----:B------:R-:W-:Y:S02]  /*39a0*/  @!P0 FSEL R13, R147, -INF , !P1 ;  /* 0xff800000930d8808 */ /* 0x000fe40004800000 */
[----:B------:R-:W-:Y:S03]  /*39b0*/  @!P0 ISETP.GE.AND P1, PT, R6, R8, PT ;  /* 0x000000080600820c */ /* 0x000fe60003f26270 */
[----:B------:R-:W-:Y:S01]  /*39c0*/  FFMA.FTZ R13, R13, UR43, -R4 ;  /* 0x0000002b0d0d7c23 */ /* 0x000fe20008010804 */
[----:B---3--:R-:W-:Y:S02]  /*39d0*/  MOV R14, R146 ;  /* 0x00000092000e7202 */ /* 0x008fe40000000f00 */
[----:B------:R-:W-:Y:S01]  /*39e0*/  @!P0 FSEL R14, R146, -INF , !P1 ;  /* 0xff800000920e8808 */ /* 0x000fe20004800000 */
[----:B------:R1:W-:Y:S01]  /*39f0*/  MUFU.EX2 R163, R13 ;  /* 0x0000000d00a37308 */ /* 0x0003e20000000800 */
[----:B------:R-:W-:Y:S02]  /*3a00*/  @!P0 ISETP.GE.AND P1, PT, R7, R5, PT ;  /* 0x000000050700820c */ /* 0x000fe40003f26270 */
[----:B------:R-:W-:Y:S02]  /*3a10*/  MOV R7, R153 ;  /* 0x0000009900077202 */ /* 0x000fe40000000f00 */
[----:B------:R-:W-:Y:S02]  /*3a20*/  @!P0 FSEL R7, R153, -INF , !P1 ;  /* 0xff80000099078808 */ /* 0x000fe40004800000 */
[-C--:B------:R-:W-:Y:S02]  /*3a30*/  @!P0 ISETP.GE.AND P1, PT, R6, R5.reuse, PT ;  /* 0x000000050600820c */ /* 0x080fe40003f26270 */
[C---:B------:R-:W-:Y:S01]  /*3a40*/  @!P0 IADD3 R6, R0.reuse, 0x18, RZ ;  /* 0x0000001800068810 */ /* 0x040fe20007ffe0ff */
[----:B------:R-:W-:Y:S01]  /*3a50*/  FFMA.FTZ R7, R7, UR43, -R2 ;  /* 0x0000002b07077c23 */ /* 0x000fe20008010802 */
[----:B------:R-:W-:Y:S02]  /*3a60*/  @!P0 IADD3 R0, R0, 0x19, RZ ;  /* 0x0000001900008810 */ /* 0x000fe40007ffe0ff */
[----:B------:R-:W-:Y:S01]  /*3a70*/  @!P0 ISETP.GE.AND P2, PT, R6, R5, PT ;  /* 0x000000050600820c */ /* 0x000fe20003f46270 */
[----:B------:R-:W-:Y:S01]  /*3a80*/  MUFU.EX2 R170, R7 ;  /* 0x0000000700aa7308 */ /* 0x000fe20000000800 */
[----:B-1----:R-:W-:Y:S01]  /*3a90*/  FFMA.FTZ R13, R14, UR43, -R4 ;  /* 0x0000002b0e0d7c23 */ /* 0x002fe20008010804 */
[----:B------:R-:W-:Y:S08]  /*3aa0*/  MOV R14, R145 ;  /* 0x00000091000e7202 */ /* 0x000ff00000000f00 */
[----:B------:R1:W-:Y:S02]  /*3ab0*/  MUFU.EX2 R159, R13 ;  /* 0x0000000d009f7308 */ /* 0x0003e40000000800 */
[----:B-1----:R-:W-:Y:S02]  /*3ac0*/  MOV R13, R152 ;  /* 0x00000098000d7202 */ /* 0x002fe40000000f00 */
[----:B------:R-:W-:Y:S02]  /*3ad0*/  @!P0 FSEL R13, R152, -INF , !P1 ;  /* 0xff800000980d8808 */ /* 0x000fe40004800000 */
[-C--:B------:R-:W-:Y:S03]  /*3ae0*/  @!P0 ISETP.GE.AND P1, PT, R6, R8.reuse, PT ;  /* 0x000000080600820c */ /* 0x080fe60003f26270 */
[----:B------:R-:W-:Y:S01]  /*3af0*/  FFMA.FTZ R7, R13, UR43, -R2 ;  /* 0x0000002b0d077c23 */ /* 0x000fe20008010802 */
[----:B------:R-:W-:Y:S02]  /*3b00*/  @!P0 FSEL R14, R145, -INF , !P1 ;  /* 0xff800000910e8808 */ /* 0x000fe40004800000 */
[----:B------:R-:W-:Y:S01]  /*3b10*/  @!P0 ISETP.GE.AND P1, PT, R0, R8, PT ;  /* 0x000000080000820c */ /* 0x000fe20003f26270 */
[----:B------:R1:W-:Y:S02]  /*3b20*/  MUFU.EX2 R169, R7 ;  /* 0x0000000700a97308 */ /* 0x0003e40000000800 */
[--C-:B------:R-:W-:Y:S08]  /*3b30*/  FFMA.FTZ R8, R14, UR43, -R4.reuse ;  /* 0x0000002b0e087c23 */ /* 0x100ff00008010804 */
[----:B------:R2:W-:Y:S01]  /*3b40*/  MUFU.EX2 R158, R8 ;  /* 0x00000008009e7308 */ /* 0x0005e20000000800 */
[----:B-1----:R-:W-:Y:S02]  /*3b50*/  MOV R7, R144 ;  /* 0x0000009000077202 */ /* 0x002fe40000000f00 */
[----:B------:R-:W-:Y:S02]  /*3b60*/  @!P0 FSEL R7, R144, -INF , !P1 ;  /* 0xff80000090078808 */ /* 0x000fe40004800000 */
[----:B------:R-:W-:Y:S03]  /*3b70*/  @!P0 ISETP.GE.AND P1, PT, R6, R12, PT ;  /* 0x0000000c0600820c */ /* 0x000fe60003f26270 */
[----:B------:R-:W-:Y:S01]  /*3b80*/  FFMA.FTZ R4, R7, UR43, -R4 ;  /* 0x0000002b07047c23 */ /* 0x000fe20008010804 */
[----:B--2---:R-:W-:Y:S02]  /*3b90*/  MOV R8, R246 ;  /* 0x000000f600087202 */ /* 0x004fe40000000f00 */
[----:B------:R-:W-:Y:S01]  /*3ba0*/  @!P0 FSEL R8, R246, -INF , !P1 ;  /* 0xff800000f6088808 */ /* 0x000fe20004800000 */
[----:B------:R1:W-:Y:S01]  /*3bb0*/  MUFU.EX2 R157, R4 ;  /* 0x00000004009d7308 */ /* 0x0003e20000000800 */
[----:B------:R-:W-:Y:S03]  /*3bc0*/  @!P0 ISETP.GE.AND P1, PT, R0, R12, PT ;  /* 0x0000000c0000820c */ /* 0x000fe60003f26270 */
[--C-:B------:R-:W-:Y:S06]  /*3bd0*/  FFMA.FTZ R7, R8, UR43, -R10.reuse ;  /* 0x0000002b08077c23 */ /* 0x100fec000801080a */
[----:B------:R2:W-:Y:S01]  /*3be0*/  MUFU.EX2 R50, R7 ;  /* 0x0000000700327308 */ /* 0x0005e20000000800 */
[----:B-1----:R-:W-:Y:S02]  /*3bf0*/  MOV R4, R247 ;  /* 0x000000f700047202 */ /* 0x002fe40000000f00 */
[----:B------:R-:W-:Y:S02]  /*3c00*/  @!P0 FSEL R4, R247, -INF , !P1 ;  /* 0xff800000f7048808 */ /* 0x000fe40004800000 */
[----:B------:R-:W-:Y:S02]  /*3c10*/  @!P0 ISETP.GE.AND P1, PT, R6, R11, PT ;  /* 0x0000000b0600820c */ /* 0x000fe40003f26270 */
[----:B------:R-:W-:Y:S01]  /*3c20*/  MOV R6, R149 ;  /* 0x0000009500067202 */ /* 0x000fe20000000f00 */
[----:B------:R-:W-:Y:S01]  /*3c30*/  FFMA.FTZ R10, R4, UR43, -R10 ;  /* 0x0000002b040a7c23 */ /* 0x000fe2000801080a */
[----:B--2---:R-:W-:Y:S02]  /*3c40*/  MOV R7, R249 ;  /* 0x000000f900077202 */ /* 0x004fe40000000f00 */
[----:B------:R-:W-:Y:S01]  /*3c50*/  @!P0 FSEL R7, R249, -INF , !P1 ;  /* 0xff800000f9078808 */ /* 0x000fe20004800000 */
[----:B------:R-:W1:Y:S01]  /*3c60*/  MUFU.EX2 R49, R10 ;  /* 0x0000000a00317308 */ /* 0x000e620000000800 */
[----:B------:R-:W-:Y:S02]  /*3c70*/  @!P0 ISETP.GE.AND P1, PT, R0, R11, PT ;  /* 0x0000000b0000820c */ /* 0x000fe40003f26270 */
[----:B------:R-:W-:Y:S01]  /*3c80*/  MOV R4, R248 ;  /* 0x000000f800047202 */ /* 0x000fe20000000f00 */
[--C-:B------:R-:W-:Y:S01]  /*3c90*/  FFMA.FTZ R7, R7, UR43, -R9.reuse ;  /* 0x0000002b07077c23 */ /* 0x100fe20008010809 */
[----:B------:R-:W-:Y:S02]  /*3ca0*/  @!P0 FSEL R4, R248, -INF , !P1 ;  /* 0xff800000f8048808 */ /* 0x000fe40004800000 */
[----:B------:R-:W-:Y:S03]  /*3cb0*/  @!P0 ISETP.GE.AND P1, PT, R0, R5, PT ;  /* 0x000000050000820c */ /* 0x000fe60003f26270 */
[----:B------:R-:W-:Y:S01]  /*3cc0*/  MUFU.EX2 R38, R7 ;  /* 0x0000000700267308 */ /* 0x000fe20000000800 */
[----:B------:R-:W-:Y:S01]  /*3cd0*/  F2FP.BF16.F32.PACK_AB R0, R56, R59 ;  /* 0x0000003b3800723e */ /* 0x000fe200000010ff */
[----:B------:R-:W-:Y:S01]  /*3ce0*/  FFMA.FTZ R9, R4, UR43, -R9 ;  /* 0x0000002b04097c23 */ /* 0x000fe20008010809 */
[----:B------:R-:W-:Y:S02]  /*3cf0*/  F2FP.BF16.F32.PACK_AB R4, R45, R48 ;  /* 0x000000302d04723e */ /* 0x000fe400000010ff */
[----:B------:R-:W-:Y:S01]  /*3d00*/  @!P0 FSEL R6, R149, -INF , !P2 ;  /* 0xff80000095068808 */ /* 0x000fe20005000000 */
[----:B------:R2:W-:Y:S01]  /*3d10*/  STS [R241+0x13000], R0 ;  /* 0x01300000f1007388 */ /* 0x0005e20000000800 */
[----:B------:R-:W-:Y:S03]  /*3d20*/  MOV R5, R148 ;  /* 0x0000009400057202 */ /* 0x000fe60000000f00 */
[----:B------:R-:W3:Y:S01]  /*3d30*/  MUFU.EX2 R37, R9 ;  /* 0x0000000900257308 */ /* 0x000ee20000000800 */
[----:B------:R-:W-:Y:S01]  /*3d40*/  @!P0 FSEL R5, R148, -INF , !P1 ;  /* 0xff80000094058808 */ /* 0x000fe20004800000 */
[----:B------:R4:W-:Y:S01]  /*3d50*/  STS [R241+0x13400], R4 ;  /* 0x01340004f1007388 */ /* 0x0009e20000000800 */
[--C-:B------:R-:W-:Y:S01]  /*3d60*/  FFMA.FTZ R6, R6, UR43, -R2.reuse ;  /* 0x0000002b06067c23 */ /* 0x100fe20008010802 */
[----:B------:R-:W-:Y:S02]  /*3d70*/  IADD3 R142, P0, R141, UR22, RZ ;  /* 0x000000168d8e7c10 */ /* 0x000fe4000ff1e0ff */
[----:B------:R-:W-:Y:S01]  /*3d80*/  FFMA.FTZ R2, R5, UR43, -R2 ;  /* 0x0000002b05027c23 */ /* 0x000fe20008010802 */
[----:B------:R-:W-:Y:S03]  /*3d90*/  F2FP.BF16.F32.PACK_AB R5, R171, R231 ;  /* 0x000000e7ab05723e */ /* 0x000fe600000010ff */
[----:B------:R1:W-:Y:S01]  /*3da0*/  MUFU.EX2 R166, R6 ;  /* 0x0000000600a67308 */ /* 0x0003e20000000800 */
[----:B------:R-:W-:Y:S02]  /*3db0*/  IADD3.X R143, R140, UR7, RZ, P0, !PT ;  /* 0x000000078c8f7c10 */ /* 0x000fe400087fe4ff */
[----:B------:R-:W-:Y:S03]  /*3dc0*/  PLOP3.LUT P1, PT, PT, PT, UP3, 0x80, 0x0 ;  /* 0x000000000000781c */ /* 0x000fe60003f2f038 */
[----:B------:R-:W3:Y:S04]  /*3dd0*/  LDG.E R141, desc[UR38][R142.64] ;  /* 0x000000268e8d7981 */ /* 0x000ee8000c1e1900 */
[----:B------:R4:W3:Y:S01]  /*3de0*/  MUFU.EX2 R165, R2 ;  /* 0x0000000200a57308 */ /* 0x0008e20000000800 */
[----:B------:R-:W3:Y:S01]  /*3df0*/  LDG.E R140, desc[UR38][R142.64+0x20] ;  /* 0x000020268e8c7981 */ /* 0x000ee2000c1e1900 */
[----:B--2---:R-:W-:Y:S02]  /*3e00*/  F2FP.BF16.F32.PACK_AB R0, R54, R55 ;  /* 0x000000373600723e */ /* 0x004fe400000010ff */
[----:B-1----:R-:W-:Y:S02]  /*3e10*/  F2FP.BF16.F32.PACK_AB R6, R43, R44 ;  /* 0x0000002c2b06723e */ /* 0x002fe400000010ff */
[----:B----4-:R-:W-:Y:S01]  /*3e20*/  F2FP.BF16.F32.PACK_AB R4, R236, R237 ;  /* 0x000000edec04723e */ /* 0x010fe200000010ff */
[----:B------:R1:W-:Y:S04]  /*3e30*/  STS [R240+0x13000], R0 ;  /* 0x01300000f0007388 */ /* 0x0003e80000000800 */
[----:B------:R2:W-:Y:S01]  /*3e40*/  STS [R240+0x13400], R6 ;  /* 0x01340006f0007388 */ /* 0x0005e20000000800 */
[----:B------:R-:W-:Y:S03]  /*3e50*/  F2FP.BF16.F32.PACK_AB R2, R49, R50 ;  /* 0x000000323102723e */ /* 0x000fe600000010ff */
[----:B------:R4:W-:Y:S04]  /*3e60*/  STS [R241+0x14000], R5 ;  /* 0x01400005f1007388 */ /* 0x0009e80000000800 */
[----:B------:R4:W-:Y:S01]  /*3e70*/  STS [R241+0x14400], R4 ;  /* 0x01440004f1007388 */ /* 0x0009e20000000800 */
[----:B-1----:R-:W-:Y:S02]  /*3e80*/  F2FP.BF16.F32.PACK_AB R0, R167, R168 ;  /* 0x000000a8a700723e */ /* 0x002fe400000010ff */
[----:B--2---:R-:W-:Y:S03]  /*3e90*/  F2FP.BF16.F32.PACK_AB R6, R234, R235 ;  /* 0x000000ebea06723e */ /* 0x004fe600000010ff */
[----:B------:R3:W-:Y:S01]  /*3ea0*/  STS [R240+0x14000], R0 ;  /* 0x01400000f0007388 */ /* 0x0007e20000000800 */
[----:B----4-:R-:W-:Y:S03]  /*3eb0*/  F2FP.BF16.F32.PACK_AB R5, R51, R53 ;  /* 0x000000353305723e */ /* 0x010fe600000010ff */
[----:B------:R1:W-:Y:S01]  /*3ec0*/  STS [R240+0x14400], R6 ;  /* 0x01440006f0007388 */ /* 0x0003e20000000800 */
[----:B------:R-:W-:Y:S03]  /*3ed0*/  F2FP.BF16.F32.PACK_AB R4, R39, R42 ;  /* 0x0000002a2704723e */ /* 0x000fe600000010ff */
[----:B------:R2:W-:Y:S04]  /*3ee0*/  STS [R239+0x13000], R5 ;  /* 0x01300005ef007388 */ /* 0x0005e80000000800 */
[----:B------:R4:W-:Y:S04]  /*3ef0*/  STS [R239+0x13400], R4 ;  /* 0x01340004ef007388 */ /* 0x0009e80000000800 */
[----:B------:R4:W-:Y:S01]  /*3f00*/  STS [R238+0x13000], R2 ;  /* 0x01300002ee007388 */ /* 0x0009e20000000800 */
[----:B---3--:R-:W-:Y:S02]  /*3f10*/  F2FP.BF16.F32.PACK_AB R0, R37, R38 ;  /* 0x000000262500723e */ /* 0x008fe400000010ff */
[----:B-1----:R-:W-:Y:S03]  /*3f20*/  F2FP.BF16.F32.PACK_AB R6, R159, R163 ;  /* 0x000000a39f06723e */ /* 0x002fe600000010ff */
[----:B------:R1:W-:Y:S01]  /*3f30*/  STS [R238+0x13400], R0 ;  /* 0x01340000ee007388 */ /* 0x0003e20000000800 */
[----:B--2---:R-:W-:Y:S03]  /*3f40*/  F2FP.BF16.F32.PACK_AB R5, R169, R170 ;  /* 0x000000aaa905723e */ /* 0x004fe600000010ff */
[----:B------:R-:W-:Y:S01]  /*3f50*/  STS [R239+0x14000], R6 ;  /* 0x01400006ef007388 */ /* 0x000fe20000000800 */
[----:B----4-:R-:W-:Y:S03]  /*3f60*/  F2FP.BF16.F32.PACK_AB R4, R157, R158 ;  /* 0x0000009e9d04723e */ /* 0x010fe600000010ff */
[----:B------:R-:W-:Y:S01]  /*3f70*/  STS [R239+0x14400], R5 ;  /* 0x01440005ef007388 */ /* 0x000fe20000000800 */
[----:B------:R-:W-:Y:S03]  /*3f80*/  F2FP.BF16.F32.PACK_AB R2, R165, R166 ;  /* 0x000000a6a502723e */ /* 0x000fe600000010ff */
[----:B------:R-:W-:Y:S04]  /*3f90*/  STS [R238+0x14000], R4 ;  /* 0x01400004ee007388 */ /* 0x000fe80000000800 */
[----:B------:R2:W-:Y:S01]  /*3fa0*/  STS [R238+0x14400], R2 ;  /* 0x01440002ee007388 */ /* 0x0005e20000000800 */
[----:B-1----:R-:W-:Y:S05]  /*3fb0*/  LEA R0, R230, UR5, 0x1 ;  /* 0x00000005e6007c11 */ /* 0x002fea000f8e08ff */
[----:B------:R-:W1:Y:S08]  /*3fc0*/  LDSM.16.M88.4 R32, [R0+0x6000] ;  /* 0x006000000020783b */ /* 0x000e700000000200 */
[----:B------:R-:W3:Y:S01]  /*3fd0*/  LDSM.16.M88.4 R28, [R0+0x6800] ;  /* 0x00680000001c783b */ /* 0x000ee20000000200 */
[----:B--2---:R-:W-:Y:S07]  /*3fe0*/  IADD3 R2, R0, R228, RZ ;  /* 0x000000e400027210 */ /* 0x004fee0007ffe0ff */
        /* <DEDUP_REMOVED lines=45> */
[-C--:B------:R-:W-:Y:S06]  /*42c0*/  HMMA.16816.F32.BF16 R20, R136, R208.reuse, R20 ;  /* 0x000000d08814723c */ /* 0x080fec0000041814 */
[C---:B------:R-:W-:Y:S06]  /*42d0*/  HMMA.16816.F32.BF16 R24, R132.reuse, R208, R24 ;  /* 0x000000d08418723c */ /* 0x040fec0000041818 */
[-C--:B------:R-:W-:Y:S01]  /*42e0*/  HMMA.16816.F32.BF16 R28, R132, R210.reuse, R28 ;  /* 0x000000d2841c723c */ /* 0x080fe2000004181c */
[----:B------:R-:W1:Y:S05]  /*42f0*/  LDSM.16.M88.4 R132, [R2+0x8000] ;  /* 0x008000000284783b */ /* 0x000e6a0000000200 */
[----:B------:R-:W-:Y:S03]  /*4300*/  HMMA.16816.F32.BF16 R32, R136, R210, R32 ;  /* 0x000000d28820723c */ /* 0x000fe60000041820 */
[----:B------:R3:W4:Y:S08]  /*4310*/  LDSM.16.M88.4 R136, [R2+0x8800] ;  /* 0x008800000288783b */ /* 0x0007300000000200 */
[----:B---3--:R2:W5:Y:S01]  /*4320*/  LDG.E R2, desc[UR38][R142.64+0x80] ;  /* 0x000080268e027981 */ /* 0x008562000c1e1900 */
[-C--:B-1----:R-:W-:Y:S06]  /*4330*/  HMMA.16816.F32.BF16 R4, R132, R212.reuse, R4 ;  /* 0x000000d48404723c */ /* 0x082fec0000041804 */
[C---:B----4-:R-:W-:Y:S06]  /*4340*/  HMMA.16816.F32.BF16 R8, R136.reuse, R212, R8 ;  /* 0x000000d48808723c */ /* 0x050fec0000041808 */
[-C--:B------:R-:W-:Y:S06]  /*4350*/  HMMA.16816.F32.BF16 R12, R136, R214.reuse, R12 ;  /* 0x000000d6880c723c */ /* 0x080fec000004180c */
[C---:B------:R-:W-:Y:S06]  /*4360*/  HMMA.16816.F32.BF16 R16, R132.reuse, R214, R16 ;  /* 0x000000d68410723c */ /* 0x040fec0000041810 */
[----:B------:R-:W-:Y:S01]  /*4370*/  FADD.FTZ R4, -R141, R4 ;  /* 0x000000048d047221 */ /* 0x000fe20000010100 */
[-C--:B------:R-:W-:Y:S04]  /*4380*/  HMMA.16816.F32.BF16 R20, R132, R216.reuse, R20 ;  /* 0x000000d88414723c */ /* 0x080fe80000041814 */
[----:B------:R-:W-:Y:S02]  /*4390*/  FMUL.FTZ R156, R59, R4 ;  /* 0x000000043b9c7220 */ /* 0x000fe40000410000 */
[C---:B------:R-:W-:Y:S01]  /*43a0*/  HMMA.16816.F32.BF16 R24, R136.reuse, R216, R24 ;  /* 0x000000d88818723c */ /* 0x040fe20000041818 */
[----:B------:R2:W5:Y:S04]  /*43b0*/  LDL.LU R59, [R1+0xa8] ;  /* 0x0000a800013b7983 */ /* 0x0005680000300800 */
[----:B------:R-:W-:Y:S01]  /*43c0*/  FFMA.FTZ R4, -R57, R57, 1 ;  /* 0x3f80000039047423 */ /* 0x000fe20000010139 */
[-C--:B------:R-:W-:Y:S05]  /*43d0*/  HMMA.16816.F32.BF16 R28, R136, R218.reuse, R28 ;  /* 0x000000da881c723c */ /* 0x080fea000004181c */
[----:B------:R-:W-:Y:S01]  /*43e0*/  FMUL.FTZ R4, R4, UR44 ;  /* 0x0000002c04047c20 */ /* 0x000fe20008410000 */
[----:B------:R-:W-:Y:S05]  /*43f0*/  HMMA.16816.F32.BF16 R32, R132, R218, R32 ;  /* 0x000000da8420723c */ /* 0x000fea0000041820 */
[C---:B------:R-:W-:Y:S01]  /*4400*/  FADD.FTZ R136, -R141.reuse, R5 ;  /* 0x000000058d887221 */ /* 0x040fe20000010100 */
[----:B------:R-:W-:Y:S01]  /*4410*/  FFMA.FTZ R5, -R58, R58, 1 ;  /* 0x3f8000003a057423 */ /* 0x000fe2000001013a */
[----:B------:R-:W-:Y:S01]  /*4420*/  FADD.FTZ R16, -R141, R16 ;  /* 0x000000108d107221 */ /* 0x000fe20000010100 */
[----:B------:R2:W5:Y:S03]  /*4430*/  LDL.LU R58, [R1+0xa4] ;  /* 0x0000a400013a7983 */ /* 0x0005660000300800 */
[----:B------:R-:W-:Y:S01]  /*4440*/  FMUL.FTZ R136, R56, R136 ;  /* 0x0000008838887220 */ /* 0x000fe20000410000 */
[----:B------:R2:W5:Y:S01]  /*4450*/  LDL.LU R57, [R1+0xa0] ;  /* 0x0000a00001397983 */ /* 0x0005620000300800 */
[----:B------:R-:W-:Y:S01]  /*4460*/  FMUL.FTZ R5, R5, UR44 ;  /* 0x0000002c05057c20 */ /* 0x000fe20008410000 */
[----:B------:R-:W-:Y:S01]  /*4470*/  FMUL.FTZ R16, R55, R16 ;  /* 0x0000001037107220 */ /* 0x000fe20000410000 */
[C---:B------:R-:W-:Y:S01]  /*4480*/  FADD.FTZ R17, -R141.reuse, R17 ;  /* 0x000000118d117221 */ /* 0x040fe20000010100 */
[----:B------:R2:W5:Y:S01]  /*4490*/  LDL.LU R56, [R1+0x9c] ;  /* 0x00009c0001387983 */ /* 0x0005620000300800 */
[----:B------:R-:W-:Y:S01]  /*44a0*/  FMUL.FTZ R5, R156, R5 ;  /* 0x000000059c057220 */ /* 0x000fe20000410000 */
[----:B------:R-:W-:Y:S01]  /*44b0*/  FMUL.FTZ R4, R136, R4 ;  /* 0x0000000488047220 */ /* 0x000fe20000410000 */
[----:B------:R-:W-:Y:S01]  /*44c0*/  FADD.FTZ R133, -R141, R20 ;  /* 0x000000148d857221 */ /* 0x000fe20000010100 */
[----:B------:R2:W5:Y:S01]  /*44d0*/  LDL.LU R55, [R1+0x98] ;  /* 0x0000980001377983 */ /* 0x0005620000300800 */
[----:B------:R-:W-:Y:S01]  /*44e0*/  FMUL.FTZ R20, R54, R17 ;  /* 0x0000001136147220 */ /* 0x000fe20000410000 */
[----:B------:R-:W-:Y:S01]  /*44f0*/  FFMA.FTZ R17, -R52, R52, 1 ;  /* 0x3f80000034117423 */ /* 0x000fe20000010134 */
[----:B------:R-:W-:Y:S01]  /*4500*/  FMUL.FTZ R133, R53, R133 ;  /* 0x0000008535857220 */ /* 0x000fe20000410000 */
[----:B------:R2:W5:Y:S01]  /*4510*/  LDL.LU R54, [R1+0x94] ;  /* 0x0000940001367983 */ /* 0x0005620000300800 */
[----:B------:R-:W-:Y:S01]  /*4520*/  F2FP.BF16.F32.PACK_AB R4, R4, R5 ;  /* 0x000000050404723e */ /* 0x000fe200000010ff */
[----:B------:R-:W-:Y:S01]  /*4530*/  FFMA.FTZ R5, -R252, R252, 1 ;  /* 0x3f800000fc057423 */ /* 0x000fe200000101fc */
[C---:B------:R-:W-:Y:S01]  /*4540*/  FADD.FTZ R21, -R141.reuse, R21 ;  /* 0x000000158d157221 */ /* 0x040fe20000010100 */
[----:B------:R2:W5:Y:S01]  /*4550*/  LDL.LU R53, [R1+0x90] ;  /* 0x0000900001357983 */ /* 0x0005620000300800 */
[----:B------:R-:W-:Y:S01]  /*4560*/  FADD.FTZ R33, -R141, R33 ;  /* 0x000000218d217221 */ /* 0x000fe20000010100 */
[----:B------:R-:W-:Y:S01]  /*4570*/  FMUL.FTZ R5, R5, UR44 ;  /* 0x0000002c05057c20 */ /* 0x000fe20008410000 */
[----:B------:R-:W-:Y:S01]  /*4580*/  FMUL.FTZ R134, R51, R21 ;  /* 0x0000001533867220 */ /* 0x000fe20000410000 */
[----:B------:R2:W5:Y:S01]  /*4590*/  LDL.LU R52, [R1+0x8c] ;  /* 0x00008c0001347983 */ /* 0x0005620000300800 */
[----:B------:R-:W-:Y:S01]  /*45a0*/  FFMA.FTZ R21, -R250, R250, 1 ;  /* 0x3f800000fa157423 */ /* 0x000fe200000101fa */
[----:B------:R-:W-:Y:S01]  /*45b0*/  FMUL.FTZ R5, R20, R5 ;  /* 0x0000000514057220 */ /* 0x000fe20000410000 */
[----:B------:R-:W-:Y:S01]  /*45c0*/  FADD.FTZ R20, -R141, R32 ;  /* 0x000000208d147221 */ /* 0x000fe20000010100 */
[----:B------:R2:W5:Y:S01]  /*45d0*/  LDL.LU R51, [R1+0x88] ;  /* 0x0000880001337983 */ /* 0x0005620000300800 */
[----:B------:R-:W-:Y:S01]  /*45e0*/  FMUL.FTZ R17, R17, UR44 ;  /* 0x0000002c11117c20 */ /* 0x000fe20008410000 */
[----:B------:R-:W-:Y:S01]  /*45f0*/  FMUL.FTZ R21, R21, UR44 ;  /* 0x0000002c15157c20 */ /* 0x000fe20008410000 */
[----:B------:R-:W-:Y:S01]  /*4600*/  FFMA.FTZ R132, -R251, R251, 1 ;  /* 0x3f800000fb847423 */ /* 0x000fe200000101fb */
[----:B------:R-:W-:Y:S01]  /*4610*/  FMUL.FTZ R20, R50, R20 ;  /* 0x0000001432147220 */ /* 0x000fe20000410000 */
[----:B------:R-:W-:Y:S01]  /*4620*/  FMUL.FTZ R17, R16, R17 ;  /* 0x0000001110117220 */ /* 0x000fe20000410000 */
[----:B------:R2:W5:Y:S01]  /*4630*/  LDL.LU R50, [R1+0x84] ;  /* 0x0000840001327983 */ /* 0x0005620000300800 */
[----:B------:R-:W-:Y:S01]  /*4640*/  FFMA.FTZ R16, -R246, R246, 1 ;  /* 0x3f800000f6107423 */ /* 0x000fe200000101f6 */
[----:B------:R-:W-:Y:S01]  /*4650*/  FMUL.FTZ R21, R134, R21 ;  /* 0x0000001586157220 */ /* 0x000fe20000410000 */
[----:B------:R-:W-:Y:S01]  /*4660*/  FMUL.FTZ R132, R132, UR44 ;  /* 0x0000002c84847c20 */ /* 0x000fe20008410000 */
[----:B------:R-:W-:Y:S01]  /*4670*/  FMUL.FTZ R134, R49, R33 ;  /* 0x0000002131867220 */ /* 0x000fe20000410000 */
[----:B------:R-:W-:Y:S01]  /*4680*/  FADD.FTZ R6, -R140, R6 ;  /* 0x000000068c067221 */ /* 0x000fe20000010100 */
[----:B------:R2:W5:Y:S01]  /*4690*/  LDL.LU R49, [R1+0x80] ;  /* 0x0000800001317983 */ /* 0x0005620000300800 */
[----:B------:R-:W-:Y:S01]  /*46a0*/  FMUL.FTZ R16, R16, UR44 ;  /* 0x0000002c10107c20 */ /* 0x000fe20008410000 */
[----:B------:R-:W-:Y:S01]  /*46b0*/  FMUL.FTZ R132, R133, R132 ;  /* 0x0000008485847220 */ /* 0x000fe20000410000 */
[----:B------:R-:W-:Y:S01]  /*46c0*/  FMUL.FTZ R133, R48, R6 ;  /* 0x0000000630857220 */ /* 0x000fe20000410000 */
[----:B------:R-:W-:Y:S01]  /*46d0*/  FADD.FTZ R33, -R140, R7 ;  /* 0x000000078c217221 */ /* 0x000fe20000010100 */
[----:B------:R2:W5:Y:S01]  /*46e0*/  LDL.LU R48, [R1+0x7c] ;  /* 0x00007c0001307983 */ /* 0x0005620000300800 */
[----:B------:R-:W-:Y:S01]  /*46f0*/  FMUL.FTZ R16, R20, R16 ;  /* 0x0000001014107220 */ /* 0x000fe20000410000 */
[----:B------:R-:W-:Y:S01]  /*4700*/  FFMA.FTZ R7, -R47, R47, 1 ;  /* 0x3f8000002f077423 */ /* 0x000fe2000001012f */
[----:B------:R-:W-:Y:S01]  /*4710*/  FFMA.FTZ R32, -R46, R46, 1 ;  /* 0x3f8000002e207423 */ /* 0x000fe2000001012e */
[----:B------:R2:W5:Y:S01]  /*4720*/  LDL.LU R47, [R1+0x78] ;  /* 0x00007800012f7983 */ /* 0x0005620000300800 */
[----:B------:R-:W-:Y:S01]  /*4730*/  FFMA.FTZ R20, -R247, R247, 1 ;  /* 0x3f800000f7147423 */ /* 0x000fe200000101f7 */
[----:B------:R-:W-:Y:S01]  /*4740*/  FMUL.FTZ R33, R45, R33 ;  /* 0x000000212d217220 */ /* 0x000fe20000410000 */
[----:B------:R-:W-:Y:S01]  /*4750*/  FMUL.FTZ R7, R7, UR44 ;  /* 0x0000002c07077c20 */ /* 0x000fe20008410000 */
[----:B------:R2:W5:Y:S01]  /*4760*/  LDL.LU R46, [R1+0x74] ;  /* 0x00007400012e7983 */ /* 0x0005620000300800 */
[----:B------:R-:W-:Y:S01]  /*4770*/  FMUL.FTZ R32, R32, UR44 ;  /* 0x0000002c20207c20 */ /* 0x000fe20008410000 */
        /* <DEDUP_REMOVED lines=15> */
[----:B------:R-:W-:Y:S01]  /*4870*/  FFMA.FTZ R18, -R41, R41, 1 ;  /* 0x3f80000029127423 */ /* 0x000fe20000010129 */
[----:B------:R-:W-:Y:S01]  /*4880*/  FADD.FTZ R23, -R140, R23 ;  /* 0x000000178c177221 */ /* 0x000fe20000010100 */
[----:B------:R-:W-:Y:S01]  /*4890*/  FMUL.FTZ R16, R43, R16 ;  /* 0x000000102b107220 */ /* 0x000fe20000410000 */
[----:B------:R-:W-:Y:S01]  /*48a0*/  FFMA.FTZ R22, -R36, R36, 1 ;  /* 0x3f80000024167423 */ /* 0x000fe20000010124 */
[----:B------:R2:W5:Y:S01]  /*48b0*/  LDL.LU R43, [R1+0x68] ;  /* 0x00006800012b7983 */ /* 0x0005620000300800 */
[----:B------:R-:W-:Y:S01]  /*48c0*/  FFMA.FTZ R19, -R3, R3, 1 ;  /* 0x3f80000003137423 */ /* 0x000fe20000010103 */
[----:B------:R-:W-:Y:S01]  /*48d0*/  F2FP.BF16.F32.PACK_AB R21, R21, R132 ;  /* 0x000000841515723e */ /* 0x000fe200000010ff */
[----:B------:R-:W-:Y:S01]  /*48e0*/  FMUL.FTZ R132, R39, R23 ;  /* 0x0000001727847220 */ /* 0x000fe20000410000 */
[----:B------:R2:W5:Y:S01]  /*48f0*/  LDL.LU R42, [R1+0x64] ;  /* 0x00006400012a7983 */ /* 0x0005620000300800 */
[C---:B------:R-:W-:Y:S01]  /*4900*/  FADD.FTZ R34, -R140.reuse, R34 ;  /* 0x000000228c227221 */ /* 0x040fe20000010100 */
[----:B------:R-:W-:Y:S01]  /*4910*/  FADD.FTZ R35, -R140, R35 ;  /* 0x000000238c237221 */ /* 0x000fe20000010100 */
[----:B------:R-:W-:Y:S01]  /*4920*/  FMUL.FTZ R18, R18, UR44 ;  /* 0x0000002c12127c20 */ /* 0x000fe20008410000 */
[----:B------:R2:W5:Y:S01]  /*4930*/  LDL.LU R41, [R1+0x60] ;  /* 0x0000600001297983 */ /* 0x0005620000300800 */
[----:B------:R-:W-:Y:S01]  /*4940*/  FMUL.FTZ R17, R17, UR44 ;  /* 0x0000002c11117c20 */ /* 0x000fe20008410000 */
[----:B------:R-:W-:Y:S01]  /*4950*/  FFMA.FTZ R32, -R249, R249, 1 ;  /* 0x3f800000f9207423 */ /* 0x000fe200000101f9 */
[----:B------:R-:W-:Y:S01]  /*4960*/  FMUL.FTZ R18, R7, R18 ;  /* 0x0000001207127220 */ /* 0x000fe20000410000 */
[----:B------:R2:W5:Y:S01]  /*4970*/  LDL.LU R40, [R1+0x5c] ;  /* 0x00005c0001287983 */ /* 0x0005620000300800 */
[----:B------:R-:W-:Y:S01]  /*4980*/  FMUL.FTZ R7, R38, R34 ;  /* 0x0000002226077220 */ /* 0x000fe20000410000 */
[----:B------:R-:W-:Y:S01]  /*4990*/  FMUL.FTZ R17, R16, R17 ;  /* 0x0000001110117220 */ /* 0x000fe20000410000 */
[----:B------:R-:W-:Y:S01]  /*49a0*/  FMUL.FTZ R16, R37, R35 ;  /* 0x0000002325107220 */ /* 0x000fe20000410000 */
[----:B------:R2:W5:Y:S01]  /*49b0*/  LDL.LU R39, [R1+0x58] ;  /* 0x0000580001277983 */ /* 0x0005620000300800 */
[----:B------:R-:W-:Y:S01]  /*49c0*/  FFMA.FTZ R23, -R248, R248, 1 ;  /* 0x3f800000f8177423 */ /* 0x000fe200000101f8 */
[----:B------:R-:W-:Y:S01]  /*49d0*/  FMUL.FTZ R22, R22, UR44 ;  /* 0x0000002c16167c20 */ /* 0x000fe20008410000 */
[----:B------:R-:W-:Y:S01]  /*49e0*/  FMUL.FTZ R19, R19, UR44 ;  /* 0x0000002c13137c20 */ /* 0x000fe20008410000 */
[----:B------:R2:W5:Y:S01]  /*49f0*/  LDL.LU R38, [R1+0x54] ;  /* 0x0000540001267983 */ /* 0x0005620000300800 */
[----:B------:R-:W-:Y:S01]  /*4a00*/  FMUL.FTZ R32, R32, UR44 ;  /* 0x0000002c20207c20 */ /* 0x000fe20008410000 */
[----:B------:R-:W-:Y:S01]  /*4a10*/  FMUL.FTZ R23, R23, UR44 ;  /* 0x0000002c17177c20 */ /* 0x000fe20008410000 */
[----:B------:R-:W-:Y:S01]  /*4a20*/  FMUL.FTZ R22, R33, R22 ;  /* 0x0000001621167220 */ /* 0x000fe20000410000 */
[----:B------:R2:W5:Y:S01]  /*4a30*/  LDL.LU R37, [R1+0x50] ;  /* 0x0000500001257983 */ /* 0x0005620000300800 */
[----:B------:R-:W-:Y:S01]  /*4a40*/  FMUL.FTZ R19, R132, R19 ;  /* 0x0000001384137220 */ /* 0x000fe20000410000 */
[----:B------:R-:W-:Y:S01]  /*4a50*/  FMUL.FTZ R32, R7, R32 ;  /* 0x0000002007207220 */ /* 0x000fe20000410000 */
[----:B------:R-:W-:Y:S01]  /*4a60*/  FMUL.FTZ R23, R16, R23 ;  /* 0x0000001710177220 */ /* 0x000fe20000410000 */
[----:B------:R2:W5:Y:S04]  /*4a70*/  LDL.LU R36, [R1+0x4c] ;  /* 0x00004c0001247983 */ /* 0x0005680000300800 */
[----:B------:R2:W5:Y:S01]  /*4a80*/  LDL.LU R3, [R1+0x48] ;  /* 0x0000480001037983 */ /* 0x0005620000300800 */
[----:B------:R-:W-:Y:S05]  /*4a90*/  @!P1 BRA `(.L_x_230) ;  /* 0x0000000000509947 */ /* 0x000fea0003800000 */
[----:B------:R-:W3:Y:S01]  /*4aa0*/  LDL.LU R133, [R1] ;  /* 0x0000000001857983 */ /* 0x000ee20000300800 */
[----:B------:R-:W1:Y:S01]  /*4ab0*/  LDC R7, c[0x0][0x240] ;  /* 0x00009000ff077b82 */ /* 0x000e620000000800 */
[----:B------:R-:W-:Y:S04]  /*4ac0*/  ULOP3.LUT UR40, UR8, 0x1, URZ, 0xc0, !UPT ;  /* 0x0000000108287892 */ /* 0x000fe8000f8ec03f */
[----:B------:R-:W-:Y:S04]  /*4ad0*/  UISETP.NE.U32.AND UP0, UPT, UR40, 0x1, UPT ;  /* 0x000000012800788c */ /* 0x000fe8000bf05070 */
[----:B------:R-:W-:Y:S06]  /*4ae0*/  USEL UR40, UR21, 0x3000, !UP0 ;  /* 0x0000300015287887 */ /* 0x000fec000c000000 */
[----:B------:R-:W-:Y:S01]  /*4af0*/  VIADD R221, R221, UR40 ;  /* 0x00000028dddd7c36 */ /* 0x000fe20008000000 */
[----:B---3--:R-:W-:Y:S01]  /*4b00*/  IADD3 R133, R133, UR40, RZ ;  /* 0x0000002885857c10 */ /* 0x008fe2000fffe0ff */
[----:B-1----:R-:W-:Y:S04]  /*4b10*/  IMAD.U32 R7, R7, -0x40, RZ ;  /* 0xffffffc007077824 */ /* 0x002fe800078e00ff */
[----:B------:R1:W-:Y:S01]  /*4b20*/  STL [R1], R133 ;  /* 0x0000008501007387 */ /* 0x0003e20000100800 */
        /* <DEDUP_REMOVED lines=11> */
.L_x_230:
[----:B------:R3:W-:Y:S01]  /*4be0*/  STS [R241+0xf000], R4 ;  /* 0x00f00004f1007388 */ /* 0x0007e20000000800 */
[C---:B-----5:R-:W-:Y:S01]  /*4bf0*/  FADD.FTZ R8, -R2.reuse, R8 ;  /* 0x0000000802087221 */ /* 0x060fe20000010100 */
[----:B------:R-:W-:Y:S01]  /*4c00*/  FADD.FTZ R9, -R2, R9 ;  /* 0x0000000902097221 */ /* 0x000fe20000010100 */
[----:B------:R-:W-:Y:S01]  /*4c10*/  FFMA.FTZ R7, -R154, R154, 1 ;  /* 0x3f8000009a077423 */ /* 0x000fe2000001019a */
[----:B------:R4:W-:Y:S01]  /*4c20*/  STS [R241+0xf400], R5 ;  /* 0x00f40005f1007388 */ /* 0x0009e20000000800 */
[C---:B------:R-:W-:Y:S01]  /*4c30*/  FADD.FTZ R25, -R2.reuse, R25 ;  /* 0x0000001902197221 */ /* 0x040fe20000010100 */
[C---:B------:R-:W-:Y:S01]  /*4c40*/  FADD.FTZ R29, -R2.reuse, R29 ;  /* 0x0000001d021d7221 */ /* 0x040fe20000010100 */
[C---:B------:R-:W-:Y:S01]  /*4c50*/  FADD.FTZ R13, -R2.reuse, R13 ;  /* 0x0000000d020d7221 */ /* 0x040fe20000010100 */
[----:B------:R2:W-:Y:S01]  /*4c60*/  STS [R240+0xf000], R6 ;  /* 0x00f00006f0007388 */ /* 0x0005e20000000800 */
[C---:B------:R-:W-:Y:S01]  /*4c70*/  FADD.FTZ R24, -R2.reuse, R24 ;  /* 0x0000001802187221 */ /* 0x040fe20000010100 */
[C---:B------:R-:W-:Y:S01]  /*4c80*/  FADD.FTZ R28, -R2.reuse, R28 ;  /* 0x0000001c021c7221 */ /* 0x040fe20000010100 */
[----:B------:R-:W-:Y:S01]  /*4c90*/  FADD.FTZ R12, -R2, R12 ;  /* 0x0000000c020c7221 */ /* 0x000fe20000010100 */
[----:B------:R-:W-:Y:S01]  /*4ca0*/  FMUL.FTZ R9, R171, R9 ;  /* 0x00000009ab097220 */ /* 0x000fe20000410000 */
[----:B------:R-:W-:Y:S01]  /*4cb0*/  FMUL.FTZ R7, R7, UR44 ;  /* 0x0000002c07077c20 */ /* 0x000fe20008410000 */
[----:B------:R-:W-:Y:S01]  /*4cc0*/  FFMA.FTZ R2, -R144, R144, 1 ;  /* 0x3f80000090027423 */ /* 0x000fe20000010190 */
[----:B------:R-:W-:Y:S01]  /*4cd0*/  FMUL.FTZ R29, R157, R29 ;  /* 0x0000001d9d1d7220 */ /* 0x000fe20000410000 */
[----:B------:R-:W-:Y:S01]  /*4ce0*/  FMUL.FTZ R13, R167, R13 ;  /* 0x0000000da70d7220 */ /* 0x000fe20000410000 */
[----:B------:R-:W-:Y:S01]  /*4cf0*/  FMUL.FTZ R9, R9, R7 ;  /* 0x0000000709097220 */ /* 0x000fe20000410000 */
[----:B------:R-:W-:Y:S01]  /*4d00*/  FMUL.FTZ R2, R2, UR44 ;  /* 0x0000002c02027c20 */ /* 0x000fe20008410000 */
[----:B------:R-:W-:Y:S01]  /*4d10*/  FMUL.FTZ R12, R168, R12 ;  /* 0x0000000ca80c7220 */ /* 0x000fe20000410000 */
[----:B------:R-:W-:Y:S01]  /*4d20*/  FFMA.FTZ R7, -R147, R147, 1 ;  /* 0x3f80000093077423 */ /* 0x000fe20000010193 */
[----:B------:R-:W-:Y:S01]  /*4d30*/  FMUL.FTZ R24, R163, R24 ;  /* 0x00000018a3187220 */ /* 0x000fe20000410000 */
[C---:B------:R-:W-:Y:S01]  /*4d40*/  FADD.FTZ R10, -R0.reuse, R10 ;  /* 0x0000000a000a7221 */ /* 0x040fe20000010100 */
[----:B------:R-:W-:Y:S01]  /*4d50*/  FADD.FTZ R15, -R0, R15 ;  /* 0x0000000f000f7221 */ /* 0x000fe20000010100 */
[----:B------:R-:W-:Y:S01]  /*4d60*/  FMUL.FTZ R7, R7, UR44 ;  /* 0x0000002c07077c20 */ /* 0x000fe20008410000 */
[----:B---3--:R-:W-:Y:S01]  /*4d70*/  F2FP.BF16.F32.PACK_AB R4, R17, R18 ;  /* 0x000000121104723e */ /* 0x008fe200000010ff */
[----:B------:R-:W-:Y:S01]  /*4d80*/  FMUL.FTZ R18, R231, R8 ;  /* 0x00000008e7127220 */ /* 0x000fe20000410000 */
[----:B------:R-:W-:Y:S01]  /*4d90*/  FFMA.FTZ R8, -R155, R155, 1 ;  /* 0x3f8000009b087423 */ /* 0x000fe2000001019b */
[----:B------:R-:W-:Y:S01]  /*4da0*/  FMUL.FTZ R24, R24, R7 ;  /* 0x0000000718187220 */ /* 0x000fe20000410000 */
[----:B----4-:R-:W-:Y:S01]  /*4db0*/  FFMA.FTZ R5, -R150, R150, 1 ;  /* 0x3f80000096057423 */ /* 0x010fe20000010196 */
[----:B------:R3:W-:Y:S01]  /*4dc0*/  STS [R240+0xf400], R4 ;  /* 0x00f40004f0007388 */ /* 0x0007e20000000800 */
[----:B------:R-:W-:Y:S01]  /*4dd0*/  FMUL.FTZ R8, R8, UR44 ;  /* 0x0000002c08087c20 */ /* 0x000fe20008410000 */
[----:B------:R-:W-:Y:S01]  /*4de0*/  FMUL.FTZ R28, R158, R28 ;  /* 0x0000001c9e1c7220 */ /* 0x000fe20000410000 */
[----:B--2---:R-:W-:Y:S01]  /*4df0*/  FFMA.FTZ R6, -R151, R151, 1 ;  /* 0x3f80000097067423 */ /* 0x004fe20000010197 */
[----:B------:R-:W-:Y:S01]  /*4e00*/  FMUL.FTZ R5, R5, UR44 ;  /* 0x0000002c05057c20 */ /* 0x000fe20008410000 */
[----:B------:R-:W-:Y:S01]  /*4e10*/  FMUL.FTZ R18, R18, R8 ;  /* 0x0000000812127220 */ /* 0x000fe20000410000 */
[----:B------:R-:W-:Y:S01]  /*4e20*/  FMUL.FTZ R8, R29, R2 ;  /* 0x000000021d087220 */ /* 0x000fe20000410000 */
[----:B------:R-:W-:Y:S01]  /*4e30*/  FMUL.FTZ R6, R6, UR44 ;  /* 0x0000002c06067c20 */ /* 0x000fe20008410000 */
[----:B------:R-:W-:Y:S01]  /*4e40*/  FMUL.FTZ R13, R13, R5 ;  /* 0x000000050d0d7220 */ /* 0x000fe20000410000 */
[----:B------:R-:W-:Y:S01]  /*4e50*/  FFMA.FTZ R5, -R145, R145, 1 ;  /* 0x3f80000091057423 */ /* 0x000fe20000010191 */
[----:B------:R-:W-:Y:S01]  /*4e60*/  F2FP.BF16.F32.PACK_AB R2, R9, R18 ;  /* 0x000000120902723e */ /* 0x000fe200000010ff */
[----:B------:R-:W-:Y:S01]  /*4e70*/  FMUL.FTZ R12, R12, R6 ;  /* 0x000000060c0c7220 */ /* 0x000fe20000410000 */
[----:B------:R-:W-:Y:S01]  /*4e80*/  FMUL.FTZ R15, R234, R15 ;  /* 0x0000000fea0f7220 */ /* 0x000fe20000410000 */
[----:B------:R-:W-:Y:S01]  /*4e90*/  FMUL.FTZ R5, R5, UR44 ;  /* 0x0000002c05057c20 */ /* 0x000fe20008410000 */
[----:B------:R-:W-:Y:S01]  /*4ea0*/  FADD.FTZ R11, -R0, R11 ;  /* 0x0000000b000b7221 */ /* 0x000fe20000010100 */
[----:B------:R2:W-:Y:S01]  /*4eb0*/  STS [R241+0x10000], R2 ;  /* 0x01000002f1007388 */ /* 0x0005e20000000800 */
[----:B------:R-:W-:Y:S01]  /*4ec0*/  F2FP.BF16.F32.PACK_AB R7, R13, R12 ;  /* 0x0000000c0d07723e */ /* 0x000fe200000010ff */
[----:B------:R-:W-:Y:S01]  /*4ed0*/  FMUL.FTZ R12, R237, R10 ;  /* 0x0000000aed0c7220 */ /* 0x000fe20000410000 */
[----:B------:R-:W-:Y:S01]  /*4ee0*/  FFMA.FTZ R10, -R164, R164, 1 ;  /* 0x3f800000a40a7423 */ /* 0x000fe200000101a4 */
[----:B------:R-:W-:Y:S01]  /*4ef0*/  FFMA.FTZ R9, -R162, R162, 1 ;  /* 0x3f800000a2097423 */ /* 0x000fe200000101a2 */
[----:B------:R-:W-:Y:S01]  /*4f00*/  FMUL.FTZ R28, R28, R5 ;  /* 0x000000051c1c7220 */ /* 0x000fe20000410000 */
[----:B------:R-:W-:Y:S01]  /*4f10*/  FMUL.FTZ R11, R236, R11 ;  /* 0x0000000bec0b7220 */ /* 0x000fe20000410000 */
[----:B------:R-:W-:Y:S01]  /*4f20*/  FMUL.FTZ R10, R10, UR44 ;  /* 0x0000002c0a0a7c20 */ /* 0x000fe20008410000 */
[----:B------:R-:W-:Y:S01]  /*4f30*/  FMUL.FTZ R9, R9, UR44 ;  /* 0x0000002c09097c20 */ /* 0x000fe20008410000 */
[----:B------:R-:W-:Y:S01]  /*4f40*/  FADD.FTZ R14, -R0, R14 ;  /* 0x0000000e000e7221 */ /* 0x000fe20000010100 */
[----:B---3--:R-:W-:Y:S01]  /*4f50*/  FFMA.FTZ R4, -R160, R160, 1 ;  /* 0x3f800000a0047423 */ /* 0x008fe200000101a0 */
[----:B------:R-:W-:Y:S01]  /*4f60*/  FFMA.FTZ R5, -R161, R161, 1 ;  /* 0x3f800000a1057423 */ /* 0x000fe200000101a1 */
[----:B------:R-:W-:Y:S01]  /*4f70*/  FADD.FTZ R30, -R0, R30 ;  /* 0x0000001e001e7221 */ /* 0x000fe20000010100 */
[----:B------:R-:W-:Y:S01]  /*4f80*/  FMUL.FTZ R12, R12, R10 ;  /* 0x0000000a0c0c7220 */ /* 0x000fe20000410000 */
[----:B------:R-:W-:Y:S01]  /*4f90*/  FMUL.FTZ R4, R4, UR44 ;  /* 0x0000002c04047c20 */ /* 0x000fe20008410000 */
[----:B------:R-:W-:Y:S01]  /*4fa0*/  FMUL.FTZ R11, R11, R9 ;  /* 0x000000090b0b7220 */ /* 0x000fe20000410000 */
[----:B------:R-:W-:Y:S01]  /*4fb0*/  FMUL.FTZ R14, R235, R14 ;  /* 0x0000000eeb0e7220 */ /* 0x000fe20000410000 */
[----:B------:R-:W-:Y:S01]  /*4fc0*/  FMUL.FTZ R5, R5, UR44 ;  /* 0x0000002c05057c20 */ /* 0x000fe20008410000 */
[----:B------:R-:W-:Y:S01]  /*4fd0*/  FMUL.FTZ R15, R15, R4 ;  /* 0x000000040f0f7220 */ /* 0x000fe20000410000 */
[----:B------:R-:W-:Y:S01]  /*4fe0*/  FFMA.FTZ R4, -R149, R149, 1 ;  /* 0x3f80000095047423 */ /* 0x000fe20000010195 */
[----:B------:R-:W-:Y:S01]  /*4ff0*/  FMUL.FTZ R30, R166, R30 ;  /* 0x0000001ea61e7220 */ /* 0x000fe20000410000 */
[----:B------:R-:W-:Y:S01]  /*5000*/  FMUL.FTZ R14, R14, R5 ;  /* 0x000000050e0e7220 */ /* 0x000fe20000410000 */
[----:B------:R-:W-:Y:S01]  /*5010*/  FFMA.FTZ R9, -R153, R153, 1 ;  /* 0x3f80000099097423 */ /* 0x000fe20000010199 */
[----:B------:R-:W-:Y:S01]  /*5020*/  FMUL.FTZ R4, R4, UR44 ;  /* 0x0000002c04047c20 */ /* 0x000fe20008410000 */
[----:B------:R-:W-:Y:S01]  /*5030*/  FADD.FTZ R27, -R0, R27 ;  /* 0x0000001b001b7221 */ /* 0x000fe20000010100 */
[----:B------:R-:W-:Y:S01]  /*5040*/  FFMA.FTZ R5, -R152, R152, 1 ;  /* 0x3f80000098057423 */ /* 0x000fe20000010198 */
[----:B------:R-:W-:Y:S01]  /*5050*/  FFMA.FTZ R6, -R146, R146, 1 ;  /* 0x3f80000092067423 */ /* 0x000fe20000010192 */
[----:B------:R-:W-:Y:S01]  /*5060*/  FMUL.FTZ R30, R30, R4 ;  /* 0x000000041e1e7220 */ /* 0x000fe20000410000 */
[----:B------:R-:W-:Y:S01]  /*5070*/  F2FP.BF16.F32.PACK_AB R4, R11, R12 ;  /* 0x0000000c0b04723e */ /* 0x000fe200000010ff */
[C---:B------:R-:W-:Y:S01]  /*5080*/  FADD.FTZ R26, -R0.reuse, R26 ;  /* 0x0000001a001a7221 */ /* 0x040fe20000010100 */
[----:B--2---:R-:W-:Y:S01]  /*5090*/  F2FP.BF16.F32.PACK_AB R2, R15, R14 ;  /* 0x0000000e0f02723e */ /* 0x004fe200000010ff */
[----:B------:R-:W-:Y:S01]  /*50a0*/  FADD.FTZ R31, -R0, R31 ;  /* 0x0000001f001f7221 */ /* 0x000fe20000010100 */
[----:B------:R-:W-:Y:S01]  /*50b0*/  FMUL.FTZ R10, R9, UR44 ;  /* 0x0000002c090a7c20 */ /* 0x000fe20008410000 */
[----:B------:R-:W-:Y:S01]  /*50c0*/  STS [R241+0x10400], R4 ;  /* 0x01040004f1007388 */ /* 0x000fe20000000800 */
        /* <DEDUP_REMOVED lines=11> */
[----:B------:R2:W-:Y:S01]  /*5180*/  STS [R240+0x10400], R2 ;  /* 0x01040002f0007388 */ /* 0x0005e20000000800 */
[----:B------:R-:W-:Y:S01]  /*5190*/  FMUL.FTZ R26, R26, R10 ;  /* 0x0000000a1a1a7220 */ /* 0x000fe20000410000 */
[----:B------:R-:W-:Y:S01]  /*51a0*/  FMUL.FTZ R0, R27, R9 ;  /* 0x000000091b007220 */ /* 0x000fe20000410000 */
[----:B------:R-:W-:Y:S01]  /*51b0*/  F2FP.BF16.F32.PACK_AB R16, R23, R32 ;  /* 0x000000201710723e */ /* 0x000fe200000010ff */
[----:B------:R-:W-:Y:S01]  /*51c0*/  STS [R239+0xf000], R21 ;  /* 0x00f00015ef007388 */ /* 0x000fe20000000800 */
[----:B------:R-:W-:Y:S01]  /*51d0*/  FMUL.FTZ R5, R31, R5 ;  /* 0x000000051f057220 */ /* 0x000fe20000410000 */
[----:B------:R-:W-:Y:S01]  /*51e0*/  F2FP.BF16.F32.PACK_AB R6, R6, R24 ;  /* 0x000000180606723e */ /* 0x000fe200000010ff */
[----:B------:R-:W2:Y:S01]  /*51f0*/  LDC R140, c[0x0][0x2dc] ;  /* 0x0000b700ff8c7b82 */ /* 0x000ea20000000800 */
        /* <DEDUP_REMOVED lines=8> */
[----:B------:R-:W-:Y:S01]  /*5280*/  STS [R238+0x10000], R8 ;  /* 0x01000008ee007388 */ /* 0x000fe20000000800 */
[----:B--2---:R-:W-:Y:S03]  /*5290*/  IMAD R2, R140, UR41, RZ ;  /* 0x000000298c027c24 */ /* 0x004fe6000f8e02ff */
[----:B------:R-:W-:Y:S01]  /*52a0*/  STS [R238+0x10400], R5 ;  /* 0x01040005ee007388 */ /* 0x000fe20000000800 */
[----:B------:R-:W-:Y:S01]  /*52b0*/  BAR.SYNC.DEFER_BLOCKING 0x0 ;  /* 0x0000000000007b1d */ /* 0x000fe20000010000 */
[----:B------:R-:W-:Y:S04]  /*52c0*/  LEA R2, -R2, RZ, 0x6 ;  /* 0x000000ff02027211 */ /* 0x000fe800078e31ff */
[C---:B------:R-:W-:Y:S04]  /*52d0*/  LEA R232, P0, R2.reuse, R232, 0x2 ;  /* 0x000000e802e87211 */ /* 0x040fe800078010ff */
[----:B------:R-:W-:Y:S02]  /*52e0*/  LEA.HI.X.SX32 R233, R2, R233, 0x2, P0 ;  /* 0x000000e902e97211 */ /* 0x000fe400000f16ff */
[----:B---3--:R-:W-:Y:S01]  /*52f0*/  LEA R0, R229, UR5, 0x1 ;  /* 0x00000005e5007c11 */ /* 0x008fe2000f8e08ff */
[----:B------:R-:W-:Y:S04]  /*5300*/  LDSM.16.MT88.4 R4, [R3+0x13000] ;  /* 0x013000000304783b */ /* 0x000fe80000004200 */
[----:B------:R-:W2:Y:S04]  /*5310*/  LDSM.16.MT88.4 R8, [R0+0x6000] ;  /* 0x006000000008783b */ /* 0x000ea80000004200 */
[----:B------:R-:W3:Y:S04]  /*5320*/  LDSM.16.MT88.4 R12, [R3+0x15000] ;  /* 0x01500000030c783b */ /* 0x000ee80000004200 */
[----:B------:R-:W4:Y:S04]  /*5330*/  LDSM.16.MT88.4 R16, [R0+0x7000] ;  /* 0x007000000010783b */ /* 0x000f280000004200 */
[----:B------:R-:W4:Y:S04]  /*5340*/  LDSM.16.MT88.4 R20, [R0+0x8000] ;  /* 0x008000000014783b */ /* 0x000f280000004200 */
[----:B------:R-:W-:Y:S04]  /*5350*/  LDSM.16.MT88.4 R24, [R3+0x13800] ;  /* 0x013800000318783b */ /* 0x000fe80000004200 */
[----:B------:R-:W4:Y:S04]  /*5360*/  LDSM.16.MT88.4 R28, [R0+0x6400] ;  /* 0x00640000001c783b */ /* 0x000f280000004200 */
[----:B------:R-:W4:Y:S04]  /*5370*/  LDSM.16.MT88.4 R32, [R3+0x15800] ;  /* 0x015800000320783b */ /* 0x000f280000004200 */
[----:B-1----:R-:W1:Y:S04]  /*5380*/  LDSM.16.MT88.4 R132, [R0+0x7400] ;  /* 0x007400000084783b */ /* 0x002e680000004200 */
        /* <DEDUP_REMOVED lines=16> */
[----:B------:R-:W2:Y:S04]  /*5490*/  LDSM.16.MT88.4 R4, [R3+0x14000] ;  /* 0x014000000304783b */ /* 0x000ea80000004200 */
[----:B------:R-:W3:Y:S01]  /*54a0*/  LDSM.16.MT88.4 R20, [R0+0x8800] ;  /* 0x008800000014783b */ /* 0x000ee20000004200 */
[-C--:B------:R-:W-:Y:S06]  /*54b0*/  HMMA.16816.F32.BF16 R36, R24, R28.reuse, R36 ;  /* 0x0000001c1824723c */ /* 0x080fec0000041824 */
[C---:B------:R-:W-:Y:S06]  /*54c0*/  HMMA.16816.F32.BF16 R40, R32.reuse, R28, R40 ;  /* 0x0000001c2028723c */ /* 0x040fec0000041828 */
[-C--:B------:R-:W-:Y:S06]  /*54d0*/  HMMA.16816.F32.BF16 R44, R32, R30.reuse, R44 ;  /* 0x0000001e202c723c */ /* 0x080fec000004182c */
[C---:B------:R-:W-:Y:S01]  /*54e0*/  HMMA.16816.F32.BF16 R48, R24.reuse, R30, R48 ;  /* 0x0000001e1830723c */ /* 0x040fe20000041830 */
[----:B------:R-:W-:Y:S05]  /*54f0*/  LDSM.16.MT88.4 R28, [R3+0x14800] ;  /* 0x01480000031c783b */ /* 0x000fea0000004200 */
[-C--:B-1----:R-:W-:Y:S06]  /*5500*/  HMMA.16816.F32.BF16 R52, R24, R132.reuse, R52 ;  /* 0x000000841834723c */ /* 0x082fec0000041834 */
        /* <DEDUP_REMOVED lines=9> */
[----:B------:R-:W4:Y:S04]  /*55a0*/  LDSM.16.MT88.4 R24, [R0+0x7c00] ;  /* 0x007c00000018783b */ /* 0x000f280000004200 */
[----:B------:R-:W4:Y:S01]  /*55b0*/  LDSM.16.MT88.4 R136, [R0+0x8c00] ;  /* 0x008c00000088783b */ /* 0x000f220000004200 */
[-C--:B--2---:R-:W-:Y:S01]  /*55c0*/  HMMA.16816.F32.BF16 R36, R4, R8.reuse, R36 ;  /* 0x000000080424723c */ /* 0x084fe20000041824 */
        /* <DEDUP_REMOVED lines=42> */
.L_x_231:
[----:B------:R-:W2:Y:S01]  /*5870*/  LDL R164, [R1+0x28] ;  /* 0x0000280001a47983 */ /* 0x000ea20000100800 */
[----:B------:R-:W-:Y:S02]  /*5880*/  ULOP3.LUT UR40, UR8, 0x1, URZ, 0xc0, !UPT ;  /* 0x0000000108287892 */ /* 0x000fe4000f8ec03f */
[----:B------:R-:W-:Y:S01]  /*5890*/  UISETP.GT.AND UP2, UPT, UR8, UR6, UPT ;  /* 0x000000060800728c */ /* 0x000fe2000bf44270 */
[----:B------:R-:W3:Y:S01]  /*58a0*/  LDL R163, [R1+0x2c] ;  /* 0x00002c0001a37983 */ /* 0x000ee20000100800 */
[----:B------:R-:W-:Y:S02]  /*58b0*/  UISETP.NE.U32.AND UP0, UPT, UR40, 0x1, UPT ;  /* 0x000000012800788c */ /* 0x000fe4000bf05070 */
[----:B------:R-:W-:Y:S01]  /*58c0*/  UIADD3 UR8, UR8, -0x1, URZ ;  /* 0xffffffff08087890 */ /* 0x000fe2000fffe03f */
[----:B-1----:R-:W4:Y:S04]  /*58d0*/  LDL R2, [R1+0x4] ;  /* 0x0000040001027983 */ /* 0x002f280000100800 */
[----:B------:R-:W-:Y:S04]  /*58e0*/  LDSM.16.M88.4 R24, [R224] ;  /* 0x00000000e018783b */ /* 0x000fe80000000200 */
[----:B------:R-:W1:Y:S04]  /*58f0*/  LDSM.16.MT88.4 R8, [R0+0x9000] ;  /* 0x009000000008783b */ /* 0x000e680000004200 */
[----:B------:R-:W5:Y:S04]  /*5900*/  LDL R160, [R1+0x8] ;  /* 0x0000080001a07983 */ /* 0x000f680000100800 */
[----:B------:R-:W1:Y:S04]  /*5910*/  LDSM.16.MT88.4 R16, [R0+0xb000] ;  /* 0x00b000000010783b */ /* 0x000e680000004200 */
[----:B------:R-:W5:Y:S04]  /*5920*/  LDL R161, [R1+0xc] ;  /* 0x00000c0001a17983 */ /* 0x000f680000100800 */
[----:B------:R-:W5:Y:S04]  /*5930*/  LDL R162, [R1+0x10] ;  /* 0x0000100001a27983 */ /* 0x000f680000100800 */
[----:B------:R-:W1:Y:S04]  /*5940*/  LDSM.16.MT88.4 R28, [R0+0xd000] ;  /* 0x00d00000001c783b */ /* 0x000e680000004200 */
[----:B------:R-:W-:Y:S04]  /*5950*/  LDSM.16.M88.4 R32, [R225] ;  /* 0x00000000e120783b */ /* 0x000fe80000000200 */
[----:B------:R-:W1:Y:S04]  /*5960*/  LDSM.16.MT88.4 R132, [R0+0x9400] ;  /* 0x009400000084783b */ /* 0x000e680000004200 */
[----:B------:R-:W1:Y:S04]  /*5970*/  LDSM.16.MT88.4 R136, [R0+0xb400] ;  /* 0x00b400000088783b */ /* 0x000e680000004200 */
[----:B------:R-:W1:Y:S02]  /*5980*/  LDSM.16.MT88.4 R140, [R0+0xd400] ;  /* 0x00d40000008c783b */ /* 0x000e640000004200 */
[C---:B-1----:R-:W-:Y:S02]  /*5990*/  HMMA.16816.F32.BF16 R4, R24.reuse, R8, RZ ;  /* 0x000000081804723c */ /* 0x042fe400000418ff */
[----:B------:R-:W-:Y:S04]  /*59a0*/  LDSM.16.M88.4 R144, [R227] ;  /* 0x00000000e390783b */ /* 0x000fe80000000200 */
[----:B------:R-:W1:Y:S01]  /*59b0*/  LDSM.16.MT88.4 R148, [R0+0x9800] ;  /* 0x009800000094783b */ /* 0x000e620000004200 */
[C---:B------:R-:W-:Y:S03]  /*59c0*/  HMMA.16816.F32.BF16 R8, R24.reuse, R10, RZ ;  /* 0x0000000a1808723c */ /* 0x040fe600000418ff */
[----:B------:R-:W1:Y:S03]  /*59d0*/  LDSM.16.MT88.4 R152, [R0+0xb800] ;  /* 0x00b800000098783b */ /* 0x000e660000004200 */
[C---:B------:R-:W-:Y:S01]  /*59e0*/  HMMA.16816.F32.BF16 R12, R24.reuse, R16, RZ ;  /* 0x00000010180c723c */ /* 0x040fe200000418ff */
[----:B------:R-:W-:Y:S05]  /*59f0*/  LDSM.16.MT88.4 R156, [R0+0xbc00] ;  /* 0x00bc0000009c783b */ /* 0x000fea0000004200 */
        /* <DEDUP_REMOVED lines=10> */
[C---:B------:R-:W-:Y:S06]  /*5aa0*/  HMMA.16816.F32.BF16 R20, R32.reuse, R140, R20 ;  /* 0x0000008c2014723c */ /* 0x040fec0000041814 */
[----:B------:R-:W-:Y:S01]  /*5ab0*/  HMMA.16816.F32.BF16 R24, R32, R142, R24 ;  /* 0x0000008e2018723c */ /* 0x000fe20000041818 */
[----:B------:R-:W1:Y:S04]  /*5ac0*/  LDSM.16.MT88.4 R32, [R0+0xdc00] ;  /* 0x00dc00000020783b */ /* 0x000e680000004200 */
[----:B------:R-:W-:Y:S01]  /*5ad0*/  LDSM.16.M88.4 R140, [R224+0x2000] ;  /* 0x00200000e08c783b */ /* 0x000fe20000000200 */
[C---:B-1----:R-:W-:Y:S06]  /*5ae0*/  HMMA.16816.F32.BF16 R4, R144.reuse, R148, R4 ;  /* 0x000000949004723c */ /* 0x042fec0000041804 */
        /* <DEDUP_REMOVED lines=37> */
[----:B------:R2:W5:Y:S04]  /*5d40*/  LDSM.16.MT88.4 R32, [R0+0xec00] ;  /* 0x00ec00000020783b */ /* 0x0005680000004200 */
[----:B------:R-:W-:Y:S01]  /*5d50*/  LDSM.16.MT88.4 R136, [R220+0x2400] ;  /* 0x00240000dc88783b */ /* 0x000fe20000004200 */
[C---:B-1----:R-:W-:Y:S06]  /*5d60*/  HMMA.16816.F32.BF16 R4, R132.reuse, R148, R4 ;  /* 0x000000948404723c */ /* 0x042fec0000041804 */
[C---:B------:R-:W-:Y:S06]  /*5d70*/  HMMA.16816.F32.BF16 R8, R132.reuse, R150, R8 ;  /* 0x000000968408723c */ /* 0x040fec0000041808 */
[C---:B------:R-:W-:Y:S06]  /*5d80*/  HMMA.16816.F32.BF16 R12, R132.reuse, R152, R12 ;  /* 0x00000098840c723c */ /* 0x040fec000004180c */
[C---:B------:R-:W-:Y:S01]  /*5d90*/  HMMA.16816.F32.BF16 R16, R132.reuse, R154, R16 ;  /* 0x0000009a8410723c */ /* 0x040fe20000041810 */
[----:B--2---:R-:W-:Y:S05]  /*5da0*/  IMAD.U32 R0, RZ, RZ, UR51 ;  /* 0x00000033ff007e24 */ /* 0x004fea000f8e00ff */
[C---:B------:R-:W-:Y:S06]  /*5db0*/  HMMA.16816.F32.BF16 R20, R132.reuse, R28, R20 ;  /* 0x0000001c8414723c */ /* 0x040fec0000041814 */
[----:B------:R-:W-:Y:S05]  /*5dc0*/  HMMA.16816.F32.BF16 R24, R132, R30, R24 ;  /* 0x0000001e8418723c */ /* 0x000fea0000041818 */
[----:B------:R-:W-:Y:S01]  /*5dd0*/  @P1 IADD3 R28, P0, R164, UR10, RZ ;  /* 0x0000000aa41c1c10 */ /* 0x000fe2000ff1e0ff */
[C---:B------:R-:W-:Y:S01]  /*5de0*/  HMMA.16816.F32.BF16 R4, R140.reuse, R144, R4 ;  /* 0x000000908c04723c */ /* 0x040fe20000041804 */
[----:B------:R-:W-:Y:S01]  /*5df0*/  IMAD.U32 R132, RZ, RZ, UR50 ;  /* 0x00000032ff847e24 */ /* 0x000fe2000f8e00ff */
[----:B------:R-:W-:Y:S03]  /*5e00*/  @UP3 UIADD3 UR10, UP1, UR10, -0x100, URZ ;  /* 0xffffff000a0a3890 */ /* 0x000fe6000ff3e03f */
[----:B---3--:R-:W-:Y:S01]  /*5e10*/  @P1 IADD3.X R29, R163, UR9, RZ, P0, !PT ;  /* 0x00000009a31d1c10 */ /* 0x008fe200087fe4ff */
[C---:B------:R-:W-:Y:S01]  /*5e20*/  HMMA.16816.F32.BF16 R8, R140.reuse, R146, R8 ;  /* 0x000000928c08723c */ /* 0x040fe20000041808 */
[----:B------:R-:W-:Y:S01]  /*5e30*/  IMAD.U32 R30, RZ, RZ, UR49 ;  /* 0x00000031ff1e7e24 */ /* 0x000fe2000f8e00ff */
[----:B------:R-:W-:Y:S01]  /*5e40*/  LDSM.16.MT88.4 R144, [R220+0x1c00] ;  /* 0x001c0000dc90783b */ /* 0x000fe20000004200 */
[----:B------:R-:W-:Y:S02]  /*5e50*/  @UP3 UIADD3.X UR9, UR9, -0x1, URZ, UP1, !UPT ;  /* 0xffffffff09093890 */ /* 0x000fe40008ffe43f */
[----:B------:R-:W-:Y:S01]  /*5e60*/  IMAD.U32 R31, RZ, RZ, UR50 ;  /* 0x00000032ff1f7e24 */ /* 0x000fe2000f8e00ff */
[C---:B------:R-:W-:Y:S01]  /*5e70*/  HMMA.16816.F32.BF16 R12, R140.reuse, R156, R12 ;  /* 0x0000009c8c0c723c */ /* 0x040fe2000004180c */
[----:B----4-:R-:W2:Y:S04]  /*5e80*/  @P1 LDG.E R2, desc[UR38][R28.64+0xa0] ;  /* 0x0000a0261c021981 */ /* 0x010ea8000c1e1900 */
[----:B-----5:R-:W3:Y:S01]  /*5e90*/  @P1 LDG.E R160, desc[UR38][R28.64+0x80] ;  /* 0x000080261ca01981 */ /* 0x020ee2000c1e1900 */
[C---:B------:R-:W-:Y:S03]  /*5ea0*/  HMMA.16816.F32.BF16 R16, R140.reuse, R158, R16 ;  /* 0x0000009e8c10723c */ /* 0x040fe60000041810 */
[----:B------:R-:W4:Y:S02]  /*5eb0*/  @P1 LDG.E R161, desc[UR38][R28.64+0x20] ;  /* 0x000020261ca11981 */ /* 0x000f24000c1e1900 */
[-C--:B------:R-:W-:Y:S01]  /*5ec0*/  LEA R30, P0, R30, R232.reuse, 0x2 ;  /* 0x000000e81e1e7211 */ /* 0x080fe200078010ff */
[C---:B------:R-:W-:Y:S01]  /*5ed0*/  HMMA.16816.F32.BF16 R20, R140.reuse, R32, R20 ;  /* 0x000000208c14723c */ /* 0x040fe20000041814 */
[----:B------:R1:W5:Y:S04]  /*5ee0*/  @P1 LDG.E R162, desc[UR38][R28.64] ;  /* 0x000000261ca21981 */ /* 0x000368000c1e1900 */
[----:B------:R1:W-:Y:S01]  /*5ef0*/  REDG.E.ADD.F32.FTZ.RN.STRONG.GPU desc[UR38][R232.64], R4 ;  /* 0x00000004e80079a6 */ /* 0x0003e2000c10f3a6 */
[----:B------:R-:W-:Y:S01]  /*5f00*/  HMMA.16816.F32.BF16 R24, R140, R34, R24 ;  /* 0x000000228c18723c */ /* 0x000fe20000041818 */
[----:B------:R-:W-:Y:S02]  /*5f10*/  IMAD.U32 R32, RZ, RZ, UR48 ;  /* 0x00000030ff207e24 */ /* 0x000fe4000f8e00ff */
[----:B------:R-:W-:Y:S02]  /*5f20*/  LDSM.16.MT88.4 R140, [R220+0x1800] ;  /* 0x00180000dc8c783b */ /* 0x000fe40000004200 */
[----:B-1----:R-:W-:Y:S06]  /*5f30*/  IMAD.U32 R28, RZ, RZ, UR51 ;  /* 0x00000033ff1c7e24 */ /* 0x002fec000f8e00ff */
[-C--:B------:R-:W-:Y:S01]  /*5f40*/  LEA R28, P2, R28, R232.reuse, 0x2 ;  /* 0x000000e81c1c7211 */ /* 0x080fe200078410ff */
[----:B------:R-:W-:Y:S03]  /*5f50*/  IMAD.U32 R4, RZ, RZ, UR45 ;  /* 0x0000002dff047e24 */ /* 0x000fe6000f8e00ff */
[-C--:B------:R-:W-:Y:S01]  /*5f60*/  LEA.HI.X.SX32 R29, R0, R233.reuse, 0x2, P2 ;  /* 0x000000e9001d7211 */ /* 0x080fe200010f16ff */
[----:B------:R-:W-:Y:S04]  /*5f70*/  IMAD.U32 R0, RZ, RZ, UR48 ;  /* 0x00000030ff007e24 */ /* 0x000fe8000f8e00ff */
[----:B------:R1:W-:Y:S02]  /*5f80*/  REDG.E.ADD.F32.FTZ.RN.STRONG.GPU desc[UR38][R28.64], R5 ;  /* 0x000000051c0079a6 */ /* 0x0003e4000c10f3a6 */
[----:B-1----:R-:W-:Y:S02]  /*5f90*/  IMAD.U32 R5, RZ, RZ, UR47 ;  /* 0x0000002fff057e24 */ /* 0x002fe4000f8e00ff */
[----:B--2---:R1:W-:Y:S04]  /*5fa0*/  @P1 STL [R1+0x4], R2 ;  /* 0x0000040201001387 */ /* 0x0043e80000100800 */
[----:B---3--:R-:W-:Y:S04]  /*5fb0*/  @P1 STL [R1+0x8], R160 ;  /* 0x000008a001001387 */ /* 0x008fe80000100800 */
[----:B----4-:R-:W-:Y:S04]  /*5fc0*/  @P1 STL [R1+0xc], R161 ;  /* 0x00000ca101001387 */ /* 0x010fe80000100800 */
[----:B-----5:R-:W-:Y:S01]  /*5fd0*/  @P1 STL [R1+0x10], R162 ;  /* 0x000010a201001387 */ /* 0x020fe20000100800 */
[-C--:B------:R-:W-:Y:S04]  /*5fe0*/  LEA R132, P1, R132, R232.reuse, 0x2 ;  /* 0x000000e884847211 */ /* 0x080fe800078210ff */
[-C--:B------:R-:W-:Y:S05]  /*5ff0*/  LEA.HI.X.SX32 R133, R31, R233.reuse, 0x2, P1 ;  /* 0x000000e91f857211 */ /* 0x080fea00008f16ff */
[----:B------:R2:W-:Y:S01]  /*6000*/  REDG.E.ADD.F32.FTZ.RN.STRONG.GPU desc[UR38][R132.64], R6 ;  /* 0x00000006840079a6 */ /* 0x0005e2000c10f3a6 */
[----:B-1----:R-:W-:Y:S03]  /*6010*/  IMAD.U32 R2, RZ, RZ, UR49 ;  /* 0x00000031ff027e24 */ /* 0x002fe6000f8e00ff */
[----:B------:R-:W-:Y:S02]  /*6020*/  LDSM.16.MT88.4 R132, [R220+0x1400] ;  /* 0x00140000dc84783b */ /* 0x000fe40000004200 */
[-C--:B------:R-:W-:Y:S01]  /*6030*/  LEA.HI.X.SX32 R31, R2, R233.reuse, 0x2, P0 ;  /* 0x000000e9021f7211 */ /* 0x080fe200000f16ff */
[----:B------:R-:W-:Y:S01]  /*6040*/  IMAD.U32 R2, RZ, RZ, UR46 ;  /* 0x0000002eff027e24 */ /* 0x000fe2000f8e00ff */
[-C--:B------:R-:W-:Y:S03]  /*6050*/  LEA R32, P0, R32, R232.reuse, 0x2 ;  /* 0x000000e820207211 */ /* 0x080fe600078010ff */
[----:B------:R1:W-:Y:S01]  /*6060*/  REDG.E.ADD.F32.FTZ.RN.STRONG.GPU desc[UR38][R30.64], R7 ;  /* 0x000000071e0079a6 */ /* 0x0003e2000c10f3a6 */
[-C--:B------:R-:W-:Y:S01]  /*6070*/  LEA.HI.X.SX32 R33, R0, R233.reuse, 0x2, P0 ;  /* 0x000000e900217211 */ /* 0x080fe200000f16ff */
[----:B------:R-:W-:Y:S01]  /*6080*/  IMAD.U32 R0, RZ, RZ, UR45 ;  /* 0x0000002dff007e24 */ /* 0x000fe2000f8e00ff */
[-C--:B------:R-:W-:Y:S03]  /*6090*/  LEA R4, P0, R4, R232.reuse, 0x2 ;  /* 0x000000e804047211 */ /* 0x080fe600078010ff */
[----:B------:R3:W-:Y:S04]  /*60a0*/  REDG.E.ADD.F32.FTZ.RN.STRONG.GPU desc[UR38][R32.64], R8 ;  /* 0x00000008200079a6 */ /* 0x0007e8000c10f3a6 */
[----:B------:R-:W-:Y:S01]  /*60b0*/  LDSM.16.MT88.4 R32, [R3+0x11800] ;  /* 0x011800000320783b */ /* 0x000fe20000004200 */
[----:B--2---:R-:W-:Y:S05]  /*60c0*/  IMAD.U32 R6, RZ, RZ, UR46 ;  /* 0x0000002eff067e24 */ /* 0x004fea000f8e00ff */
[-C--:B------:R-:W-:Y:S01]  /*60d0*/  LEA R6, P1, R6, R232.reuse, 0x2 ;  /* 0x000000e806067211 */ /* 0x080fe200078210ff */
[----:B-1----:R-:W-:Y:S03]  /*60e0*/  IMAD.U32 R30, RZ, RZ, UR47 ;  /* 0x0000002fff1e7e24 */ /* 0x002fe6000f8e00ff */
[-C--:B------:R-:W-:Y:S01]  /*60f0*/  LEA.HI.X.SX32 R7, R2, R233.reuse, 0x2, P1 ;  /* 0x000000e902077211 */ /* 0x080fe200008f16ff */
[----:B------:R-:W-:Y:S01]  /*6100*/  IMAD.U32 R2, RZ, RZ, UR31 ;  /* 0x0000001fff027e24 */ /* 0x000fe2000f8e00ff */
[-C--:B------:R-:W-:Y:S01]  /*6110*/  LEA R30, P2, R30, R232.reuse, 0x2 ;  /* 0x000000e81e1e7211 */ /* 0x080fe200078410ff */
[----:B---3--:R-:W-:Y:S03]  /*6120*/  IMAD.U32 R8, RZ, RZ, UR34 ;  /* 0x00000022ff087e24 */ /* 0x008fe6000f8e00ff */
[-C--:B------:R-:W-:Y:S02]  /*6130*/  LEA.HI.X.SX32 R31, R5, R233.reuse, 0x2, P2 ;  /* 0x000000e9051f7211 */ /* 0x080fe400010f16ff */
[-C--:B------:R-:W-:Y:S01]  /*6140*/  LEA.HI.X.SX32 R5, R0, R233.reuse, 0x2, P0 ;  /* 0x000000e900057211 */ /* 0x080fe200000f16ff */
[----:B------:R-:W-:Y:S01]  /*6150*/  IMAD.U32 R0, RZ, RZ, UR30 ;  /* 0x0000001eff007e24 */ /* 0x000fe2000f8e00ff */
[-C--:B------:R-:W-:Y:S01]  /*6160*/  LEA R8, P2, R8, R232.reuse, 0x2 ;  /* 0x000000e808087211 */ /* 0x080fe200078410ff */
[----:B------:R-:W-:Y:S04]  /*6170*/  REDG.E.ADD.F32.FTZ.RN.STRONG.GPU desc[UR38][R30.64], R9 ;  /* 0x000000091e0079a6 */ /* 0x000fe8000c10f3a6 */
[----:B------:R1:W-:Y:S04]  /*6180*/  REDG.E.ADD.F32.FTZ.RN.STRONG.GPU desc[UR38][R6.64], R10 ;  /* 0x0000000a060079a6 */ /* 0x0003e8000c10f3a6 */
[----:B------:R2:W-:Y:S04]  /*6190*/  REDG.E.ADD.F32.FTZ.RN.STRONG.GPU desc[UR38][R4.64], R11 ;  /* 0x0000000b040079a6 */ /* 0x0005e8000c10f3a6 */
[----:B------:R3:W-:Y:S04]  /*61a0*/  REDG.E.ADD.F32.FTZ.RN.STRONG.GPU desc[UR38][R232.64+0x80], R12 ;  /* 0x0000800ce80079a6 */ /* 0x0007e8000c10f3a6 */
[----:B------:R-:W-:Y:S01]  /*61b0*/  REDG.E.ADD.F32.FTZ.RN.STRONG.GPU desc[UR38][R28.64+0x80], R13 ;  /* 0x0000800d1c0079a6 */ /* 0x000fe2000c10f3a6 */
[----:B-1----:R-:W-:Y:S02]  /*61c0*/  IMAD.U32 R6, RZ, RZ, UR31 ;  /* 0x0000001fff067e24 */ /* 0x002fe4000f8e00ff */
[----:B------:R-:W-:Y:S02]  /*61d0*/  IMAD.U32 R10, RZ, RZ, UR29 ;  /* 0x0000001dff0a7e24 */ /* 0x000fe4000f8e00ff */
[----:B--2---:R-:W-:Y:S01]  /*61e0*/  IMAD.U32 R5, RZ, RZ, UR34 ;  /* 0x00000022ff057e24 */ /* 0x004fe2000f8e00ff */
[-C--:B------:R-:W-:Y:S01]  /*61f0*/  LEA R6, P1, R6, R232.reuse, 0x2 ;  /* 0x000000e806067211 */ /* 0x080fe200078210ff */
[----:B------:R-:W-:Y:S02]  /*6200*/  IMAD.U32 R4, RZ, RZ, UR30 ;  /* 0x0000001eff047e24 */ /* 0x000fe4000f8e00ff */
[----:B---3--:R-:W-:Y:S01]  /*6210*/  IMAD.U32 R12, RZ, RZ, UR26 ;  /* 0x0000001aff0c7e24 */ /* 0x008fe2000f8e00ff */
        /* <DEDUP_REMOVED lines=100> */
[----:B-----5:R-:W-:Y:S01]  /*6860*/  IMAD.MOV.U32 R220, RZ, RZ, R0 ;  /* 0x000000ffffdc7224 */ /* 0x020fe200078e0000 */
        /* <DEDUP_REMOVED lines=24> */
.L_x_229:
[----:B------:R-:W2:Y:S01]  /*69f0*/  LDL R28, [R1+0x14] ;  /* 0x00001400011c7983 */ /* 0x000ea20000100800 */
[----:B------:R-:W-:-:S03]  /*6a00*/  ULDC UR4, c[0x0][0x390] ;  /* 0x0000e40000047ab9 */ /* 0x000fc60000000800 */
[----:B------:R-:W3:Y:S04]  /*6a10*/  LDL R27, [R1+0x18] ;  /* 0x00001800011b7983 */ /* 0x000ee80000100800 */
[----:B------:R-:W4:Y:S04]  /*6a20*/  LDL.64 R30, [R1+0x38] ;  /* 0x00003800011e7983 */ /* 0x000f280000100a00 */
        /* <DEDUP_REMOVED lines=69> */
[----:B------:R-:W-:Y:S01]  /*6e80*/  ULDC.64 UR6, c[0x0][0x3f0] ;  /* 0x0000fc0000067ab9 */ /* 0x000fe20000000a00 */
        /* <DEDUP_REMOVED lines=28> */
[----:B------:R-:W-:Y:S01]  /*7050*/  F2FP.BF16.F32.PACK_AB R78, R79, R78 ;  /* 0x0000004e4f4e723e */ /* 0x000fe200000010ff */
[----:B------:R-:W1:Y:S01]  /*7060*/  S2R R65, SR_TID.X ;  /* 0x0000000000417919 */ /* 0x000e620000002100 */
[----:B--2---:R-:W-:Y:S04]  /*7070*/  STS [R28], R25 ;  /* 0x000000191c007388 */ /* 0x004fe80000000800 */
[----:B------:R-:W-:Y:S04]  /*7080*/  STS [R28+0x200], R24 ;  /* 0x000200181c007388 */ /* 0x000fe80000000800 */
[----:B---3--:R-:W-:Y:S04]  /*7090*/  STS [R27], R21 ;  /* 0x000000151b007388 */ /* 0x008fe80000000800 */
[----:B------:R-:W-:Y:S04]  /*70a0*/  STS [R27+0x200], R20 ;  /* 0x000200141b007388 */ /* 0x000fe80000000800 */
[----:B------:R-:W-:Y:S04]  /*70b0*/  STS [R28+0x1000], R23 ;  /* 0x001000171c007388 */ /* 0x000fe80000000800 */
[----:B------:R-:W-:Y:S04]  /*70c0*/  STS [R28+0x1200], R22 ;  /* 0x001200161c007388 */ /* 0x000fe80000000800 */
[----:B------:R-:W-:Y:S04]  /*70d0*/  STS [R27+0x1000], R19 ;  /* 0x001000131b007388 */ /* 0x000fe80000000800 */
[----:B------:R2:W-:Y:S04]  /*70e0*/  STS [R27+0x1200], R18 ;  /* 0x001200121b007388 */ /* 0x0005e80000000800 */
[----:B------:R-:W-:Y:S04]  /*70f0*/  STS [R28+0x2000], R17 ;  /* 0x002000111c007388 */ /* 0x000fe80000000800 */
[----:B------:R3:W-:Y:S04]  /*7100*/  STS [R28+0x2200], R16 ;  /* 0x002200101c007388 */ /* 0x0007e80000000800 */
[----:B------:R-:W-:Y:S04]  /*7110*/  STS [R27+0x2000], R13 ;  /* 0x0020000d1b007388 */ /* 0x000fe80000000800 */
[----:B------:R1:W-:Y:S04]  /*7120*/  STS [R27+0x2200], R12 ;  /* 0x0022000c1b007388 */ /* 0x0003e80000000800 */
[----:B------:R-:W-:Y:S04]  /*7130*/  STS [R28+0x3000], R15 ;  /* 0x0030000f1c007388 */ /* 0x000fe80000000800 */
[----:B------:R4:W-:Y:S01]  /*7140*/  STS [R28+0x3200], R14 ;  /* 0x0032000e1c007388 */ /* 0x0009e20000000800 */
[----:B--2---:R-:W2:Y:S03]  /*7150*/  LDC.64 R18, c[0x0][0x450] ;  /* 0x00011400ff127b82 */ /* 0x004ea60000000a00 */
[----:B------:R-:W-:Y:S04]  /*7160*/  STS [R27+0x3000], R11 ;  /* 0x0030000b1b007388 */ /* 0x000fe80000000800 */
[----:B------:R4:W-:Y:S01]  /*7170*/  STS [R27+0x3200], R10 ;  /* 0x0032000a1b007388 */ /* 0x0009e20000000800 */
[----:B---3--:R-:W3:Y:S03]  /*7180*/  LDC.64 R16, c[0x0][0x458] ;  /* 0x00011600ff107b82 */ /* 0x008ee60000000a00 */
[----:B------:R-:W-:Y:S04]  /*7190*/  STS [R28+0x4000], R9 ;  /* 0x004000091c007388 */ /* 0x000fe80000000800 */
[----:B------:R2:W-:Y:S01]  /*71a0*/  STS [R28+0x4200], R8 ;  /* 0x004200081c007388 */ /* 0x0005e20000000800 */
[----:B-1----:R-:W1:Y:S03]  /*71b0*/  LDC.64 R12, c[0x0][0x470] ;  /* 0x00011c00ff0c7b82 */ /* 0x002e660000000a00 */
[----:B------:R3:W-:Y:S04]  /*71c0*/  STS [R27+0x4000], R5 ;  /* 0x004000051b007388 */ /* 0x0007e80000000800 */
[----:B------:R3:W-:Y:S01]  /*71d0*/  STS [R27+0x4200], R4 ;  /* 0x004200041b007388 */ /* 0x0007e20000000800 */
[----:B----4-:R-:W4:Y:S03]  /*71e0*/  LDC.64 R14, c[0x0][0x440] ;  /* 0x00011000ff0e7b82 */ /* 0x010f260000000a00 */
[----:B------:R-:W-:Y:S04]  /*71f0*/  STS [R28+0x5000], R7 ;  /* 0x005000071c007388 */ /* 0x000fe80000000800 */
[----:B------:R-:W-:Y:S01]  /*7200*/  STS [R28+0x5200], R6 ;  /* 0x005200061c007388 */ /* 0x000fe20000000800 */
[----:B------:R-:W1:Y:S03]  /*7210*/  LDC.64 R10, c[0x0][0x468] ;  /* 0x00011a00ff0a7b82 */ /* 0x000e660000000a00 */
[----:B------:R-:W-:Y:S04]  /*7220*/  STS [R27+0x5000], R2 ;  /* 0x005000021b007388 */ /* 0x000fe80000000800 */
[----:B------:R3:W-:Y:S01]  /*7230*/  STS [R27+0x5200], R0 ;  /* 0x005200001b007388 */ /* 0x0007e20000000800 */
[----:B--2---:R-:W2:Y:S03]  /*7240*/  LDC.64 R8, c[0x0][0x438] ;  /* 0x00010e00ff087b82 */ /* 0x004ea60000000a00 */
        /* <DEDUP_REMOVED lines=8> */
[----:B---3--:R-:W-:-:S03]  /*72d0*/  SHF.R.S32.HI R5, RZ, 0x1f, R30 ;  /* 0x0000001fff057819 */ /* 0x008fc6000001141e */
[----:B------:R-:W-:Y:S01]  /*72e0*/  STS [R28+0x8000], R52 ;  /* 0x008000341c007388 */ /* 0x000fe20000000800 */
[----:B------:R-:W-:-:S03]  /*72f0*/  MOV R4, R30 ;  /* 0x0000001e00047202 */ /* 0x000fc60000000f00 */
[----:B------:R-:W-:Y:S01]  /*7300*/  STS [R28+0x8200], R54 ;  /* 0x008200361c007388 */ /* 0x000fe20000000800 */
[----:B------:R-:W-:-:S03]  /*7310*/  IMAD R0, R18, UR36, RZ ;  /* 0x0000002412007c24 */ /* 0x000fc6000f8e02ff */
[----:B------:R3:W-:Y:S04]  /*7320*/  STS [R27+0x8000], R64 ;  /* 0x008000401b007388 */ /* 0x0007e80000000800 */
[----:B------:R-:W-:Y:S04]  /*7330*/  STS [R27+0x8200], R66 ;  /* 0x008200421b007388 */ /* 0x000fe80000000800 */
[----:B------:R-:W-:Y:S01]  /*7340*/  STS [R28+0x9000], R56 ;  /* 0x009000381c007388 */ /* 0x000fe20000000800 */
[----:B------:R-:W-:-:S03]  /*7350*/  IMAD R0, R19, UR37, R0 ;  /* 0x0000002513007c24 */ /* 0x000fc6000f8e0200 */
[----:B------:R-:W-:Y:S01]  /*7360*/  STS [R28+0x9200], R58 ;  /* 0x0092003a1c007388 */ /* 0x000fe20000000800 */
[----:B------:R-:W-:-:S03]  /*7370*/  IMAD.WIDE.U32 R6, R18, UR37, R4 ;  /* 0x0000002512067c25 */ /* 0x000fc6000f8e0004 */
[----:B------:R-:W-:Y:S04]  /*7380*/  STS [R27+0x9000], R60 ;  /* 0x0090003c1b007388 */ /* 0x000fe80000000800 */
[----:B------:R-:W-:Y:S04]  /*7390*/  STS [R27+0x9200], R62 ;  /* 0x0092003e1b007388 */ /* 0x000fe80000000800 */
[----:B------:R-:W-:Y:S01]  /*73a0*/  STS [R28+0xa000], R68 ;  /* 0x00a000441c007388 */ /* 0x000fe20000000800 */
[----:B---3--:R-:W3:Y:S03]  /*73b0*/  S2R R64, SR_TID.X ;  /* 0x0000000000407919 */ /* 0x008ee60000002100 */
[----:B------:R-:W-:Y:S01]  /*73c0*/  STS [R28+0xa200], R70 ;  /* 0x00a200461c007388 */ /* 0x000fe20000000800 */
[----:B------:R-:W-:-:S03]  /*73d0*/  IADD3 R7, R7, R0, RZ ;  /* 0x0000000007077210 */ /* 0x000fc60007ffe0ff */
[----:B------:R-:W-:Y:S01]  /*73e0*/  STS [R27+0xa000], R80 ;  /* 0x00a000501b007388 */ /* 0x000fe20000000800 */
[----:B--2---:R-:W-:-:S03]  /*73f0*/  IMAD R0, R8, UR17, RZ ;  /* 0x0000001108007c24 */ /* 0x004fc6000f8e02ff */
[----:B------:R-:W-:Y:S04]  /*7400*/  STS [R27+0xa200], R82 ;  /* 0x00a200521b007388 */ /* 0x000fe80000000800 */
[----:B------:R-:W-:Y:S04]  /*7410*/  STS [R28+0xb000], R72 ;  /* 0x00b000481c007388 */ /* 0x000fe80000000800 */
[----:B------:R-:W-:Y:S04]  /*7420*/  STS [R28+0xb200], R74 ;  /* 0x00b2004a1c007388 */ /* 0x000fe80000000800 */
[----:B------:R-:W-:Y:S01]  /*7430*/  STS [R27+0xb000], R76 ;  /* 0x00b0004c1b007388 */ /* 0x000fe20000000800 */
[----:B------:R-:W-:-:S03]  /*7440*/  IMAD R9, R9, UR12, R0 ;  /* 0x0000000c09097c24 */ /* 0x000fc6000f8e0200 */
[----:B------:R-:W-:Y:S01]  /*7450*/  STS [R27+0xb200], R78 ;  /* 0x00b2004e1b007388 */ /* 0x000fe20000000800 */
[----:B------:R-:W-:-:S04]  /*7460*/  IMAD.WIDE.U32 R6, R8, UR12, R6 ;  /* 0x0000000c08067c25 */ /* 0x000fc8000f8e0006 */
[----:B------:R-:W-:Y:S01]  /*7470*/  IMAD R0, R16, UR36, RZ ;  /* 0x0000002410007c24 */ /* 0x000fe2000f8e02ff */
[----:B------:R-:W-:Y:S01]  /*7480*/  IADD3 R7, R7, R9, RZ ;  /* 0x0000000907077210 */ /* 0x000fe20007ffe0ff */
[----:B-1----:R-:W-:Y:S02]  /*7490*/  IMAD R2, R10, UR18, RZ ;  /* 0x000000120a027c24 */ /* 0x002fe4000f8e02ff */
[----:B------:R-:W-:-:S04]  /*74a0*/  IMAD.WIDE.U32 R4, R16, UR37, R4 ;  /* 0x0000002510047c25 */ /* 0x000fc8000f8e0004 */
[----:B------:R-:W-:Y:S02]  /*74b0*/  IMAD R0, R17, UR37, R0 ;  /* 0x0000002511007c24 */ /* 0x000fe4000f8e0200 */
[----:B------:R-:W-:Y:S02]  /*74c0*/  IMAD R2, R11, UR13, R2 ;  /* 0x0000000d0b027c24 */ /* 0x000fe4000f8e0202 */
[----:B------:R-:W-:Y:S01]  /*74d0*/  IMAD.WIDE.U32 R6, R10, UR13, R6 ;  /* 0x0000000d0a067c25 */ /* 0x000fe2000f8e0006 */
[----:B------:R-:W-:-:S03]  /*74e0*/  IADD3 R5, R5, R0, RZ ;  /* 0x0000000005057210 */ /* 0x000fc60007ffe0ff */
[----:B----4-:R-:W-:Y:S01]  /*74f0*/  IMAD R0, R14, UR17, RZ ;  /* 0x000000110e007c24 */ /* 0x010fe2000f8e02ff */
[----:B------:R-:W-:-:S03]  /*7500*/  IADD3 R7, R7, R2, RZ ;  /* 0x0000000207077210 */ /* 0x000fc60007ffe0ff */
[----:B------:R-:W-:Y:S01]  /*7510*/  IMAD R2, R15, UR12, R0 ;  /* 0x0000000c0f027c24 */ /* 0x000fe2000f8e0200 */
[----:B------:R-:W-:Y:S01]  /*7520*/  LEA R0, R26, UR5, 0x1 ;  /* 0x000000051a007c11 */ /* 0x000fe2000f8e08ff */
[----:B------:R-:W-:Y:S01]  /*7530*/  BAR.SYNC.DEFER_BLOCKING 0x0 ;  /* 0x0000000000007b1d */ /* 0x000fe20000010000 */
[----:B------:R-:W-:Y:S01]  /*7540*/  IMAD.WIDE.U32 R4, R14, UR12, R4 ;  /* 0x0000000c0e047c25 */ /* 0x000fe2000f8e0004 */
[----:B---3--:R-:W-:-:S03]  /*7550*/  SHF.R.S32.HI R64, RZ, 0x1f, R64 ;  /* 0x0000001fff407819 */ /* 0x008fc60000011440 */
        /* <DEDUP_REMOVED lines=49> */
.L_x_226:
        /* <DEDUP_REMOVED lines=11> */
.L_x_233:
[----:B------:R-:W-:Y:S05]  /*7920*/  EXIT ;  /* 0x000000000000794d */ /* 0x000fea0003800000 */
.L_x_235:
        /* <DEDUP_REMOVED lines=13> */
.L_x_676:


//--------------------- .text._ZN5flash44flash_bwd_dq_dk_dv_loop_seqk_parallel_kernelI23Flash_bwd_kernel_traitsILi96ELi64ELi128ELi8ELi2ELi4ELi4ELb1ELb0EN7cutlass10bfloat16_tE19Flash_kernel_traitsILi96ELi64ELi128ELi8ES3_EELb1ELb1ELb0ELb0ELb0ELb1ELb0EEEvNS_16Flash_bwd_paramsE --------------------------
	.section	.text._ZN5flash44flash_bwd_dq_dk_dv_loop_seqk_parallel_kernelI23Flash_bwd_kernel_traitsILi96ELi64ELi128ELi8ELi2ELi4ELi4ELb1ELb0EN7cutlass10bfloat16_tE19Flash_kernel_traitsILi96ELi64ELi128ELi8ES3_EELb1ELb1ELb0ELb0ELb0ELb1ELb0EEEvNS_16Flash_bwd_paramsE,"ax",@progbits
	.align	128
        .global         _ZN5flash44flash_bwd_dq_dk_dv_loop_seqk_parallel_kernelI23Flash_bwd_kernel_traitsILi96ELi64ELi128ELi8ELi2ELi4ELi4ELb1ELb0EN7cutlass10bfloat16_tE19Flash_kernel_traitsILi96ELi64ELi128ELi8ES3_EELb1ELb1ELb0ELb0ELb0ELb1ELb0EEEvNS_16Flash_bwd_paramsE
        .type           _ZN5flash44flash_bwd_dq_dk_dv_loop_seqk_parallel_kernelI23Flash_bwd_kernel_traitsILi96ELi64ELi128ELi8ELi2ELi4ELi4ELb1ELb0EN7cutlass10bfloat16_tE19Flash_kernel_traitsILi96ELi64ELi128ELi8ES3_EELb1ELb1ELb0ELb0ELb0ELb1ELb0EEEvNS_16Flash_bwd_paramsE,@function
        .size           _ZN5flash44flash_bwd_dq_dk_dv_loop_seqk_parallel_kernelI23Flash_bwd_kernel_traitsILi96ELi64ELi128ELi8ELi2ELi4ELi4ELb1ELb0EN7cutlass10bfloat16_tE19Flash_kernel_traitsILi96ELi64ELi128ELi8ES3_EELb1ELb1ELb0ELb0ELb0ELb1ELb0EEEvNS_16Flash_bwd_paramsE,(.L_x_677 - _ZN5flash44flash_bwd_dq_dk_dv_loop_seqk_parallel_kernelI23Flash_bwd_kernel_traitsILi96ELi64ELi128ELi8ELi2ELi4ELi4ELb1ELb0EN7cutlass10bfloat16_tE19Flash_kernel_traitsILi96ELi64ELi128ELi8ES3_EELb1ELb1ELb0ELb0ELb0ELb1ELb0EEEvNS_16Flash_bwd_paramsE)
        .other          _ZN5flash44flash_bwd_dq_dk_dv_loop_seqk_parallel_kernelI23Flash_bwd_kernel_traitsILi96ELi64ELi128ELi8ELi2ELi4ELi4ELb1ELb0EN7cutlass10bfloat16_tE19Flash_kernel_traitsILi96ELi64ELi128ELi8ES3_EELb1ELb1ELb0ELb0ELb0ELb1ELb0EEEvNS_16Flash_bwd_paramsE,@"STO_CUDA_ENTRY STV_DEFAULT"
_ZN5flash44flash_bwd_dq_dk_dv_loop_seqk_parallel_kernelI23Flash_bwd_kernel_traitsILi96ELi64ELi128ELi8ELi2ELi4ELi4ELb1ELb0EN7cutlass10bfloat16_tE19Flash_kernel_traitsILi96ELi64ELi128ELi8ES3_EELb1ELb1ELb0ELb0ELb0ELb1ELb0EEEvNS_16Flash_bwd_paramsE:
.text._ZN5flash44flash_bwd_dq_dk_dv_loop_seqk_parallel_kernelI23Flash_bwd_kernel_traitsILi96ELi64ELi128ELi8ELi2ELi4ELi4ELb1ELb0EN7cutlass10bfloat16_tE19Flash_kernel_traitsILi96ELi64ELi128ELi8ES3_EELb1ELb1ELb0ELb0ELb0ELb1ELb0EEEvNS_16Flash_bwd_paramsE:
        /* <DEDUP_REMOVED lines=14> */
[----:B------:R-:W3:Y:S01]  /*00e0*/  S2UR UR59, SR_CTAID.Z ;  /* 0x00000000003b79c3 */ /* 0x000ee20000002700 */
[----:B------:R-:W-:Y:S01]  /*00f0*/  UMOV UR5, 0x400 ;  /* 0x0000040000057882 */ /* 0x000fe20000000000 */
[----:B------:R-:W-:Y:S02]  /*0100*/  IMAD.MOV.U32 R227, RZ, RZ, 0x20 ;  /* 0x00000020ffe37424 */ /* 0x000fe400078e00ff */
[----:B------:R-:W-:-:S04]  /*0110*/  IMAD.MOV.U32 R235, RZ, RZ, -0x10 ;  /* 0xfffffff0ffeb7424 */ /* 0x000fc800078e00ff */
[----:B------:R-:W4:Y:S08]  /*0120*/  S2UR UR4, SR_CgaCtaId ;  /* 0x00000000000479c3 */ /* 0x000f300000008800 */
[----:B------:R-:W5:Y:S01]  /*0130*/  S2UR UR49, SR_CTAID.Y ;  /* 0x00000000003179c3 */ /* 0x000f620000002600 */
[----:B---3--:R-:W-:Y:S01]  /*0140*/  USHF.R.S32.HI UR6, URZ, 0x1f, UR59 ;  /* 0x0000001f3f067899 */ /* 0x008fe2000801143b */
[----:B--2---:R-:W-:Y:S01]  /*0150*/  SHF.R.S32.HI R3, RZ, 0x1f, R10 ;  /* 0x0000001fff037819 */ /* 0x004fe2000001140a */
[----:B----4-:R-:W-:-:S03]  /*0160*/  ULEA UR4, UR4, UR5, 0x18 ;  /* 0x0000000504047291 */ /* 0x010fc6000f8ec03f */
[CC--:B------:R-:W-:Y:S01]  /*0170*/  LEA.HI R4, R3.reuse, R10.reuse, RZ, 0x4 ;  /* 0x0000000a03047211 */ /* 0x0c0fe200078f20ff */
[----:B------:R-:W-:Y:S01]  /*0180*/  UIADD3 UR5, UR4, 0xf000, URZ ;  /* 0x0000f00004057890 */ /* 0x000fe2000fffe03f */
[CC--:B------:R-:W-:Y:S02]  /*0190*/  LEA.HI R2, R3.reuse, R10.reuse, RZ, 0x5 ;  /* 0x0000000a03027211 */ /* 0x0c0fe400078f28ff */
[----:B-1----:R-:W-:Y:S01]  /*01a0*/  SHF.R.S32.HI R0, RZ, 0x4, R4 ;  /* 0x00000004ff007819 */ /* 0x002fe20000011404 */
[----:B-----5:R-:W-:Y:S01]  /*01b0*/  USHF.L.U32 UR7, UR49, 0x7, URZ ;  /* 0x0000000731077899 */ /* 0x020fe2000800063f */
[CC--:B------:R-:W-:Y:S02]  /*01c0*/  LEA.HI R5, R3.reuse, R10.reuse, RZ, 0x2 ;  /* 0x0000000a03057211 */ /* 0x0c0fe400078f10ff */
[CC--:B------:R-:W-:Y:S02]  /*01d0*/  LEA.HI R18, R3.reuse, R10.reuse, RZ, 0x3 ;  /* 0x0000000a03127211 */ /* 0x0c0fe400078f18ff */
[----:B------:R-:W-:-:S02]  /*01e0*/  LEA.HI R12, R3, R10, RZ, 0x6 ;  /* 0x0000000a030c7211 */ /* 0x000fc400078f30ff */
[----:B------:R-:W-:Y:S02]  /*01f0*/  LEA.HI R15, R3, R10, RZ, 0x7 ;  /* 0x0000000a030f7211 */ /* 0x000fe400078f38ff */
[----:B------:R-:W-:Y:S02]  /*0200*/  LOP3.LUT R3, R2, 0xffffffe0, RZ, 0xc0, !PT ;  /* 0xffffffe002037812 */ /* 0x000fe400078ec0ff */
[C---:B------:R-:W-:Y:S02]  /*0210*/  LOP3.LUT R6, R4.reuse, 0xfffffff0, RZ, 0xc0, !PT ;  /* 0xfffffff004067812 */ /* 0x040fe400078ec0ff */
[----:B------:R-:W-:Y:S01]  /*0220*/  LEA.HI R4, R4, R0, RZ, 0x1 ;  /* 0x0000000004047211 */ /* 0x000fe200078f08ff */
[----:B------:R-:W-:Y:S01]  /*0230*/  IMAD.IADD R3, R10, 0x1, -R3 ;  /* 0x000000010a037824 */ /* 0x000fe200078e0a03 */
[----:B------:R-:W-:Y:S01]  /*0240*/  LOP3.LUT R7, R18, 0xfffffff8, RZ, 0xc0, !PT ;  /* 0xfffffff812077812 */ /* 0x000fe200078ec0ff */
[----:B------:R-:W-:Y:S01]  /*0250*/  IMAD.IADD R8, R10, 0x1, -R6 ;  /* 0x000000010a087824 */ /* 0x000fe200078e0a06 */
[----:B------:R-:W-:-:S02]  /*0260*/  LOP3.LUT R4, R4, 0xfffffffe, RZ, 0xc0, !PT ;  /* 0xfffffffe04047812 */ /* 0x000fc400078ec0ff */
[----:B------:R-:W-:Y:S01]  /*0270*/  SHF.R.S32.HI R252, RZ, 0x2, R5 ;  /* 0x00000002fffc7819 */ /* 0x000fe20000011405 */
[----:B------:R-:W-:Y:S01]  /*0280*/  IMAD.IADD R13, R10, 0x1, -R7 ;  /* 0x000000010a0d7824 */ /* 0x000fe200078e0a07 */
[----:B------:R-:W-:Y:S01]  /*0290*/  SHF.R.S32.HI R6, RZ, 0x1f, R3 ;  /* 0x0000001fff067819 */ /* 0x000fe20000011403 */
[----:B------:R-:W-:Y:S01]  /*02a0*/  IMAD.IADD R17, R0, 0x1, -R4 ;  /* 0x0000000100117824 */ /* 0x000fe200078e0a04 */
[--C-:B------:R-:W-:Y:S02]  /*02b0*/  SHF.R.S32.HI R0, RZ, 0x5, R2.reuse ;  /* 0x00000005ff007819 */ /* 0x100fe40000011402 */
[----:B------:R-:W-:Y:S02]  /*02c0*/  SHF.R.S32.HI R4, RZ, 0x1f, R2 ;  /* 0x0000001fff047819 */ /* 0x000fe40000011402 */
[----:B------:R-:W-:Y:S02]  /*02d0*/  LEA.HI R7, R5, R252, RZ, 0x1 ;  /* 0x000000fc05077211 */ /* 0x000fe400078f08ff */
[----:B------:R-:W-:-:S02]  /*02e0*/  LEA.HI R246, R6, R3, RZ, 0x2 ;  /* 0x0000000306f67211 */ /* 0x000fc400078f10ff */
[-C--:B------:R-:W-:Y:S02]  /*02f0*/  LEA.HI R3, R2, R0.reuse, RZ, 0x1 ;  /* 0x0000000002037211 */ /* 0x080fe400078f08ff */
[----:B------:R-:W-:Y:S02]  /*0300*/  LEA.HI R2, R4, R0, RZ, 0x2 ;  /* 0x0000000004027211 */ /* 0x000fe400078f10ff */
[----:B------:R-:W-:Y:S02]  /*0310*/  LOP3.LUT R4, R7, 0x7fffffe, RZ, 0xc0, !PT ;  /* 0x07fffffe07047812 */ /* 0x000fe400078ec0ff */
[----:B------:R-:W-:Y:S02]  /*0320*/  LOP3.LUT R9, R5, 0xfffffffc, RZ, 0xc0, !PT ;  /* 0xfffffffc05097812 */ /* 0x000fe400078ec0ff */
[----:B------:R-:W-:Y:S02]  /*0330*/  SHF.R.S32.HI R7, RZ, 0x3, R18 ;  /* 0x00000003ff077819 */ /* 0x000fe40000011412 */
[----:B------:R-:W-:Y:S01]  /*0340*/  LOP3.LUT R6, R3, 0xfffffffe, RZ, 0xc0, !PT ;  /* 0xfffffffe03067812 */ /* 0x000fe200078ec0ff */
[----:B------:R-:W-:Y:S01]  /*0350*/  IMAD.IADD R3, R252, 0x1, -R4 ;  /* 0x00000001fc037824 */ /* 0x000fe200078e0a04 */
[----:B------:R-:W-:Y:S01]  /*0360*/  LOP3.LUT R2, R2, 0xfffffffc, RZ, 0xc0, !PT ;  /* 0xfffffffc02027812 */ /* 0x000fe200078ec0ff */
[----:B------:R-:W-:Y:S01]  /*0370*/  IMAD.IADD R20, R10, 0x1, -R9 ;  /* 0x000000010a147824 */ /* 0x000fe200078e0a09 */
[----:B------:R-:W-:Y:S01]  /*0380*/  LEA.HI R9, R13, R13, RZ, 0x1 ;  /* 0x0000000d0d097211 */ /* 0x000fe200078f08ff */
[----:B------:R-:W-:Y:S01]  /*0390*/  IMAD.SHL.U32 R4, R7, 0x40, RZ ;  /* 0x0000004007047824 */ /* 0x000fe200078e00ff */
[----:B------:R-:W-:Y:S01]  /*03a0*/  SHF.R.S32.HI R22, RZ, 0x6, R12 ;  /* 0x00000006ff167819 */ /* 0x000fe2000001140c */
[C---:B------:R-:W-:Y:S01]  /*03b0*/  IMAD.IADD R21, R0.reuse, 0x1, -R6 ;  /* 0x0000000100157824 */ /* 0x040fe200078e0a06 */
[----:B------:R-:W-:Y:S01]  /*03c0*/  SHF.R.S32.HI R10, RZ, 0x1f, R8 ;  /* 0x0000001fff0a7819 */ /* 0x000fe20000011408 */
[C---:B------:R-:W-:Y:S01]  /*03d0*/  IMAD.IADD R11, R0.reuse, 0x1, -R2 ;  /* 0x00000001000b7824 */ /* 0x040fe200078e0a02 */
[----:B------:R-:W-:Y:S01]  /*03e0*/  LOP3.LUT R2, R9, 0x7fffffe, RZ, 0xc0, !PT ;  /* 0x07fffffe09027812 */ /* 0x000fe200078ec0ff */
[----:B------:R-:W-:Y:S01]  /*03f0*/  IMAD R7, R0, 0x8, R3 ;  /* 0x0000000800077824 */ /* 0x000fe200078e0203 */
[----:B------:R-:W-:Y:S01]  /*0400*/  LOP3.LUT R0, R4, 0xc0, RZ, 0xc0, !PT ;  /* 0x000000c004007812 */ /* 0x000fe200078ec0ff */
[----:B------:R-:W-:Y:S01]  /*0410*/  IMAD.SHL.U32 R24, R20, 0x8, RZ ;  /* 0x0000000814187824 */ /* 0x000fe200078e00ff */
[----:B------:R-:W-:Y:S01]  /*0420*/  SHF.R.S32.HI R3, RZ, 0x1f, R5 ;  /* 0x0000001fff037819 */ /* 0x000fe20000011405 */
[----:B------:R-:W-:Y:S01]  /*0430*/  IMAD.IADD R4, R13, 0x1, -R2 ;  /* 0x000000010d047824 */ /* 0x000fe200078e0a02 */
[----:B------:R-:W-:Y:S01]  /*0440*/  SHF.R.U32.HI R6, RZ, 0x3, R0 ;  /* 0x00000003ff067819 */ /* 0x000fe20000011600 */
[----:B------:R-:W-:Y:S01]  /*0450*/  STL [R1+0x1c], R21 ;  /* 0x00001c1501007387 */ /* 0x000fe20000100800 */
[----:B------:R-:W-:Y:S01]  /*0460*/  LOP3.LUT R5, R0, 0x18, R24, 0xf8, !PT ;  /* 0x0000001800057812 */ /* 0x000fe200078ef818 */
[----:B------:R-:W-:Y:S01]  /*0470*/  IMAD R0, R22, 0x4, R17 ;  /* 0x0000000416007824 */ /* 0x000fe200078e0211 */
[----:B------:R-:W-:Y:S01]  /*0480*/  LEA.HI R2, R3, R252, RZ, 0x3 ;  /* 0x000000fc03027211 */ /* 0x000fe200078f18ff */
[----:B------:R-:W-:Y:S01]  /*0490*/  STL [R1+0x18], R22 ;  /* 0x0000181601007387 */ /* 0x000fe20000100800 */
[----:B------:R-:W-:Y:S01]  /*04a0*/  LOP3.LUT R5, R5, R6, RZ, 0x3c, !PT ;  /* 0x0000000605057212 */ /* 0x000fe200078e3cff */
[----:B------:R-:W-:Y:S01]  /*04b0*/  IMAD R0, R0, 0x8, R4 ;  /* 0x0000000800007824 */ /* 0x000fe200078e0204 */
[----:B------:R-:W-:Y:S01]  /*04c0*/  LOP3.LUT R2, R2, 0xfffffff8, RZ, 0xc0, !PT ;  /* 0xfffffff802027812 */ /* 0x000fe200078ec0ff */
[----:B------:R-:W-:Y:S01]  /*04d0*/  STL [R1+0x20], R24 ;  /* 0x0000201801007387 */ /* 0x000fe20000100800 */
[-C--:B------:R-:W-:Y:S01]  /*04e0*/  LEA.HI R3, R8, R8.reuse, RZ, 0x1 ;  /* 0x0000000808037211 */ /* 0x080fe200078f08ff */
[----:B------:R-:W-:Y:S01]  /*04f0*/  IMAD.U32 R5, R7, 0x20, R5 ;  /* 0x0000002007057824 */ /* 0x000fe200078e0005 */
[----:B------:R-:W-:Y:S01]  /*0500*/  LEA.HI R10, R10, R8, RZ, 0x3 ;  /* 0x000000080a0a7211 */ /* 0x000fe200078f18ff */
[----:B------:R-:W-:Y:S01]  /*0510*/  IMAD.IADD R2, R252, 0x1, -R2 ;  /* 0x00000001fc027824 */ /* 0x000fe200078e0a02 */
[----:B------:R-:W-:-:S02]  /*0520*/  SHF.R.S32.HI R6, RZ, 0x1, R3 ;  /* 0x00000001ff067819 */ /* 0x000fc40000011403 */
[----:B------:R-:W-:Y:S01]  /*0530*/  SHF.R.S32.HI R4, RZ, 0x1f, R3 ;  /* 0x0000001fff047819 */ /* 0x000fe20000011403 */
[----:B------:R1:W-:Y:S01]  /*0540*/  STL [R1+0x10], R5 ;  /* 0x0000100501007387 */ /* 0x0003e20000100800 */
[----:B------:R-:W-:Y:S02]  /*0550*/  LOP3.LUT P4, RZ, R2, 0x2, RZ, 0xc0, !PT ;  /* 0x0000000202ff7812 */ /* 0x000fe4000788c0ff */
[----:B------:R-:W-:Y:S02]  /*0560*/  LEA.HI R7, R4, R6, RZ, 0x2 ;  /* 0x0000000604077211 */ /* 0x000fe400078f10ff */
[----:B------:R-:W-:Y:S02]  /*0570*/  LOP3.LUT R4, R2, 0x1, RZ, 0xc0, !PT ;  /* 0x0000000102047812 */ /* 0x000fe400078ec0ff */
[----:B------:R-:W-:Y:S02]  /*0580*/  LOP3.LUT R7, R7, 0xfffffffc, RZ, 0xc0, !PT ;  /* 0xfffffffc07077812 */ /* 0x000fe400078ec0ff */
[----:B------:R-:W-:Y:S01]  /*0590*/  ISETP.NE.U32.AND P5, PT, R4, 0x1, PT ;  /* 0x000000010400780c */ /* 0x000fe20003fa5070 */
[----:B------:R-:W-:Y:S01]  /*05a0*/  IMAD.SHL.U32 R4, R13, 0x40, RZ ;  /* 0x000000400d047824 */ /* 0x000fe200078e00ff */
[----:B------:R-:W-:Y:S01]  /*05b0*/  LEA.HI R13, R2, R2, RZ, 0x1 ;  /* 0x00000002020d7211 */ /* 0x000fe200078f08ff */
[----:B------:R-:W-:Y:S01]  /*05c0*/  IMAD.IADD R19, R6, 0x1, -R7 ;  /* 0x0000000106137824 */ /* 0x000fe200078e0a07 */
[----:B------:R-:W-:Y:S01]  /*05d0*/  SHF.R.S32.HI R12, RZ, 0x7, R15 ;  /* 0x00000007ff0c7819 */ /* 0x000fe2000001140f */
[----:B------:R-:W-:Y:S01]  /*05e0*/  IMAD.SHL.U32 R6, R11, 0x10, RZ ;  /* 0x000000100b067824 */ /* 0x000fe200078e00ff */
[----:B------:R-:W-:Y:S01]  /*05f0*/  SEL R235, R235, 0x10, !P5 ;  /* 0x00000010ebeb7807 */ /* 0x000fe20006800000 */
[----:B------:R-:W-:Y:S01]  /*0600*/  IMAD.SHL.U32 R15, R22, 0x20, RZ ;  /* 0x00000020160f7824 */ /* 0x000fe200078e00ff */
[----:B------:R-:W-:-:S05]  /*0610*/  SHF.R.S32.HI R246, RZ, 0x2, R246 ;  /* 0x00000002fff67819 */ /* 0x000fca00000114f6 */
[----:B------:R-:W-:Y:S01]  /*0620*/  IMAD R246, R21, 0x10, R246 ;  /* 0x0000001015f67824 */ /* 0x000fe200078e02f6 */
[----:B-1----:R-:W-:Y:S02]  /*0630*/  LOP3.LUT R5, R3, 0x7fffffe, RZ, 0xc0, !PT ;  /* 0x07fffffe03057812 */ /* 0x002fe400078ec0ff */
[----:B------:R-:W-:-:S03]  /*0640*/  LOP3.LUT R3, R10, 0xfffffff8, RZ, 0xc0, !PT ;  /* 0xfffffff80a037812 */ /* 0x000fc600078ec0ff */
[C---:B------:R-:W-:Y:S02]  /*0650*/  IMAD.IADD R16, R8.reuse, 0x1, -R5 ;  /* 0x0000000108107824 */ /* 0x040fe400078e0a05 */
[----:B------:R-:W-:Y:S01]  /*0660*/  IMAD.IADD R14, R8, 0x1, -R3 ;  /* 0x00000001080e7824 */ /* 0x000fe200078e0a03 */
[----:B------:R-:W-:Y:S01]  /*0670*/  SHF.R.S32.HI R3, RZ, 0x1, R9 ;  /* 0x00000001ff037819 */ /* 0x000fe20000011409 */
[----:B------:R-:W-:Y:S01]  /*0680*/  IMAD.SHL.U32 R9, R20, 0x2, RZ ;  /* 0x0000000214097824 */ /* 0x000fe200078e00ff */
[----:B------:R-:W-:Y:S02]  /*0690*/  LOP3.LUT R8, R4, 0x1c0, RZ, 0xc0, !PT ;  /* 0x000001c004087812 */ /* 0x000fe400078ec0ff */
[C---:B------:R-:W-:Y:S01]  /*06a0*/  LOP3.LUT P6, RZ, R3.reuse, 0x2, RZ, 0xc0, !PT ;  /* 0x0000000203ff7812 */ /* 0x040fe200078cc0ff */
[----:B------:R-:W-:Y:S01]  /*06b0*/  IMAD.SHL.U32 R5, R3, 0x40, RZ ;  /* 0x0000004003057824 */ /* 0x000fe200078e00ff */
[----:B------:R-:W-:Y:S02]  /*06c0*/  LOP3.LUT R3, R13, 0x3fffffe, RZ, 0xc0, !PT ;  /* 0x03fffffe0d037812 */ /* 0x000fe400078ec0ff */
[----:B------:R-:W-:-:S02]  /*06d0*/  SHF.R.S32.HI R4, RZ, 0x3, R10 ;  /* 0x00000003ff047819 */ /* 0x000fc4000001140a */
[----:B------:R-:W-:Y:S01]  /*06e0*/  R2P PR, R14, 0x6 ;  /* 0x000000060e007804 */ /* 0x000fe20000000000 */
[C---:B------:R-:W-:Y:S01]  /*06f0*/  IMAD.IADD R20, R2.reuse, 0x1, -R3 ;  /* 0x0000000102147824 */ /* 0x040fe200078e0a03 */
[----:B------:R-:W-:Y:S01]  /*0700*/  LOP3.LUT R3, R5, 0xc0, RZ, 0xc0, !PT ;  /* 0x000000c005037812 */ /* 0x000fe200078ec0ff */
[----:B------:R-:W-:Y:S01]  /*0710*/  IMAD.SHL.U32 R2, R2, 0x40, RZ ;  /* 0x0000004002027824 */ /* 0x000fe200078e00ff */
[----:B------:R-:W-:Y:S01]  /*0720*/  LOP3.LUT R5, R8, 0x30, R6, 0xf8, !PT ;  /* 0x0000003008057812 */ /* 0x000fe200078ef806 */
[----:B------:R-:W-:Y:S01]  /*0730*/  IMAD R16, R4, 0x8, R16 ;  /* 0x0000000804107824 */ /* 0x000fe200078e0210 */
[----:B------:R-:W-:Y:S01]  /*0740*/  LOP3.LUT R7, R3, 0x8, R18, 0xf8, !PT ;  /* 0x0000000803077812 */ /* 0x000fe200078ef812 */
[C---:B------:R-:W-:Y:S01]  /*0750*/  IMAD R223, R11.reuse, 0x2, R4 ;  /* 0x000000020bdf7824 */ /* 0x040fe200078e0204 */
[----:B------:R-:W-:Y:S01]  /*0760*/  LOP3.LUT R2, R2, 0x1c0, RZ, 0xc0, !PT ;  /* 0x000001c002027812 */ /* 0x000fe200078ec0ff */
[----:B------:R-:W-:Y:S01]  /*0770*/  IMAD R11, R11, 0x200, R9 ;  /* 0x000002000b0b7824 */ /* 0x000fe200078e0209 */
[----:B------:R-:W-:-:S02]  /*0780*/  LOP3.LUT R10, R5, 0x8, R18, 0xf8, !PT ;  /* 0x00000008050a7812 */ /* 0x000fc400078ef812 */
[----:B------:R-:W-:Y:S01]  /*0790*/  SHF.R.U32.HI R5, RZ, 0x3, R3 ;  /* 0x00000003ff057819 */ /* 0x000fe20000011603 */
[----:B------:R-:W-:Y:S01]  /*07a0*/  IMAD R3, R12, 0x1000, R9 ;  /* 0x000010000c037824 */ /* 0x000fe200078e0209 */
[----:B------:R-:W-:Y:S01]  /*07b0*/  LOP3.LUT R6, R2, 0x20, R15, 0xf8, !PT ;  /* 0x0000002002067812 */ /* 0x000fe200078ef80f */
[----:B------:R-:W-:Y:S01]  /*07c0*/  IMAD.SHL.U32 R9, R17, 0x10, RZ ;  /* 0x0000001011097824 */ /* 0x000fe200078e00ff */
[----:B------:R-:W-:Y:S01]  /*07d0*/  SHF.R.U32.HI R4, RZ, 0x3, R2 ;  /* 0x00000003ff047819 */ /* 0x000fe20000011602 */
[----:B------:R-:W-:Y:S01]  /*07e0*/  IMAD R3, R21, 0x400, R3 ;  /* 0x0000040015037824 */ /* 0x000fe200078e0203 */
[----:B------:R-:W-:Y:S01]  /*07f0*/  LOP3.LUT R2, R7, R5, RZ, 0x3c, !PT ;  /* 0x0000000507027212 */ /* 0x000fe200078e3cff */
[----:B------:R-:W-:Y:S01]  /*0800*/  IMAD.SHL.U32 R5, R17, 0x8, RZ ;  /* 0x0000000811057824 */ /* 0x000fe200078e00ff */
[----:B------:R-:W-:Y:S01]  /*0810*/  LOP3.LUT R4, R6, R4, RZ, 0x3c, !PT ;  /* 0x0000000406047212 */ /* 0x000fe200078e3cff */
[----:B------:R-:W-:Y:S01]  /*0820*/  IMAD R11, R20, 0x20, R11 ;  /* 0x00000020140b7824 */ /* 0x000fe200078e020b */
[----:B------:R-:W-:Y:S01]  /*0830*/  SHF.R.U32.HI R8, RZ, 0x3, R8 ;  /* 0x00000003ff087819 */ /* 0x000fe20000011608 */
[----:B------:R-:W-:Y:S01]  /*0840*/  IMAD.U32 R230, R0, 0x20, R2 ;  /* 0x0000002000e67824 */ /* 0x000fe200078e0002 */
[----:B------:R-:W-:Y:S01]  /*0850*/  LOP3.LUT R5, R5, 0x8, RZ, 0xc0, !PT ;  /* 0x0000000805057812 */ /* 0x000fe200078ec0ff */
[----:B------:R-:W-:Y:S01]  /*0860*/  IMAD.SHL.U32 R0, R12, 0x8, RZ ;  /* 0x000000080c007824 */ /* 0x000fe200078e00ff */
[----:B------:R-:W-:Y:S01]  /*0870*/  LOP3.LUT R6, R10, R8, RZ, 0x3c, !PT ;  /* 0x000000080a067212 */ /* 0x000fe200078e3cff */
[----:B------:R-:W-:Y:S01]  /*0880*/  IMAD.IADD R236, R4, 0x1, R3 ;  /* 0x0000000104ec7824 */ /* 0x000fe200078e0203 */
[----:B------:R-:W-:Y:S01]  /*0890*/  LEA R222, R230, UR5, 0x1 ;  /* 0x00000005e6de7c11 */ /* 0x000fe2000f8e08ff */
[----:B------:R-:W-:Y:S01]  /*08a0*/  IMAD.SHL.U32 R3, R19, 0x40, RZ ;  /* 0x0000004013037824 */ /* 0x000fe200078e00ff */
[----:B------:R-:W-:Y:S01]  /*08b0*/  LOP3.LUT R4, R0, 0x8, RZ, 0xc0, !PT ;  /* 0x0000000800047812 */ /* 0x000fe200078ec0ff */
[----:B------:R-:W-:Y:S01]  /*08c0*/  IMAD.SHL.U32 R2, R14, 0x40, RZ ;  /* 0x000000400e027824 */ /* 0x000fe200078e00ff */
[----:B------:R-:W-:Y:S01]  /*08d0*/  SHF.R.S32.HI R0, RZ, 0x1, R13 ;  /* 0x00000001ff007819 */ /* 0x000fe2000001140d */
[----:B------:R-:W-:Y:S01]  /*08e0*/  IMAD R6, R17, 0x200, R6 ;  /* 0x0000020011067824 */ /* 0x000fe200078e0206 */
[----:B------:R-:W-:-:S02]  /*08f0*/  LOP3.LUT R3, R3, 0xc0, RZ, 0xc0, !PT ;  /* 0x000000c003037812 */ /* 0x000fc400078ec0ff */
[C---:B------:R-:W-:Y:S01]  /*0900*/  LOP3.LUT P3, RZ, R0.reuse, 0x2, RZ, 0xc0, !PT ;  /* 0x0000000200ff7812 */ /* 0x040fe2000786c0ff */
[----:B------:R-:W-:Y:S01]  /*0910*/  IMAD.SHL.U32 R0, R0, 0x40, RZ ;  /* 0x0000004000007824 */ /* 0x000fe200078e00ff */
[----:B------:R-:W-:Y:S02]  /*0920*/  LOP3.LUT R2, R2, 0x1c0, RZ, 0xc0, !PT ;  /* 0x000001c002027812 */ /* 0x000fe400078ec0ff */
[----:B------:R-:W-:Y:S02]  /*0930*/  LOP3.LUT R9, R4, 0x10, R9, 0xf8, !PT ;  /* 0x0000001004097812 */ /* 0x000fe400078ef809 */
[----:B------:R-:W-:Y:S02]  /*0940*/  LOP3.LUT R0, R0, 0xc0, RZ, 0xc0, !PT ;  /* 0x000000c000007812 */ /* 0x000fe400078ec0ff */
[----:B------:R-:W-:Y:S02]  /*0950*/  SHF.R.U32.HI R8, RZ, 0x3, R2 ;  /* 0x00000003ff087819 */ /* 0x000fe40000011602 */
[----:B------:R-:W-:-:S02]  /*0960*/  SHF.R.U32.HI R7, RZ, 0x3, R0 ;  /* 0x00000003ff077819 */ /* 0x000fc40000011600 */
[----:B------:R-:W-:Y:S01]  /*0970*/  LOP3.LUT R8, R8, R2, R5, 0x1e, !PT ;  /* 0x0000000208087212 */ /* 0x000fe200078e1e05 */
[----:B------:R-:W-:Y:S01]  /*0980*/  IMAD.SHL.U32 R2, R16, 0x20, RZ ;  /* 0x0000002010027824 */ /* 0x000fe200078e00ff */
[----:B------:R-:W-:Y:S02]  /*0990*/  LOP3.LUT R7, R7, R0, R4, 0x1e, !PT ;  /* 0x0000000007077212 */ /* 0x000fe400078e1e04 */
[----:B------:R-:W-:Y:S01]  /*09a0*/  SHF.R.U32.HI R0, RZ, 0x3, R3 ;  /* 0x00000003ff007819 */ /* 0x000fe20000011603 */
[----:B------:R-:W-:Y:S01]  /*09b0*/  IMAD.U32 R223, R223, 0x200, R8 ;  /* 0x00000200dfdf7824 */ /* 0x000fe200078e0008 */
[----:B------:R-:W-:Y:S01]  /*09c0*/  LEA R236, R236, UR4, 0x1 ;  /* 0x00000004ecec7c11 */ /* 0x000fe2000f8e08ff */
[----:B------:R-:W-:Y:S01]  /*09d0*/  IMAD.IADD R7, R7, 0x1, R11 ;  /* 0x0000000107077824 */ /* 0x000fe200078e020b */
[C---:B------:R-:W-:Y:S01]  /*09e0*/  LOP3.LUT R4, R0.reuse, R3, R5, 0x1e, !PT ;  /* 0x0000000300047212 */ /* 0x040fe200078e1e05 */
[----:B------:R-:W-:Y:S01]  /*09f0*/  IMAD R5, R21, 0x200, R2 ;  /* 0x0000020015057824 */ /* 0x000fe200078e0202 */
[----:B------:R-:W-:Y:S01]  /*0a00*/  LOP3.LUT R3, R0, R9, R3, 0x1e, !PT ;  /* 0x0000000900037212 */ /* 0x000fe200078e1e03 */
[----:B------:R-:W-:Y:S01]  /*0a10*/  VIADD R237, R236, 0x20 ;  /* 0x00000020eced7836 */ /* 0x000fe20000000000 */
[----:B------:R-:W-:Y:S01]  /*0a20*/  SEL R0, R227, 0xffffffe0, !P6 ;  /* 0xffffffe0e3007807 */ /* 0x000fe20007000000 */
[----:B------:R-:W-:Y:S01]  /*0a30*/  IMAD.IADD R229, R5, 0x1, R4 ;  /* 0x0000000105e57824 */ /* 0x000fe200078e0204 */
[----:B------:R-:W-:Y:S01]  /*0a40*/  SEL R224, R227, 0xffffffe0, !P1 ;  /* 0xffffffe0e3e07807 */ /* 0x000fe20004800000 */
[----:B------:R-:W-:Y:S01]  /*0a50*/  IMAD.IADD R228, R2, 0x1, R3 ;  /* 0x0000000102e47824 */ /* 0x000fe200078e0203 */
[----:B------:R-:W-:Y:S01]  /*0a60*/  LEA R223, R223, UR5, 0x1 ;  /* 0x00000005dfdf7c11 */ /* 0x000fe2000f8e08ff */
[----:B------:R-:W-:Y:S01]  /*0a70*/  IMAD.U32 R2, RZ, RZ, UR6 ;  /* 0x00000006ff027e24 */ /* 0x000fe2000f8e00ff */
[----:B------:R-:W-:Y:S01]  /*0a80*/  USHF.R.S32.HI UR6, URZ, 0x1f, UR49 ;  /* 0x0000001f3f067899 */ /* 0x000fe20008011431 */
[----:B------:R-:W-:Y:S01]  /*0a90*/  IMAD.IADD R222, R222, 0x1, R0 ;  /* 0x00000001dede7824 */ /* 0x000fe200078e0200 */
[----:B------:R-:W-:Y:S01]  /*0aa0*/  LOP3.LUT P0, RZ, R19, 0x2, RZ, 0xc0, !PT ;  /* 0x0000000213ff7812 */ /* 0x000fe2000780c0ff */
[----:B------:R-:W-:Y:S01]  /*0ab0*/  IMAD.U32 R0, RZ, RZ, UR7 ;  /* 0x00000007ff007e24 */ /* 0x000fe2000f8e00ff */
[----:B------:R-:W-:Y:S01]  /*0ac0*/  USHF.R.S32.HI UR7, URZ, 0x1f, UR59 ;  /* 0x0000001f3f077899 */ /* 0x000fe2000801143b */
[----:B------:R-:W-:Y:S01]  /*0ad0*/  IMAD.MOV.U32 R0, RZ, RZ, 0x40 ;  /* 0x00000040ff007424 */ /* 0x000fe200078e00ff */
[----:B------:R-:W-:Y:S01]  /*0ae0*/  SEL R227, R227, 0xffffffe0, !P0 ;  /* 0xffffffe0e3e37807 */ /* 0x000fe20004000000 */
[----:B------:R-:W-:Y:S01]  /*0af0*/  IMAD.U32 R2, RZ, RZ, UR6 ;  /* 0x00000006ff027e24 */ /* 0x000fe2000f8e00ff */
[----:B------:R-:W-:Y:S01]  /*0b00*/  UIADD3 UR6, UR4, 0x9000, URZ ;  /* 0x0000900004067890 */ /* 0x000fe2000fffe03f */
[----:B------:R-:W-:Y:S01]  /*0b10*/  @P4 VIADD R237, R236, 0xffffffe0 ;  /* 0xffffffe0eced4836 */ /* 0x000fe20000000000 */
[----:B------:R-:W-:Y:S01]  /*0b20*/  SEL R0, R0, 0xffffffc0, !P2 ;  /* 0xffffffc000007807 */ /* 0x000fe20005000000 */
[----:B------:R-:W-:Y:S01]  /*0b30*/  IMAD.U32 R2, RZ, RZ, UR7 ;  /* 0x00000007ff027e24 */ /* 0x000fe2000f8e00ff */
[----:B------:R-:W-:Y:S01]  /*0b40*/  LEA R3, R6, UR4, 0x1 ;  /* 0x0000000406037c11 */ /* 0x000fe2000f8e08ff */
[----:B------:R-:W-:Y:S01]  /*0b50*/  IMAD.IADD R224, R223, 0x1, R224 ;  /* 0x00000001dfe07824 */ /* 0x000fe200078e02e0 */
[----:B------:R-:W-:Y:S01]  /*0b60*/  LEA R4, R7, UR6, 0x1 ;  /* 0x0000000607047c11 */ /* 0x000fe2000f8e08ff */
[----:B------:R-:W-:Y:S01]  /*0b70*/  IMAD.IADD R238, R236, 0x1, R235 ;  /* 0x00000001ecee7824 */ /* 0x000fe200078e02eb */
[----:B------:R-:W-:Y:S01]  /*0b80*/  ULDC.64 UR6, c[0x0][0x208] ;  /* 0x0000820000067ab9 */ /* 0x000fe20000000a00 */
[----:B------:R-:W-:-:S02]  /*0b90*/  IMAD.IADD R235, R235, 0x1, R237 ;  /* 0x00000001ebeb7824 */ /* 0x000fc400078e02ed */
[C---:B------:R-:W-:Y:S01]  /*0ba0*/  VIADD R2, R4.reuse, 0x20 ;  /* 0x0000002004027836 */ /* 0x040fe20000000000 */
[----:B------:R1:W-:Y:S01]  /*0bb0*/  STL [R1+0x8], R4 ;  /* 0x0000080401007387 */ /* 0x0003e20000100800 */
[----:B------:R-:W-:Y:S02]  /*0bc0*/  @P3 VIADD R2, R4, 0xffffffe0 ;  /* 0xffffffe004023836 */ /* 0x000fe40000000000 */
[--C-:B------:R-:W-:Y:S02]  /*0bd0*/  IMAD.IADD R226, R223, 0x1, R0.reuse ;  /* 0x00000001dfe27824 */ /* 0x100fe400078e0200 */
[----:B------:R-:W-:Y:S01]  /*0be0*/  IMAD.IADD R225, R224, 0x1, R0 ;  /* 0x00000001e0e17824 */ /* 0x000fe200078e0200 */
[----:B------:R1:W-:Y:S06]  /*0bf0*/  STL [R1+0xc], R2 ;  /* 0x00000c0201007387 */ /* 0x0003ec0000100800 */
.L_x_264:
        /* <DEDUP_REMOVED lines=16> */
[----:B-1234-:R-:W-:Y:S01]  /*0d00*/  IMAD.U32 R4, RZ, RZ, UR8 ;  /* 0x00000008ff047e24 */ /* 0x01efe2000f8e00ff */
        /* <DEDUP_REMOVED lines=20> */
[----:B------:R-:W4:Y:S04]  /*0e50*/  @P3 LDG.E R7, desc[UR6][R4.64] ;  /* 0x0000000604073981 */ /* 0x000f28000c1e1900 */
[----:B------:R1:W5:Y:S02]  /*0e60*/  @P3 LDG.E R0, desc[UR6][R4.64+0x4] ;  /* 0x0000040604003981 */ /* 0x000364000c1e1900 */
        /* <DEDUP_REMOVED lines=28> */
.L_x_236:
        /* <DEDUP_REMOVED lines=29> */
[----:B------:R-:W-:-:S02]  /*1200*/  @UP0 UIADD3 UR52, UR15, UR25, URZ ;  /* 0x000000190f340290 */ /* 0x000fc4000fffe03f */
[----:B------:R-:W-:Y:S02]  /*1210*/  USHF.L.U64.HI UR18, UR49, 0x7, UR61 ;  /* 0x0000000731127899 */ /* 0x000fe4000801023d */
[----:B--2---:R-:W-:Y:S02]  /*1220*/  UIMAD.WIDE.U32 UR28, UR5, UR12, URZ ;  /* 0x0000000c051c72a5 */ /* 0x004fe4000f8e003f */
[----:B------:R-:W-:Y:S02]  /*1230*/  USEL UR60, UR16, UR14, !UP0 ;  /* 0x0000000e103c7287 */ /* 0x000fe4000c000000 */
        /* <DEDUP_REMOVED lines=17> */
[----:B------:R-:W-:Y:S02]  /*1350*/  UIMAD UR15, UR9, UR12, URZ ;  /* 0x0000000c090f72a4 */ /* 0x000fe4000f8e023f */
[----:B------:R-:W-:Y:S02]  /*1360*/  UIADD3 UR5, UR13, UR5, URZ ;  /* 0x000000050d057290 */ /* 0x000fe4000fffe03f */
[----:B------:R-:W-:Y:S01]  /*1370*/  ULOP3.LUT UR14, UR19, 0xffffffc0, URZ, 0xc0, !UPT ;  /* 0xffffffc0130e7892 */ /* 0x000fe2000f8ec03f */
[----:B------:R-:W-:Y:S01]  /*1380*/  ULDC.U8 UR20, c[0x0][0x3d8] ;  /* 0x0000f60000147ab9 */ /* 0x000fe20000000000 */
[----:B------:R-:W-:-:S02]  /*1390*/  USEL UR31, UR18, URZ, UP2 ;  /* 0x0000003f121f7287 */ /* 0x000fc40009000000 */
[----:B------:R-:W-:Y:S02]  /*13a0*/  UISETP.NE.AND UP3, UPT, UR20, URZ, UPT ;  /* 0x0000003f1400728c */ /* 0x000fe4000bf65270 */
[----:B------:R-:W-:Y:S02]  /*13b0*/  UIMAD.WIDE.U32 UR16, UR8, UR12, URZ ;  /* 0x0000000c081072a5 */ /* 0x000fe4000f8e003f */
[----:B------:R-:W-:Y:S01]  /*13c0*/  UIMAD UR5, UR8, UR5, UR15 ;  /* 0x00000005080572a4 */ /* 0x000fe2000f8e020f */
[----:B-1----:R-:W-:Y:S01]  /*13d0*/  IMAD.MOV R0, RZ, RZ, -R5 ;  /* 0x000000ffff007224 */ /* 0x002fe200078e0a05 */
[----:B------:R-:W-:Y:S01]  /*13e0*/  UIADD3 UR18, UR14, -0x40, URZ ;  /* 0xffffffc00e127890 */ /* 0x000fe2000fffe03f */
[----:B------:R-:W-:Y:S01]  /*13f0*/  IMAD.MOV.U32 R4, RZ, RZ, RZ ;  /* 0x000000ffff047224 */ /* 0x000fe200078e00ff */
[----:B------:R-:W-:Y:S01]  /*1400*/  UISETP.NE.AND UP1, UPT, UR45, -0x1, UPT ;  /* 0xffffffff2d00788c */ /* 0x000fe2000bf25270 */
[----:B------:R-:W-:Y:S01]  /*1410*/  IMAD R0, R0, R6, RZ ;  /* 0x0000000600007224 */ /* 0x000fe200078e02ff */
[----:B------:R-:W-:-:S02]  /*1420*/  UIMAD.WIDE.U32 UR12, UR8, UR11, URZ ;  /* 0x0000000b080c72a5 */ /* 0x000fc4000f8e003f */
[----:B------:R-:W-:Y:S01]  /*1430*/  UIADD3 UR51, UR17, UR5, URZ ;  /* 0x0000000511337290 */ /* 0x000fe2000fffe03f */
[----:B------:R-:W-:Y:S01]  /*1440*/  IMAD.HI.U32 R0, R5, R0, R4 ;  /* 0x0000000005007227 */ /* 0x000fe200078e0004 */
[----:B------:R-:W-:Y:S02]  /*1450*/  USHF.R.S32.HI UR29, URZ, 0x1f, UR18 ;  /* 0x0000001f3f1d7899 */ /* 0x000fe40008011412 */
[----:B------:R-:W-:Y:S02]  /*1460*/  UIADD3 UR5, UP2, UR18, UR30, URZ ;  /* 0x0000001e12057290 */ /* 0x000fe4000ff5e03f */
[----:B------:R-:W-:Y:S01]  /*1470*/  USEL UR58, UR16, UR12, !UP0 ;  /* 0x0000000c103a7287 */ /* 0x000fe2000c000000 */
[----:B------:R-:W-:Y:S01]  /*1480*/  IMAD.HI.U32 R0, R0, R2, RZ ;  /* 0x0000000200007227 */ /* 0x000fe200078e00ff */
[----:B------:R-:W-:Y:S01]  /*1490*/  ULDC UR46, c[0x0][0x2c4] ;  /* 0x0000b100002e7ab9 */ /* 0x000fe20000000800 */
[----:B------:R-:W-:Y:S02]  /*14a0*/  UIMAD UR15, UR9, UR11, URZ ;  /* 0x0000000b090f72a4 */ /* 0x000fe4000f8e023f */
[----:B------:R-:W-:Y:S01]  /*14b0*/  IMAD.MOV R4, RZ, RZ, -R0 ;  /* 0x000000ffff047224 */ /* 0x000fe200078e0a00 */
[----:B------:R-:W-:-:S02]  /*14c0*/  UIADD3.X UR12, UR29, UR31, URZ, UP2, !UPT ;  /* 0x0000001f1d0c7290 */ /* 0x000fc400097fe43f */
[----:B------:R-:W-:Y:S01]  /*14d0*/  UIMAD UR9, UR9, UR5, URZ ;  /* 0x00000005090972a4 */ /* 0x000fe2000f8e023f */
[C---:B------:R-:W-:Y:S01]  /*14e0*/  IMAD R2, R6.reuse, R4, R2 ;  /* 0x0000000406027224 */ /* 0x040fe200078e0202 */
[----:B------:R-:W-:Y:S02]  /*14f0*/  UIMAD.WIDE.U32 UR30, UR8, UR5, URZ ;  /* 0x00000005081e72a5 */ /* 0x000fe4000f8e003f */
        /* <DEDUP_REMOVED lines=9> */
[-C--:B------:R-:W-:Y:S01]  /*1590*/  @!P1 IADD3 R2, R2, -R6.reuse, RZ ;  /* 0x8000000602029210 */ /* 0x080fe20007ffe0ff */
        /* <DEDUP_REMOVED lines=12> */
[----:B------:R-:W-:Y:S01]  /*1660*/  @!UP3 UIMAD UR5, UR49, UR47, UR59 ;  /* 0x0000002f3105b2a4 */ /* 0x000fe2000f8e023b */
[----:B------:R-:W-:Y:S01]  /*1670*/  @P0 VIADD R0, R0, 0x1 ;  /* 0x0000000100000836 */ /* 0x000fe20000000000 */
[----:B------:R-:W-:Y:S01]  /*1680*/  @UP1 UIMAD UR24, UR24, UR23, URZ ;  /* 0x00000017181812a4 */ /* 0x000fe2000f8e023f */
[----:B------:R-:W-:Y:S01]  /*1690*/  PLOP3.LUT P0, PT, PT, PT, UP3, 0x80, 0x0 ;  /* 0x000000000000781c */ /* 0x000fe20003f0f038 */
[----:B------:R-:W-:-:S02]  /*16a0*/  @UP1 UIMAD UR9, UR26, UR21, URZ ;  /* 0x000000151a0912a4 */ /* 0x000fc4000f8e023f */
[----:B------:R-:W-:Y:S01]  /*16b0*/  @!UP0 UIADD3 UR53, UR33, UR38, URZ ;  /* 0x0000002621358290 */ /* 0x000fe2000fffe03f */
[----:B------:R-:W-:Y:S01]  /*16c0*/  @!P2 IADD3 R0, -R0, RZ, RZ ;  /* 0x000000ff0000a210 */ /* 0x000fe20007ffe1ff */
[----:B------:R-:W-:Y:S01]  /*16d0*/  USEL UR55, UR39, URZ, UP4 ;  /* 0x0000003f27377287 */ /* 0x000fe2000a000000 */
[----:B------:R-:W-:Y:S01]  /*16e0*/  @!P3 LOP3.LUT R0, RZ, R7, RZ, 0x33, !PT ;  /* 0x00000007ff00b212 */ /* 0x000fe200078e33ff */
[----:B------:R-:W-:Y:S02]  /*16f0*/  @!UP3 UIMAD UR17, UR5, UR46, URZ ;  /* 0x0000002e0511b2a4 */ /* 0x000fe4000f8e023f */
[----:B------:R-:W-:Y:S02]  /*1700*/  USHF.R.S32.HI UR43, URZ, 0x1f, UR42 ;  /* 0x0000001f3f2b7899 */ /* 0x000fe4000801142a */
[----:B------:R-:W-:Y:S02]  /*1710*/  USHF.R.S32.HI UR57, URZ, 0x1f, UR50 ;  /* 0x0000001f3f397899 */ /* 0x000fe40008011432 */
[----:B------:R-:W-:-:S02]  /*1720*/  USEL UR56, UR28, URZ, UP4 ;  /* 0x0000003f1c387287 */ /* 0x000fc4000a000000 */
        /* <DEDUP_REMOVED lines=19> */
.L_x_238:
        /* <DEDUP_REMOVED lines=13> */
.L_x_239:
        /* <DEDUP_REMOVED lines=12> */
.L_x_240:
[----:B------:R-:W-:Y:S01]  /*19f0*/  ULDC UR5, c[0x0][0x270] ;  /* 0x00009c0000057ab9 */ /* 0x000fe20000000800 */
[----:B------:R-:W-:Y:S01]  /*1a00*/  ULDC UR8, c[0x0][0x2d4] ;  /* 0x0000b50000087ab9 */ /* 0x000fe20000000800 */
[----:B------:R-:W-:-:S04]  /*1a10*/  UIMAD UR5, UR49, UR5, UR59 ;  /* 0x00000005310572a4 */ /* 0x000fc8000f8e023b */
[----:B------:R-:W-:-:S12]  /*1a20*/  UIMAD UR5, UR5, UR8, URZ ;  /* 0x00000008050572a4 */ /* 0x000fd8000f8e023f */
.L_x_241:
[----:B------:R-:W2:Y:S04]  /*1a30*/  LDL.64 R6, [R1+0x20] ;  /* 0x0000200001067983 */ /* 0x000ea80000100a00 */
[----:B------:R1:W2:Y:S01]  /*1a40*/  LDL.64 R12, [R1+0x20] ;  /* 0x00002000010c7983 */ /* 0x0002a20000100a00 */
[----:B------:R-:W-:Y:S01]  /*1a50*/  SHF.R.S32.HI R16, RZ, 0x1f, R252 ;  /* 0x0000001fff107819 */ /* 0x000fe200000114fc */
[----:B------:R-:W-:Y:S01]  /*1a60*/  UIADD3 UR8, UR18, UR5, URZ ;  /* 0x0000000512087290 */ /* 0x000fe2000fffe03f */
[----:B------:R-:W-:Y:S01]  /*1a70*/  IADD3 R2, P0, R252, UR18, RZ ;  /* 0x00000012fc027c10 */ /* 0x000fe2000ff1e0ff */
[----:B------:R-:W3:Y:S01]  /*1a80*/  S2R R24, SR_TID.X ;  /* 0x0000000000187919 */ /* 0x000ee20000002100 */
[----:B------:R-:W-:Y:S01]  /*1a90*/  ULDC UR11, c[0x0][0x2dc] ;  /* 0x0000b700000b7ab9 */ /* 0x000fe20000000800 */
[----:B------:R-:W-:Y:S01]  /*1aa0*/  ULDC UR12, c[0x0][0x270] ;  /* 0x00009c00000c7ab9 */ /* 0x000fe20000000800 */
[----:B------:R-:W-:Y:S01]  /*1ab0*/  IADD3.X R4, R16, UR29, RZ, P0, !PT ;  /* 0x0000001d10047c10 */ /* 0x000fe200087fe4ff */
[----:B------:R-:W-:Y:S01]  /*1ac0*/  UIMAD UR35, UR11, UR12, URZ ;  /* 0x0000000c0b2372a4 */ /* 0x000fe2000f8e023f */
[----:B------:R-:W-:Y:S01]  /*1ad0*/  BSSY B1, `(.L_x_237) ;  /* 0x000078d000017945 */ /* 0x000fe20003800000 */
[----:B------:R-:W-:Y:S01]  /*1ae0*/  ULDC.64 UR24, c[0x0][0x478] ;  /* 0x00011e0000187ab9 */ /* 0x000fe20000000a00 */
[----:B------:R-:W-:Y:S01]  /*1af0*/  UIADD3 UR11, -UR10, UR40, UR42 ;  /* 0x000000280a0b7290 */ /* 0x000fe2000fffe12a */
[----:B------:R-:W-:Y:S01]  /*1b00*/  IMAD R4, R4, UR36, RZ ;  /* 0x0000002404047c24 */ /* 0x000fe2000f8e02ff */
[----:B------:R-:W-:Y:S01]  /*1b10*/  ULDC UR12, c[0x0][0x398] ;  /* 0x0000e600000c7ab9 */ /* 0x000fe20000000800 */
[----:B------:R-:W-:-:S02]  /*1b20*/  UIMAD.WIDE UR24, UR8, 0x4, UR24 ;  /* 0x00000004081878a5 */ /* 0x000fc4000f8e0218 */
[----:B------:R-:W-:Y:S01]  /*1b30*/  IMAD R8, R2, UR37, R4 ;  /* 0x0000002502087c24 */ /* 0x000fe2000f8e0204 */
[----:B------:R-:W-:Y:S02]  /*1b40*/  USHF.R.S32.HI UR15, URZ, 0x1f, UR59 ;  /* 0x0000001f3f0f7899 */ /* 0x000fe4000801143b */
[----:B------:R-:W-:Y:S02]  /*1b50*/  UIADD3 UR28, UR18, UR17, URZ ;  /* 0x00000011121c7290 */ /* 0x000fe4000fffe03f */
[----:B------:R-:W-:Y:S01]  /*1b60*/  UIADD3 UR11, UR11, -UR12, URZ ;  /* 0x8000000c0b0b7290 */ /* 0x000fe2000fffe03f */
[----:B------:R-:W-:Y:S01]  /*1b70*/  ULDC.64 UR16, c[0x0][0x258] ;  /* 0x0000960000107ab9 */ /* 0x000fe20000000a00 */
[----:B------:R-:W-:Y:S02]  /*1b80*/  USHF.L.U32 UR26, UR35, 0x6, URZ ;  /* 0x00000006231a7899 */ /* 0x000fe4000800063f */
[----:B------:R-:W-:Y:S02]  /*1b90*/  UIMAD UR13, UR15, UR16, URZ ;  /* 0x000000100f0d72a4 */ /* 0x000fe4000f8e023f */
[----:B------:R-:W-:-:S02]  /*1ba0*/  UIADD3 UR27, UP2, UP0, UR30, UR26, UR50 ;  /* 0x0000001a1e1b7290 */ /* 0x000fc4000f85e032 */
[----:B------:R-:W-:Y:S02]  /*1bb0*/  USHF.R.S32.HI UR30, URZ, 0x1f, UR11 ;  /* 0x0000001f3f1e7899 */ /* 0x000fe4000801140b */
[----:B------:R-:W-:Y:S02]  /*1bc0*/  UIMAD UR17, UR59, UR17, UR13 ;  /* 0x000000113b1172a4 */ /* 0x000fe4000f8e020d */
[----:B------:R-:W-:Y:S01]  /*1bd0*/  ULEA.HI UR30, UR30, UR11, URZ, 0x6 ;  /* 0x0000000b1e1e7291 */ /* 0x000fe2000f8f303f */
[----:B---3--:R-:W-:Y:S01]  /*1be0*/  SHF.R.S32.HI R9, RZ, 0x1f, R24 ;  /* 0x0000001fff097819 */ /* 0x008fe20000011418 */
[----:B------:R-:W-:Y:S02]  /*1bf0*/  ULDC.64 UR32, c[0x0][0x210] ;  /* 0x0000840000207ab9 */ /* 0x000fe40000000a00 */
[----:B------:R-:W-:Y:S01]  /*1c00*/  USHF.R.S32.HI UR30, URZ, 0x6, UR30 ;  /* 0x000000063f1e7899 */ /* 0x000fe2000801141e */
[----:B------:R-:W-:Y:S01]  /*1c10*/  LEA.HI R9, R9, R24, RZ, 0x5 ;  /* 0x0000001809097211 */ /* 0x000fe200078f28ff */
[----:B------:R-:W-:Y:S01]  /*1c20*/  UIADD3 UR5, UR48, -0x1, URZ ;  /* 0xffffffff30057890 */ /* 0x000fe2000fffe03f */
[----:B--2---:R-:W-:-:S05]  /*1c30*/  IMAD.MOV.U32 R12, RZ, RZ, R6 ;  /* 0x000000ffff0c7224 */ /* 0x004fca00078e0006 */
[--C-:B------:R-:W-:Y:S02]  /*1c40*/  SHF.R.S32.HI R13, RZ, 0x1f, R12.reuse ;  /* 0x0000001fff0d7819 */ /* 0x100fe4000001140c */
[----:B------:R-:W-:Y:S01]  /*1c50*/  IADD3 R4, P0, R12, UR9, RZ ;  /* 0x000000090c047c10 */ /* 0x000fe2000ff1e0ff */
[----:B------:R-:W-:Y:S01]  /*1c60*/  ULDC.64 UR8, c[0x0][0x420] ;  /* 0x0001080000087ab9 */ /* 0x000fe20000000a00 */
[----:B------:R-:W-:Y:S02]  /*1c70*/  IMAD.WIDE.U32 R6, R2, UR36, R12 ;  /* 0x0000002402067c25 */ /* 0x000fe4000f8e000c */
[----:B------:R-:W-:Y:S01]  /*1c80*/  IADD3.X R5, R13, UR53, RZ, P0, !PT ;  /* 0x000000350d057c10 */ /* 0x000fe200087fe4ff */
[----:B------:R-:W-:Y:S01]  /*1c90*/  UIMAD UR12, UR29, UR8, URZ ;  /* 0x000000081d0c72a4 */ /* 0x000fe2000f8e023f */
[----:B------:R1:W-:Y:S01]  /*1ca0*/  STL [R1+0x24], R13 ;  /* 0x0000240d01007387 */ /* 0x0003e20000100800 */
[----:B------:R-:W-:Y:S01]  /*1cb0*/  IMAD.U32 R2, RZ, RZ, UR8 ;  /* 0x00000008ff027e24 */ /* 0x000fe2000f8e00ff */
[----:B------:R-:W-:Y:S01]  /*1cc0*/  IADD3 R6, P0, R6, UR60, RZ ;  /* 0x0000003c06067c10 */ /* 0x000fe2000ff1e0ff */
[----:B------:R-:W-:-:S02]  /*1cd0*/  UIMAD UR14, UR18, UR9, UR12 ;  /* 0x00000009120e72a4 */ /* 0x000fc4000f8e020c */
[----:B------:R-:W-:Y:S01]  /*1ce0*/  IMAD.WIDE.U32 R4, R2, UR18, R4 ;  /* 0x0000001202047c25 */ /* 0x000fe2000f8e0004 */
[----:B------:R-:W-:Y:S01]  /*1cf0*/  LOP3.LUT R2, R9, 0xffffffe0, RZ, 0xc0, !PT ;  /* 0xffffffe009027812 */ /* 0x000fe200078ec0ff */
[----:B------:R-:W-:Y:S01]  /*1d00*/  ULDC.64 UR12, c[0x0][0x428] ;  /* 0x00010a00000c7ab9 */ /* 0x000fe20000000a00 */
[----:B------:R-:W-:Y:S01]  /*1d10*/  IADD3.X R7, R7, UR52, R8, P0, !PT ;  /* 0x0000003407077c10 */ /* 0x000fe200087fe408 */
[----:B------:R-:W-:Y:S01]  /*1d20*/  VIADD R5, R5, UR14 ;  /* 0x0000000e05057c36 */ /* 0x000fe20008000000 */
[----:B------:R-:W-:Y:S01]  /*1d30*/  UIMAD UR14, UR15, UR12, URZ ;  /* 0x0000000c0f0e72a4 */ /* 0x000fe2000f8e023f */
[----:B------:R-:W-:Y:S01]  /*1d40*/  IMAD.IADD R24, R24, 0x1, -R2 ;  /* 0x0000000118187824 */ /* 0x000fe200078e0a02 */
[----:B------:R-:W-:Y:S01]  /*1d50*/  ULDC.64 UR18, c[0x0][0x3e0] ;  /* 0x0000f80000127ab9 */ /* 0x000fe20000000a00 */
[----:B------:R-:W-:Y:S01]  /*1d60*/  IMAD.U32 R2, RZ, RZ, UR12 ;  /* 0x0000000cff027e24 */ /* 0x000fe2000f8e00ff */
[----:B------:R-:W-:Y:S01]  /*1d70*/  USHF.R.S32.HI UR12, URZ, 0x1f, UR26 ;  /* 0x0000001f3f0c7899 */ /* 0x000fe2000801141a */
[----:B------:R-:W-:Y:S01]  /*1d80*/  IMAD.U32 R8, RZ, RZ, UR16 ;  /* 0x00000010ff087e24 */ /* 0x000fe2000f8e00ff */
[----:B------:R-:W-:Y:S01]  /*1d90*/  UIMAD UR13, UR59, UR13, UR14 ;  /* 0x0000000d3b0d72a4 */ /* 0x000fe2000f8e020e */
[----:B------:R-:W-:Y:S01]  /*1da0*/  IMAD.WIDE.U32 R4, R2, UR59, R4 ;  /* 0x0000003b02047c25 */ /* 0x000fe2000f8e0004 */
[----:B------:R-:W-:Y:S01]  /*1db0*/  UIADD3.X UR11, UR54, UR12, UR57, UP2, UP0 ;  /* 0x0000000c360b7290 */ /* 0x000fe200097e0439 */
[----:B------:R-:W-:Y:S01]  /*1dc0*/  SHF.R.S32.HI R2, RZ, 0x5, R9 ;  /* 0x00000005ff027819 */ /* 0x000fe20000011409 */
[----:B------:R-:W-:Y:S01]  /*1dd0*/  UISETP.LT.AND UP0, UPT, URZ, UR30, UPT ;  /* 0x0000001e3f00728c */ /* 0x000fe2000bf01270 */
[----:B------:R-:W-:Y:S01]  /*1de0*/  IMAD.WIDE.U32 R6, R8, UR59, R6 ;  /* 0x0000003b08067c25 */ /* 0x000fe2000f8e0006 */
[----:B------:R-:W-:-:S02]  /*1df0*/  UIADD3 UR12, UP3, UP2, UR56, UR27, UR58 ;  /* 0x0000001b380c7290 */ /* 0x000fc4000fa7e03a */
[----:B------:R-:W-:Y:S01]  /*1e00*/  USEL UR30, URZ, UR30, !UP0 ;  /* 0x0000001e3f1e7287 */ /* 0x000fe2000c000000 */
[----:B------:R-:W-:Y:S01]  /*1e10*/  IMAD R8, R2, UR35, R24 ;  /* 0x0000002302087c24 */ /* 0x000fe2000f8e0218 */
[----:B------:R-:W-:Y:S01]  /*1e20*/  UIADD3.X UR11, UR55, UR11, UR51, UP3, UP2 ;  /* 0x0000000b370b7290 */ /* 0x000fe20009fe4433 */
[----:B------:R-:W-:Y:S01]  /*1e30*/  VIADD R5, R5, UR13 ;  /* 0x0000000d05057c36 */ /* 0x000fe20008000000 */
[----:B------:R-:W-:Y:S01]  /*1e40*/  UISETP.GT.AND UP0, UPT, UR48, UR30, UPT ;  /* 0x0000001e3000728c */ /* 0x000fe2000bf04270 */
[----:B------:R-:W-:Y:S01]  /*1e50*/  IMAD R9, R16, UR8, RZ ;  /* 0x0000000810097c24 */ /* 0x000fe2000f8e02ff */
[----:B------:R-:W-:Y:S01]  /*1e60*/  IADD3 R2, P0, R8, UR12, RZ ;  /* 0x0000000c08027c10 */ /* 0x000fe2000ff1e0ff */
[----:B------:R-:W-:Y:S01]  /*1e70*/  IMAD.WIDE.U32 R4, R252, UR8, R4 ;  /* 0x00000008fc047c25 */ /* 0x000fe2000f8e0004 */
[----:B------:R-:W-:Y:S01]  /*1e80*/  ULDC.64 UR14, c[0x0][0x400] ;  /* 0x00010000000e7ab9 */ /* 0x000fe20000000a00 */
[----:B------:R-:W-:Y:S01]  /*1e90*/  LEA R242, P4, R6, UR32, 0x1 ;  /* 0x0000002006f27c11 */ /* 0x000fe2000f8808ff */
[----:B------:R-:W-:Y:S01]  /*1ea0*/  ULDC.64 UR36, c[0x0][0x2b0] ;  /* 0x0000ac0000247ab9 */ /* 0x000fe20000000a00 */
[----:B------:R-:W-:Y:S01]  /*1eb0*/  LEA.HI.X.SX32 R8, R8, UR11, 0x1, P0 ;  /* 0x0000000b08087c11 */ /* 0x000fe200080f0eff */
[----:B------:R-:W-:Y:S01]  /*1ec0*/  IMAD R9, R252, UR9, R9 ;  /* 0x00000009fc097c24 */ /* 0x000fe2000f8e0209 */
[----:B------:R-:W-:Y:S01]  /*1ed0*/  PLOP3.LUT P0, PT, PT, PT, UP0, 0x80, 0x0 ;  /* 0x000000000000781c */ /* 0x000fe20003f0f008 */
[----:B------:R-:W-:Y:S01]  /*1ee0*/  VIADD R7, R7, UR17 ;  /* 0x0000001107077c36 */ /* 0x000fe20008000000 */
[----:B------:R-:W-:Y:S01]  /*1ef0*/  LEA R240, P3, R4, UR18, 0x1 ;  /* 0x0000001204f07c11 */ /* 0x000fe2000f8608ff */
[----:B------:R-:W-:Y:S01]  /*1f00*/  IMAD.IADD R5, R5, 0x1, R9 ;  /* 0x0000000105057824 */ /* 0x000fe200078e0209 */
[----:B------:R-:W-:Y:S01]  /*1f10*/  LEA R245, P2, R2, UR14, 0x2 ;  /* 0x0000000e02f57c11 */ /* 0x000fe2000f8410ff */
[----:B------:R-:W-:Y:S01]  /*1f20*/  UIMAD.WIDE UR16, UR28, 0x4, UR36 ;  /* 0x000000041c1078a5 */ /* 0x000fe2000f8e0224 */
[----:B------:R-:W-:Y:S01]  /*1f30*/  LEA.HI.X R243, R6, UR33, R7, 0x1, P4 ;  /* 0x0000002106f37c11 */ /* 0x000fe2000a0f0c07 */
[----:B------:R-:W-:Y:S01]  /*1f40*/  UMOV UR18, UR25 ;  /* 0x0000001900127c82 */ /* 0x000fe20008000000 */
[----:B------:R-:W-:Y:S01]  /*1f50*/  LEA.HI.X R241, R4, UR19, R5, 0x1, P3 ;  /* 0x0000001304f17c11 */ /* 0x000fe200098f0c05 */
[----:B------:R-:W-:Y:S01]  /*1f60*/  UMOV UR19, UR24 ;  /* 0x0000001800137c82 */ /* 0x000fe20008000000 */
        /* <DEDUP_REMOVED lines=21> */
.L_x_243:
[----:B------:R-:W-:Y:S01]  /*20c0*/  @UP1 UIADD3 UR5, UR44, UR45, URZ ;  /* 0x0000002d2c051290 */ /* 0x000fe2000fffe03f */
[----:B------:R-:W-:-:S03]  /*20d0*/  @UP1 ULDC.64 UR12, c[0x0][0x458] ;  /* 0x00011600000c1ab9 */ /* 0x000fc60000000a00 */
[----:B------:R-:W-:Y:S02]  /*20e0*/  @UP1 UIMAD.WIDE.U32 UR14, UR5, UR12, URZ ;  /* 0x0000000c050e12a5 */ /* 0x000fe4000f8e003f */
[----:B------:R-:W-:-:S04]  /*20f0*/  @UP1 UIMAD UR5, UR5, UR13, URZ ;  /* 0x0000000d050512a4 */ /* 0x000fc8000f8e023f */
[----:B------:R-:W-:-:S03]  /*2100*/  @UP1 UIADD3 UR16, UR15, UR5, URZ ;  /* 0x000000050f101290 */ /* 0x000fc6000fffe03f */
[----:B------:R-:W-:Y:S01]  /*2110*/  @UP1 UMOV UR5, UR14 ;  /* 0x0000000e00051c82 */ /* 0x000fe20008000000 */
[----:B------:R-:W-:Y:S08]  /*2120*/  @P1 BRA `(.L_x_244) ;  /* 0x0000000000301947 */ /* 0x000ff00003800000 */
        /* <DEDUP_REMOVED lines=10> */
[----:B------:R-:W-:-:S03]  /*21d0*/  UIADD3 UR16, UR15, UR5, URZ ;  /* 0x000000050f107290 */ /* 0x000fc6000fffe03f */
[----:B------:R-:W-:-:S09]  /*21e0*/  UMOV UR5, UR14 ;  /* 0x0000000e00057c82 */ /* 0x000fd20008000000 */
.L_x_244:
        /* <DEDUP_REMOVED lines=32> */
.L_x_246:
[----:B------:R-:W-:Y:S05]  /*23f0*/  BSYNC B0 ;  /* 0x0000000000007941 */ /* 0x000fea0003800000 */
.L_x_245:
[----:B------:R-:W-:Y:S04]  /*2400*/  BSSY B0, `(.L_x_247) ;  /* 0x000000f000007945 */ /* 0x000fe80003800000 */
[----:B------:R-:W-:Y:S05]  /*2410*/  @P0 BRA `(.L_x_248) ;  /* 0x0000000000340947 */ /* 0x000fea0003800000 */
[----:B------:R-:W-:Y:S01]  /*2420*/  IADD3 R0, P2, R252, 0x40, RZ ;  /* 0x00000040fc007810 */ /* 0x000fe20007f5e0ff */
[----:B------:R-:W-:Y:S01]  /*2430*/  ULDC.64 UR10, c[0x0][0x3f0] ;  /* 0x0000fc00000a7ab9 */ /* 0x000fe20000000a00 */
[----:B------:R-:W-:Y:S02]  /*2440*/  MOV R7, R2 ;  /* 0x0000000200077202 */ /* 0x000fe40000000f00 */
[----:B-1----:R-:W-:Y:S01]  /*2450*/  IADD3.X R4, RZ, R16, RZ, P2, !PT ;  /* 0x00000010ff047210 */ /* 0x002fe200017fe4ff */
        /* <DEDUP_REMOVED lines=9> */
.L_x_248:
[----:B------:R-:W-:Y:S05]  /*24f0*/  BSYNC B0 ;  /* 0x0000000000007941 */ /* 0x000fea0003800000 */
.L_x_247:
[----:B-12---:R-:W-:Y:S01]  /*2500*/  IMAD.U32 R4, RZ, RZ, UR12 ;  /* 0x0000000cff047e24 */ /* 0x006fe2000f8e00ff */
[----:B------:R-:W-:Y:S01]  /*2510*/  UIMAD UR8, UR43, UR12, URZ ;  /* 0x0000000c2b0872a4 */ /* 0x000fe2000f8e023f */
[----:B------:R-:W-:Y:S01]  /*2520*/  BSSY B0, `(.L_x_249) ;  /* 0x000001a000007945 */ /* 0x000fe20003800000 */
[----:B------:R-:W-:Y:S01]  /*2530*/  USHF.R.S32.HI UR10, URZ, 0x1f, UR59 ;  /* 0x0000001f3f0a7899 */ /* 0x000fe2000801143b */
[----:B------:R-:W-:Y:S01]  /*2540*/  IMAD.WIDE.U32 R4, R4, UR42, R12 ;  /* 0x0000002a04047c25 */ /* 0x000fe2000f8e000c */
[----:B------:R-:W-:-:S03]  /*2550*/  UIMAD UR42, UR42, UR13, UR8 ;  /* 0x0000000d2a2a72a4 */ /* 0x000fc6000f8e0208 */
[----:B------:R-:W-:Y:S01]  /*2560*/  ULDC.64 UR8, c[0x0][0x470] ;  /* 0x00011c0000087ab9 */ /* 0x000fe20000000a00 */
[----:B------:R-:W-:Y:S01]  /*2570*/  IADD3 R6, P2, R4, UR5, RZ ;  /* 0x0000000504067c10 */ /* 0x000fe2000ff5e0ff */
[----:B------:R-:W-:Y:S01]  /*2580*/  UIMAD UR5, UR10, UR8, URZ ;  /* 0x000000080a0572a4 */ /* 0x000fe2000f8e023f */
[----:B------:R-:W-:-:S03]  /*2590*/  IMAD.U32 R0, RZ, RZ, UR42 ;  /* 0x0000002aff007e24 */ /* 0x000fc6000f8e00ff */
[----:B------:R-:W-:Y:S02]  /*25a0*/  UIMAD UR9, UR59, UR9, UR5 ;  /* 0x000000093b0972a4 */ /* 0x000fe4000f8e0205 */
[----:B------:R-:W-:Y:S02]  /*25b0*/  IADD3.X R7, R5, UR16, R0, P2, !PT ;  /* 0x0000001005077c10 */ /* 0x000fe400097fe400 */
        /* <DEDUP_REMOVED lines=16> */
.L_x_250:
[----:B------:R-:W-:Y:S05]  /*26c0*/  BSYNC B0 ;  /* 0x0000000000007941 */ /* 0x000fea0003800000 */
.L_x_249:
        /* <DEDUP_REMOVED lines=15> */
.L_x_242:
[----:B------:R-:W2:Y:S01]  /*27c0*/  LDL R25, [R1+0x10] ;  /* 0x0000100001197983 */ /* 0x000ea20000100800 */
[----:B------:R-:W-:Y:S01]  /*27d0*/  UIMAD UR11, UR43, UR20, URZ ;  /* 0x000000142b0b72a4 */ /* 0x000fe2000f8e023f */
[----:B------:R-:W-:Y:S01]  /*27e0*/  IMAD.U32 R6, RZ, RZ, UR20 ;  /* 0x00000014ff067e24 */ /* 0x000fe2000f8e00ff */
[----:B------:R-:W-:Y:S01]  /*27f0*/  UIMAD UR9, UR43, UR22, URZ ;  /* 0x000000162b0972a4 */ /* 0x000fe2000f8e023f */
[----:B------:R-:W-:Y:S01]  /*2800*/  IMAD.U32 R4, RZ, RZ, UR22 ;  /* 0x00000016ff047e24 */ /* 0x000fe2000f8e00ff */
[----:B------:R-:W-:Y:S01]  /*2810*/  UIMAD UR8, UR41, -0x80, UR10 ;  /* 0xffffff80290878a4 */ /* 0x000fe2000f8e020a */
[----:B------:R-:W-:Y:S01]  /*2820*/  VIADD R2, R252, 0x40 ;  /* 0x00000040fc027836 */ /* 0x000fe20000000000 */
[----:B------:R-:W-:Y:S01]  /*2830*/  UIMAD UR11, UR42, UR21, UR11 ;  /* 0x000000152a0b72a4 */ /* 0x000fe2000f8e020b */
[--C-:B------:R-:W-:Y:S01]  /*2840*/  IMAD.WIDE.U32 R6, R6, UR42, R12.reuse ;  /* 0x0000002a06067c25 */ /* 0x100fe2000f8e000c */
[----:B------:R-:W-:Y:S02]  /*2850*/  UIMAD UR9, UR42, UR23, UR9 ;  /* 0x000000172a0972a4 */ /* 0x000fe4000f8e0209 */
[----:B------:R-:W-:Y:S01]  /*2860*/  ISETP.GE.AND P2, PT, R2, UR8, PT ;  /* 0x0000000802007c0c */ /* 0x000fe2000bf46270 */
[----:B------:R-:W-:Y:S01]  /*2870*/  IMAD.WIDE.U32 R4, R4, UR42, R12 ;  /* 0x0000002a04047c25 */ /* 0x000fe2000f8e000c */
[----:B------:R-:W-:Y:S01]  /*2880*/  IADD3 R6, P1, R6, UR38, RZ ;  /* 0x0000002606067c10 */ /* 0x000fe2000ff3e0ff */
[----:B------:R-:W-:Y:S01]  /*2890*/  ULDC.64 UR12, c[0x0][0x268] ;  /* 0x00009a00000c7ab9 */ /* 0x000fe20000000a00 */
[----:B------:R-:W-:Y:S01]  /*28a0*/  ULDC UR14, c[0x0][0x270] ;  /* 0x00009c00000e7ab9 */ /* 0x000fe20000000800 */
[----:B------:R-:W-:Y:S01]  /*28b0*/  IMAD.U32 R2, RZ, RZ, UR11 ;  /* 0x0000000bff027e24 */ /* 0x000fe2000f8e00ff */
[----:B------:R-:W-:Y:S01]  /*28c0*/  IADD3 R4, P0, R4, UR39, RZ ;  /* 0x0000002704047c10 */ /* 0x000fe2000ff1e0ff */
[----:B------:R-:W-:Y:S01]  /*28d0*/  IMAD.U32 R9, RZ, RZ, UR9 ;  /* 0x00000009ff097e24 */ /* 0x000fe2000f8e00ff */
[----:B------:R-:W-:Y:S01]  /*28e0*/  ISETP.GE.AND P3, PT, R252, UR8, PT ;  /* 0x00000008fc007c0c */ /* 0x000fe2000bf66270 */
[----:B------:R-:W-:Y:S01]  /*28f0*/  ULDC.64 UR8, c[0x0][0x260] ;  /* 0x0000980000087ab9 */ /* 0x000fe20000000a00 */
[----:B------:R-:W-:Y:S01]  /*2900*/  IADD3.X R7, R7, UR47, R2, P1, !PT ;  /* 0x0000002f07077c10 */ /* 0x000fe20008ffe402 */
[C---:B------:R-:W-:Y:S01]  /*2910*/  IMAD R8, R10.reuse, UR12, RZ ;  /* 0x0000000c0a087c24 */ /* 0x040fe2000f8e02ff */
[----:B------:R-:W-:Y:S01]  /*2920*/  IADD3.X R5, R5, UR46, R9, P0, !PT ;  /* 0x0000002e05057c10 */ /* 0x000fe200087fe409 */
[----:B------:R-:W-:-:S02]  /*2930*/  IMAD R2, R10, UR8, RZ ;  /* 0x000000080a027c24 */ /* 0x000fc4000f8e02ff */
[----:B------:R-:W-:Y:S02]  /*2940*/  IMAD.MOV.U32 R249, RZ, RZ, 0x7f800000 ;  /* 0x7f800000fff97424 */ /* 0x000fe400078e00ff */
[----:B------:R-:W-:Y:S02]  /*2950*/  IMAD.MOV.U32 R250, RZ, RZ, 0x7f800000 ;  /* 0x7f800000fffa7424 */ /* 0x000fe400078e00ff */
[----:B------:R-:W-:Y:S02]  /*2960*/  IMAD.MOV.U32 R247, RZ, RZ, 0x7f800000 ;  /* 0x7f800000fff77424 */ /* 0x000fe400078e00ff */
[----:B------:R-:W-:Y:S01]  /*2970*/  IMAD.MOV.U32 R248, RZ, RZ, 0x7f800000 ;  /* 0x7f800000fff87424 */ /* 0x000fe200078e00ff */
[----:B------:R-:W1:Y:S01]  /*2980*/  @!P3 LDC.64 R20, c[0x0][0x220] ;  /* 0x00008800ff14bb82 */ /* 0x000e620000000a00 */
[----:B------:R-:W-:Y:S01]  /*2990*/  IMAD R8, R0, UR13, R8 ;  /* 0x0000000d00087c24 */ /* 0x000fe2000f8e0208 */
[----:B------:R-:W-:Y:S01]  /*29a0*/  LEA R208, R230, UR4, 0x1 ;  /* 0x00000004e6d07c11 */ /* 0x000fe2000f8e08ff */
[----:B------:R-:W-:-:S04]  /*29b0*/  IMAD.WIDE.U32 R6, R0, UR12, R6 ;  /* 0x0000000c00067c25 */ /* 0x000fc8000f8e0006 */
[----:B------:R-:W-:Y:S01]  /*29c0*/  IMAD R251, RZ, RZ, -UR26 ;  /* 0x8000001afffb7e24 */ /* 0x000fe2000f8e02ff */
[----:B------:R-:W3:Y:S01]  /*29d0*/  @!P3 LDC.64 R18, c[0x0][0x218] ;  /* 0x00008600ff12bb82 */ /* 0x000ee20000000a00 */
[C---:B------:R-:W-:Y:S01]  /*29e0*/  IMAD R9, R0.reuse, UR9, R2 ;  /* 0x0000000900097c24 */ /* 0x040fe2000f8e0202 */
[----:B------:R-:W-:Y:S01]  /*29f0*/  CS2R R126, SRZ ;  /* 0x00000000007e7805 */ /* 0x000fe2000001ff00 */
[----:B------:R-:W-:Y:S01]  /*2a00*/  IMAD.WIDE.U32 R4, R0, UR8, R4 ;  /* 0x0000000800047c25 */ /* 0x000fe2000f8e0004 */
[----:B------:R-:W-:Y:S02]  /*2a10*/  @!P2 IADD3 R0, P0, R252, 0x40, RZ ;  /* 0x00000040fc00a810 */ /* 0x000fe40007f1e0ff */
[----:B------:R-:W-:Y:S02]  /*2a20*/  CS2R R124, SRZ ;  /* 0x00000000007c7805 */ /* 0x000fe4000001ff00 */
[----:B------:R-:W-:Y:S02]  /*2a30*/  CS2R R130, SRZ ;  /* 0x0000000000827805 */ /* 0x000fe4000001ff00 */
[----:B------:R-:W-:-:S02]  /*2a40*/  CS2R R128, SRZ ;  /* 0x0000000000807805 */ /* 0x000fc4000001ff00 */
[----:B------:R-:W-:Y:S01]  /*2a50*/  CS2R R122, SRZ ;  /* 0x00000000007a7805 */ /* 0x000fe2000001ff00 */
[----:B------:R-:W-:Y:S01]  /*2a60*/  @!P2 IMAD.X R13, RZ, RZ, R16, P0 ;  /* 0x000000ffff0da224 */ /* 0x000fe200000e0610 */
[----:B------:R-:W-:Y:S02]  /*2a70*/  PLOP3.LUT P0, PT, PT, PT, UP4, 0x80, 0x0 ;  /* 0x000000000000781c */ /* 0x000fe40003f0f048 */
[----:B------:R-:W-:Y:S02]  /*2a80*/  CS2R R120, SRZ ;  /* 0x0000000000787805 */ /* 0x000fe4000001ff00 */
[----:B------:R-:W-:Y:S01]  /*2a90*/  @!P2 IADD3 R12, P1, R252, 0x40, RZ ;  /* 0x00000040fc0ca810 */ /* 0x000fe20007f3e0ff */
[----:B------:R-:W-:Y:S01]  /*2aa0*/  IMAD.IADD R5, R5, 0x1, R9 ;  /* 0x0000000105057824 */ /* 0x000fe200078e0209 */
[----:B------:R-:W-:Y:S01]  /*2ab0*/  CS2R R118, SRZ ;  /* 0x0000000000767805 */ /* 0x000fe2000001ff00 */
[----:B------:R-:W-:Y:S01]  /*2ac0*/  IMAD.IADD R7, R7, 0x1, R8 ;  /* 0x0000000107077824 */ /* 0x000fe200078e0208 */
[----:B------:R-:W-:Y:S01]  /*2ad0*/  CS2R R116, SRZ ;  /* 0x0000000000747805 */ /* 0x000fe2000001ff00 */
[----:B------:R-:W-:Y:S01]  /*2ae0*/  @!P2 IMAD.X R2, RZ, RZ, R16, P1 ;  /* 0x000000ffff02a224 */ /* 0x000fe200008e0610 */
[----:B------:R-:W-:Y:S01]  /*2af0*/  CS2R R110, SRZ ;  /* 0x00000000006e7805 */ /* 0x000fe2000001ff00 */
[----:B------:R-:W-:Y:S01]  /*2b00*/  @!P2 IMAD.MOV.U32 R10, RZ, RZ, R4 ;  /* 0x000000ffff0aa224 */ /* 0x000fe200078e0004 */
[----:B------:R-:W-:Y:S01]  /*2b10*/  CS2R R108, SRZ ;  /* 0x00000000006c7805 */ /* 0x000fe2000001ff00 */
[----:B------:R-:W-:Y:S01]  /*2b20*/  @!P2 IMAD.MOV.U32 R11, RZ, RZ, R5 ;  /* 0x000000ffff0ba224 */ /* 0x000fe200078e0005 */
[----:B------:R-:W-:Y:S01]  /*2b30*/  CS2R R114, SRZ ;  /* 0x0000000000727805 */ /* 0x000fe2000001ff00 */
[----:B------:R-:W-:Y:S01]  /*2b40*/  @!P2 IMAD R15, R13, UR22, RZ ;  /* 0x000000160d0fac24 */ /* 0x000fe2000f8e02ff */
[----:B------:R-:W-:Y:S01]  /*2b50*/  CS2R R112, SRZ ;  /* 0x0000000000707805 */ /* 0x000fe2000001ff00 */
[----:B------:R-:W-:Y:S01]  /*2b60*/  @!P2 IMAD R2, R2, UR20, RZ ;  /* 0x000000140202ac24 */ /* 0x000fe2000f8e02ff */
[----:B------:R-:W-:Y:S01]  /*2b70*/  CS2R R106, SRZ ;  /* 0x00000000006a7805 */ /* 0x000fe2000001ff00 */
[----:B------:R-:W-:Y:S01]  /*2b80*/  @!P2 IMAD.MOV.U32 R8, RZ, RZ, R6 ;  /* 0x000000ffff08a224 */ /* 0x000fe200078e0006 */
[----:B------:R-:W-:Y:S01]  /*2b90*/  CS2R R104, SRZ ;  /* 0x0000000000687805 */ /* 0x000fe2000001ff00 */
[----:B------:R-:W-:Y:S01]  /*2ba0*/  @!P2 IMAD.MOV.U32 R9, RZ, RZ, R7 ;  /* 0x000000ffff09a224 */ /* 0x000fe200078e0007 */
[----:B------:R-:W-:Y:S01]  /*2bb0*/  CS2R R102, SRZ ;  /* 0x0000000000667805 */ /* 0x000fe2000001ff00 */
[C---:B------:R-:W-:Y:S01]  /*2bc0*/  @!P2 IMAD R23, R0.reuse, UR23, R15 ;  /* 0x000000170017ac24 */ /* 0x040fe2000f8e020f */
[----:B------:R-:W-:Y:S01]  /*2bd0*/  CS2R R100, SRZ ;  /* 0x0000000000647805 */ /* 0x000fe2000001ff00 */
[----:B------:R-:W-:Y:S01]  /*2be0*/  @!P2 IMAD.WIDE.U32 R10, R0, UR22, R10 ;  /* 0x00000016000aac25 */ /* 0x000fe2000f8e000a */
[----:B------:R-:W-:-:S02]  /*2bf0*/  CS2R R94, SRZ ;  /* 0x00000000005e7805 */ /* 0x000fc4000001ff00 */
[----:B------:R-:W-:Y:S02]  /*2c00*/  CS2R R92, SRZ ;  /* 0x00000000005c7805 */ /* 0x000fe4000001ff00 */
[----:B------:R-:W-:Y:S01]  /*2c10*/  CS2R R98, SRZ ;  /* 0x0000000000627805 */ /* 0x000fe2000001ff00 */
[C---:B------:R-:W-:Y:S01]  /*2c20*/  @!P3 IMAD R14, R16.reuse, UR20, RZ ;  /* 0x00000014100ebc24 */ /* 0x040fe2000f8e02ff */
[----:B------:R-:W-:Y:S01]  /*2c30*/  CS2R R96, SRZ ;  /* 0x0000000000607805 */ /* 0x000fe2000001ff00 */
[----:B------:R-:W-:Y:S01]  /*2c40*/  @!P3 IMAD R0, R16, UR22, RZ ;  /* 0x000000161000bc24 */ /* 0x000fe2000f8e02ff */
[----:B------:R-:W-:Y:S01]  /*2c50*/  CS2R R90, SRZ ;  /* 0x00000000005a7805 */ /* 0x000fe2000001ff00 */
[----:B------:R-:W4:Y:S01]  /*2c60*/  @!P2 LDC.64 R16, c[0x0][0x220] ;  /* 0x00008800ff10ab82 */ /* 0x000f220000000a00 */
[C---:B------:R-:W-:Y:S01]  /*2c70*/  @!P2 IMAD R22, R12.reuse, UR21, R2 ;  /* 0x000000150c16ac24 */ /* 0x040fe2000f8e0202 */
[----:B------:R-:W-:Y:S01]  /*2c80*/  CS2R R88, SRZ ;  /* 0x0000000000587805 */ /* 0x000fe2000001ff00 */
[----:B------:R-:W-:Y:S01]  /*2c90*/  @!P2 IMAD.WIDE.U32 R12, R12, UR20, R8 ;  /* 0x000000140c0cac25 */ /* 0x000fe2000f8e0008 */
[----:B------:R-:W-:-:S02]  /*2ca0*/  CS2R R86, SRZ ;  /* 0x0000000000567805 */ /* 0x000fc4000001ff00 */
[----:B------:R-:W-:Y:S02]  /*2cb0*/  CS2R R84, SRZ ;  /* 0x0000000000547805 */ /* 0x000fe4000001ff00 */
[----:B------:R-:W-:Y:S01]  /*2cc0*/  CS2R R78, SRZ ;  /* 0x00000000004e7805 */ /* 0x000fe2000001ff00 */
[C---:B------:R-:W-:Y:S01]  /*2cd0*/  @!P3 IMAD R2, R252.reuse, UR21, R14 ;  /* 0x00000015fc02bc24 */ /* 0x040fe2000f8e020e */
[----:B------:R-:W-:Y:S01]  /*2ce0*/  CS2R R76, SRZ ;  /* 0x00000000004c7805 */ /* 0x000fe2000001ff00 */
[----:B------:R-:W-:Y:S01]  /*2cf0*/  @!P3 IMAD.WIDE.U32 R8, R252, UR20, R6 ;  /* 0x00000014fc08bc25 */ /* 0x000fe2000f8e0006 */
[----:B------:R-:W-:Y:S01]  /*2d00*/  ULEA.HI UR8, UR5, UR5, URZ, 0x1 ;  /* 0x0000000505087291 */ /* 0x000fe2000f8f083f */
[----:B------:R-:W3:Y:S01]  /*2d10*/  @!P2 LDC.64 R14, c[0x0][0x218] ;  /* 0x00008600ff0eab82 */ /* 0x000ee20000000a00 */
[----:B------:R-:W-:Y:S01]  /*2d20*/  CS2R R82, SRZ ;  /* 0x0000000000527805 */ /* 0x000fe2000001ff00 */
[----:B------:R-:W-:Y:S01]  /*2d30*/  @!P3 IMAD.IADD R2, R9, 0x1, R2 ;  /* 0x000000010902b824 */ /* 0x000fe200078e0202 */
[----:B-1----:R-:W-:-:S02]  /*2d40*/  @!P3 LEA R6, P1, R8, R20, 0x1 ;  /* 0x000000140806b211 */ /* 0x002fc400078208ff */
[----:B------:R-:W-:Y:S02]  /*2d50*/  CS2R R80, SRZ ;  /* 0x0000000000507805 */ /* 0x000fe4000001ff00 */
[----:B------:R-:W-:Y:S02]  /*2d60*/  CS2R R74, SRZ ;  /* 0x00000000004a7805 */ /* 0x000fe4000001ff00 */
[----:B------:R-:W-:Y:S02]  /*2d70*/  CS2R R72, SRZ ;  /* 0x0000000000487805 */ /* 0x000fe4000001ff00 */
[----:B------:R-:W-:Y:S01]  /*2d80*/  @!P3 LEA.HI.X R7, R8, R21, R2, 0x1, P1 ;  /* 0x000000150807b211 */ /* 0x000fe200008f0c02 */
[C---:B------:R-:W-:Y:S01]  /*2d90*/  @!P3 IMAD R2, R252.reuse, UR23, R0 ;  /* 0x00000017fc02bc24 */ /* 0x040fe2000f8e0200 */
[----:B------:R-:W-:Y:S01]  /*2da0*/  ULOP3.LUT UR9, UR8, 0xfffffffe, URZ, 0xc0, !UPT ;  /* 0xfffffffe08097892 */ /* 0x000fe2000f8ec03f */
[----:B------:R-:W-:Y:S01]  /*2db0*/  @!P3 IMAD.WIDE.U32 R4, R252, UR22, R4 ;  /* 0x00000016fc04bc25 */ /* 0x000fe2000f8e0004 */
[----:B------:R-:W-:-:S02]  /*2dc0*/  UIMAD UR8, UR5, -0x40, UR40 ;  /* 0xffffffc0050878a4 */ /* 0x000fc4000f8e0228 */
[----:B------:R-:W-:Y:S01]  /*2dd0*/  UIADD3 UR9, UR5, -UR9, URZ ;  /* 0x8000000905097290 */ /* 0x000fe2000fffe03f */
[----:B------:R-:W-:Y:S01]  /*2de0*/  @!P3 IMAD.IADD R5, R5, 0x1, R2 ;  /* 0x000000010505b824 */ /* 0x000fe200078e0202 */
[----:B----4-:R-:W-:Y:S02]  /*2df0*/  @!P2 LEA R8, P4, R12, R16, 0x1 ;  /* 0x000000100c08a211 */ /* 0x010fe400078808ff */
[----:B------:R-:W-:Y:S01]  /*2e00*/  CS2R R70, SRZ ;  /* 0x0000000000467805 */ /* 0x000fe2000001ff00 */
[----:B------:R-:W-:Y:S01]  /*2e10*/  UISETP.NE.AND UP0, UPT, UR9, 0x1, UPT ;  /* 0x000000010900788c */ /* 0x000fe2000bf05270 */
[----:B------:R-:W-:Y:S05]  /*2e20*/  @P0 BAR.SYNC.DEFER_BLOCKING 0x0 ;  /* 0x0000000000000b1d */ /* 0x000fea0000010000 */
[----:B------:R-:W-:-:S02]  /*2e30*/  PLOP3.LUT P0, PT, PT, PT, UP0, 0x80, 0x0 ;  /* 0x000000000000781c */ /* 0x000fc40003f0f008 */
        /* <DEDUP_REMOVED lines=17> */
[----:B------:R-:W-:Y:S02]  /*2f50*/  UIMAD UR37, UR35, 0x28, URZ ;  /* 0x00000028232578a4 */ /* 0x000fe4000f8e023f */
[----:B------:R-:W-:Y:S01]  /*2f60*/  UIMAD UR36, UR35, 0x30, URZ ;  /* 0x00000030232478a4 */ /* 0x000fe2000f8e023f */
[----:B------:R-:W-:Y:S01]  /*2f70*/  ULDC.U8 UR15, c[0x0][0x388] ;  /* 0x0000e200000f7ab9 */ /* 0x000fe20000000000 */
[----:B--2---:R-:W-:-:S05]  /*2f80*/  LEA R0, R25, UR4, 0x1 ;  /* 0x0000000419007c11 */ /* 0x004fca000f8e08ff */
        /* <DEDUP_REMOVED lines=8> */
[----:B------:R-:W-:Y:S04]  /*3010*/  @!P3 LDGSTS.E.BYPASS.LTC128B.128 [R0+0xf000], desc[UR6][R6.64] ;  /* 0x0f0000000600bfae */ /* 0x000fe8000b901d46 */
[----:B------:R-:W-:Y:S04]  /*3020*/  @!P3 LDGSTS.E.BYPASS.LTC128B.128 [R0+0x11000], desc[UR6][R6.64+0x40] ;  /* 0x110000400600bfae */ /* 0x000fe8000b901d46 */
[----:B------:R1:W-:Y:S01]  /*3030*/  @!P3 LDGSTS.E.BYPASS.LTC128B.128 [R0+0x13000], desc[UR6][R6.64+0x80] ;  /* 0x130000800600bfae */ /* 0x0003e2000b901d46 */
[----:B------:R-:W-:-:S03]  /*3040*/  VIADD R2, R25, 0x1800 ;  /* 0x0000180019027836 */ /* 0x000fc60000000000 */
[----:B------:R-:W-:Y:S04]  /*3050*/  @P2 STS.128 [R0+0x10000], RZ ;  /* 0x010000ff00002388 */ /* 0x000fe80000000c00 */
[----:B------:R-:W-:Y:S04]  /*3060*/  @P2 STS.128 [R0+0x12000], RZ ;  /* 0x012000ff00002388 */ /* 0x000fe80000000c00 */
[----:B------:R-:W-:Y:S01]  /*3070*/  @P2 STS.128 [R0+0x14000], RZ ;  /* 0x014000ff00002388 */ /* 0x000fe20000000c00 */
[----:B-1----:R-:W-:Y:S01]  /*3080*/  @!P2 IMAD.IADD R7, R13, 0x1, R22 ;  /* 0x000000010d07a824 */ /* 0x002fe200078e0216 */
[----:B---3--:R-:W-:-:S04]  /*3090*/  @!P3 LEA R6, P1, R4, R18, 0x1 ;  /* 0x000000120406b211 */ /* 0x008fc800078208ff */
[----:B------:R-:W-:Y:S02]  /*30a0*/  @!P2 LEA.HI.X R9, R12, R17, R7, 0x1, P4 ;  /* 0x000000110c09a211 */ /* 0x000fe400020f0c07 */
[----:B------:R-:W-:Y:S02]  /*30b0*/  @!P3 LEA.HI.X R7, R4, R19, R5, 0x1, P1 ;  /* 0x000000130407b211 */ /* 0x000fe400008f0c05 */
[----:B------:R-:W-:Y:S01]  /*30c0*/  ISETP.GE.AND P1, PT, R252, UR8, PT ;  /* 0x00000008fc007c0c */ /* 0x000fe2000bf26270 */
[----:B------:R-:W-:Y:S01]  /*30d0*/  @!PT LDS RZ, [RZ] ;  /* 0x00000000fffff984 */ /* 0x000fe20000000800 */
[----:B------:R-:W-:Y:S01]  /*30e0*/  @!PT LDS RZ, [RZ] ;  /* 0x00000000fffff984 */ /* 0x000fe20000000800 */
[----:B------:R-:W-:Y:S01]  /*30f0*/  @!PT LDS RZ, [RZ] ;  /* 0x00000000fffff984 */ /* 0x000fe20000000800 */
[----:B------:R-:W-:Y:S01]  /*3100*/  @!P2 LDGSTS.E.BYPASS.LTC128B.128 [R0+0x10000], desc[UR6][R8.64] ;  /* 0x100000000800afae */ /* 0x000fe2000b901d46 */
[----:B------:R-:W-:-:S03]  /*3110*/  SEL R12, R2, R25, !P0 ;  /* 0x00000019020c7207 */ /* 0x000fc60004000000 */
[----:B------:R-:W-:Y:S01]  /*3120*/  @!P2 LDGSTS.E.BYPASS.LTC128B.128 [R0+0x12000], desc[UR6][R8.64+0x40] ;  /* 0x120000400800afae */ /* 0x000fe2000b901d46 */
[----:B------:R-:W-:-:S03]  /*3130*/  LEA R239, R12, UR4, 0x1 ;  /* 0x000000040cef7c11 */ /* 0x000fc6000f8e08ff */
        /* <DEDUP_REMOVED lines=8> */
[----:B------:R-:W-:-:S03]  /*31c0*/  @!P2 LEA R4, P4, R10, R14, 0x1 ;  /* 0x0000000e0a04a211 */ /* 0x000fc600078808ff */
        /* <DEDUP_REMOVED lines=35> */
[----:B------:R2:W-:Y:S04]  /*3400*/  @!P3 LDGSTS.E.BYPASS.LTC128B.128 [R0+0xd000], desc[UR6][R6.64+0x80] ;  /* 0x0d0000800600bfae */ /* 0x0005e8000b901d46 */
[----:B------:R-:W-:Y:S04]  /*3410*/  @P2 STS.128 [R0+0xa000], RZ ;  /* 0x00a000ff00002388 */ /* 0x000fe80000000c00 */
[----:B------:R-:W-:Y:S04]  /*3420*/  @P2 STS.128 [R0+0xc000], RZ ;  /* 0x00c000ff00002388 */ /* 0x000fe80000000c00 */
[----:B------:R3:W-:Y:S04]  /*3430*/  @P2 STS.128 [R0+0xe000], RZ ;  /* 0x00e000ff00002388 */ /* 0x0007e80000000c00 */
[----:B------:R-:W-:Y:S01]  /*3440*/  @!PT LDS RZ, [RZ] ;  /* 0x00000000fffff984 */ /* 0x000fe20000000800 */
[----:B------:R-:W-:Y:S01]  /*3450*/  @!PT LDS RZ, [RZ] ;  /* 0x00000000fffff984 */ /* 0x000fe20000000800 */
[----:B------:R-:W-:Y:S01]  /*3460*/  @!PT LDS RZ, [RZ] ;  /* 0x00000000fffff984 */ /* 0x000fe20000000800 */
[----:B------:R-:W-:Y:S01]  /*3470*/  @!P2 LDGSTS.E.BYPASS.LTC128B.128 [R0+0xa000], desc[UR6][R4.64] ;  /* 0x0a0000000400afae */ /* 0x000fe2000b901d46 */
[----:B------:R-:W-:-:S03]  /*3480*/  VIADD R2, R246, 0x28 ;  /* 0x00000028f6027836 */ /* 0x000fc60000000000 */
[----:B------:R-:W-:Y:S04]  /*3490*/  @!P2 LDGSTS.E.BYPASS.LTC128B.128 [R0+0xc000], desc[UR6][R4.64+0x40] ;  /* 0x0c0000400400afae */ /* 0x000fe8000b901d46 */
[----:B------:R4:W-:Y:S04]  /*34a0*/  @!P2 LDGSTS.E.BYPASS.LTC128B.128 [R0+0xe000], desc[UR6][R4.64+0x80] ;  /* 0x0e0000800400afae */ /* 0x0009e8000b901d46 */
[----:B------:R-:W0:Y:S01]  /*34b0*/  LDGDEPBAR ;  /* 0x00000000000079af */ /* 0x000e220000000000 */
[----:B-1----:R-:W-:Y:S01]  /*34c0*/  VIADD R9, R246, 0x8 ;  /* 0x00000008f6097836 */ /* 0x002fe20000000000 */
[----:B------:R-:W-:Y:S01]  /*34d0*/  ISETP.GE.AND P1, PT, R2, UR8, PT ;  /* 0x0000000802007c0c */ /* 0x000fe2000bf26270 */
[C---:B------:R-:W-:Y:S01]  /*34e0*/  VIADD R8, R246.reuse, 0x20 ;  /* 0x00000020f6087836 */ /* 0x040fe20000000000 */
[----:B------:R-:W-:-:S02]  /*34f0*/  ISETP.GE.AND P4, PT, R246, UR8, PT ;  /* 0x00000008f6007c0c */ /* 0x000fc4000bf86270 */
[----:B------:R-:W-:Y:S02]  /*3500*/  ISETP.GE.AND P3, PT, R9, UR8, PT ;  /* 0x0000000809007c0c */ /* 0x000fe4000bf66270 */
[----:B------:R-:W-:Y:S01]  /*3510*/  ISETP.GE.AND P2, PT, R8, UR8, PT ;  /* 0x0000000808007c0c */ /* 0x000fe2000bf46270 */
[----:B--2---:R-:W-:-:S06]  /*3520*/  IMAD.MOV.U32 R6, RZ, RZ, 0x4 ;  /* 0x00000004ff067424 */ /* 0x004fcc00078e00ff */
[----:B------:R-:W-:Y:S01]  /*3530*/  @!P1 IMAD.WIDE R6, R2, R6, UR16 ;  /* 0x0000001002069e25 */ /* 0x000fe2000f8e0206 */
[----:B------:R-:W1:Y:S04]  /*3540*/  LDC.64 R10, c[0x0][0x3b8] ;  /* 0x0000ee00ff0a7b82 */ /* 0x000e680000000a00 */
[----:B------:R-:W5:Y:S01]  /*3550*/  @!P1 LDG.E R248, desc[UR6][R6.64] ;  /* 0x0000000606f89981 */ /* 0x000f62000c1e1900 */
[----:B----4-:R-:W-:Y:S01]  /*3560*/  IMAD.MOV.U32 R4, RZ, RZ, 0x4 ;  /* 0x00000004ff047424 */ /* 0x010fe200078e00ff */
[----:B------:R-:W-:-:S04]  /*3570*/  DEPBAR.LE SB0, 0x1 ;  /* 0x000080400000791a */ /* 0x000fc80000000000 */
[----:B------:R-:W-:-:S05]  /*3580*/  IMAD.WIDE R4, R246, R4, UR16 ;  /* 0x00000010f6047e25 */ /* 0x000fca000f8e0204 */
[----:B------:R-:W5:Y:S04]  /*3590*/  @!P4 LDG.E R249, desc[UR6][R4.64] ;  /* 0x0000000604f9c981 */ /* 0x000f68000c1e1900 */
[----:B------:R-:W5:Y:S04]  /*35a0*/  @!P3 LDG.E R250, desc[UR6][R4.64+0x20] ;  /* 0x0000200604fab981 */ /* 0x000f68000c1e1900 */
[----:B------:R2:W5:Y:S01]  /*35b0*/  @!P2 LDG.E R247, desc[UR6][R4.64+0x80] ;  /* 0x0000800604f7a981 */ /* 0x000562000c1e1900 */
[----:B------:R-:W-:Y:S06]  /*35c0*/  BAR.SYNC.DEFER_BLOCKING 0x0 ;  /* 0x0000000000007b1d */ /* 0x000fec0000010000 */
[----:B-1----:R-:W4:Y:S04]  /*35d0*/  LDG.E.64 R4, desc[UR6][R10.64+0x8] ;  /* 0x000008060a047981 */ /* 0x002f28000c1e1b00 */
[----:B------:R-:W2:Y:S01]  /*35e0*/  LDG.E.64 R6, desc[UR6][R10.64] ;  /* 0x000000060a067981 */ /* 0x000ea2000c1e1b00 */
[----:B------:R-:W1:Y:S01]  /*35f0*/  S2R R13, SR_TID.X ;  /* 0x00000000000d7919 */ /* 0x000e620000002100 */
[----:B------:R-:W1:Y:S01]  /*3600*/  S2R R16, SR_TID.X ;  /* 0x0000000000107919 */ /* 0x000e620000002100 */
[----:B------:R-:W-:Y:S01]  /*3610*/  UIMAD UR8, UR49, UR14, UR59 ;  /* 0x0000000e310872a4 */ /* 0x000fe2000f8e023b */
[----:B---3--:R-:W-:Y:S01]  /*3620*/  SHF.R.S32.HI R0, RZ, 0x1f, R24 ;  /* 0x0000001fff007819 */ /* 0x008fe20000011418 */
[----:B------:R-:W3:Y:S02]  /*3630*/  LDSM.16.M88.4 R172, [R208+0xf000] ;  /* 0x00f00000d0ac783b */ /* 0x000ee40000000200 */
[----:B------:R-:W-:-:S02]  /*3640*/  USHF.L.U32 UR8, UR8, 0x5, URZ ;  /* 0x0000000508087899 */ /* 0x000fc4000800063f */
[----:B------:R-:W-:Y:S01]  /*3650*/  USHF.L.U32 UR21, UR35, 0x4, URZ ;  /* 0x0000000423157899 */ /* 0x000fe2000800063f */
[----:B------:R-:W2:Y:S01]  /*3660*/  LDSM.16.M88.4 R176, [R208+0xf400] ;  /* 0x00f40000d0b0783b */ /* 0x000ea20000000200 */
[----:B------:R-:W-:-:S03]  /*3670*/  USHF.R.S32.HI UR9, URZ, 0x1f, UR8 ;  /* 0x0000001f3f097899 */ /* 0x000fc60008011408 */
[----:B------:R-:W2:Y:S04]  /*3680*/  LDSM.16.M88.4 R188, [R208+0x11000] ;  /* 0x01100000d0bc783b */ /* 0x000ea80000000200 */
[----:B------:R-:W2:Y:S04]  /*3690*/  LDSM.16.M88.4 R192, [R208+0x11400] ;  /* 0x01140000d0c0783b */ /* 0x000ea80000000200 */
[----:B------:R-:W2:Y:S01]  /*36a0*/  LDSM.16.M88.4 R204, [R208+0x13000] ;  /* 0x01300000d0cc783b */ /* 0x000ea20000000200 */
[----:B------:R-:W-:Y:S01]  /*36b0*/  USHF.L.U32 UR20, UR35, 0x3, URZ ;  /* 0x0000000323147899 */ /* 0x000fe2000800063f */
[----:B------:R-:W-:Y:S01]  /*36c0*/  VIADD R2, R228, 0x1800 ;  /* 0x00001800e4027836 */ /* 0x000fe20000000000 */
[----:B------:R-:W-:Y:S01]  /*36d0*/  UIADD3 UR43, UR40, 0x80, UR42 ;  /* 0x00000080282b7890 */ /* 0x000fe2000fffe02a */
[----:B------:R-:W2:Y:S01]  /*36e0*/  LDSM.16.M88.4 R208, [R208+0x13400] ;  /* 0x01340000d0d0783b */ /* 0x000ea20000000200 */
[----:B-1----:R-:W-:-:S03]  /*36f0*/  SHF.R.S32.HI R13, RZ, 0x1f, R13 ;  /* 0x0000001fff0d7819 */ /* 0x002fc6000001140d */
[----:B------:R-:W1:Y:S01]  /*3700*/  LDSM.16.M88.4 R180, [R222] ;  /* 0x00000000deb4783b */ /* 0x000e620000000200 */
[----:B------:R-:W-:Y:S01]  /*3710*/  UIMAD UR39, UR35, 0x18, URZ ;  /* 0x00000018232778a4 */ /* 0x000fe2000f8e023f */
[----:B------:R-:W-:Y:S02]  /*3720*/  LEA.HI R13, R13, R16, RZ, 0x6 ;  /* 0x000000100d0d7211 */ /* 0x000fe400078f30ff */
[----:B------:R-:W1:Y:S01]  /*3730*/  LDSM.16.M88.4 R184, [R222+0x400] ;  /* 0x00040000deb8783b */ /* 0x000e620000000200 */
[----:B------:R-:W-:Y:S01]  /*3740*/  USHF.L.U32 UR38, UR35, 0x5, URZ ;  /* 0x0000000523267899 */ /* 0x000fe2000800063f */
[----:B------:R-:W-:Y:S02]  /*3750*/  SHF.R.S32.HI R13, RZ, 0x6, R13 ;  /* 0x00000006ff0d7819 */ /* 0x000fe4000001140d */
[----:B------:R-:W1:Y:S04]  /*3760*/  LDSM.16.M88.4 R196, [R222+0x2000] ;  /* 0x00200000dec4783b */ /* 0x000e680000000200 */
[----:B------:R-:W1:Y:S04]  /*3770*/  LDSM.16.M88.4 R200, [R222+0x2400] ;  /* 0x00240000dec8783b */ /* 0x000e680000000200 */
[----:B------:R-:W1:Y:S04]  /*3780*/  LDSM.16.M88.4 R212, [R222+0x4000] ;  /* 0x00400000ded4783b */ /* 0x000e680000000200 */
[----:B------:R-:W1:Y:S01]  /*3790*/  LDSM.16.M88.4 R216, [R222+0x4400] ;  /* 0x00440000ded8783b */ /* 0x000e620000000200 */
[----:B------:R-:W-:-:S02]  /*37a0*/  UIADD3 UR11, UR21, 0x20, URZ ;  /* 0x00000020150b7890 */ /* 0x000fc4000fffe03f */
[----:B------:R-:W-:Y:S02]  /*37b0*/  UIADD3 UR26, UR21, 0x40, URZ ;  /* 0x00000040151a7890 */ /* 0x000fe4000fffe03f */
[----:B------:R-:W-:Y:S02]  /*37c0*/  UIADD3 UR11, UR20, UR11, URZ ;  /* 0x0000000b140b7290 */ /* 0x000fe4000fffe03f */
[----:B------:R-:W-:Y:S02]  /*37d0*/  UIADD3 UR25, UR20, UR26, URZ ;  /* 0x0000001a14197290 */ /* 0x000fe4000fffe03f */
[----:B------:R-:W-:Y:S02]  /*37e0*/  UIADD3 UR29, UR21, 0x20, URZ ;  /* 0x00000020151d7890 */ /* 0x000fe4000fffe03f */
[----:B------:R-:W-:Y:S02]  /*37f0*/  UIADD3 UR11, UR20, UR11, URZ ;  /* 0x0000000b140b7290 */ /* 0x000fe4000fffe03f */
[----:B------:R-:W-:Y:S01]  /*3800*/  UIADD3 UR24, UR20, UR25, URZ ;  /* 0x0000001914187290 */ /* 0x000fe2000fffe03f */
[----:B------:R-:W-:Y:S01]  /*3810*/  SEL R2, R2, R228, !P0 ;  /* 0x000000e402027207 */ /* 0x000fe20004000000 */
[----:B------:R-:W-:-:S02]  /*3820*/  UIADD3 UR28, UR20, UR29, URZ ;  /* 0x0000001d141c7290 */ /* 0x000fc4000fffe03f */
[----:B------:R-:W-:Y:S02]  /*3830*/  UIADD3 UR11, UR20, UR11, URZ ;  /* 0x0000000b140b7290 */ /* 0x000fe4000fffe03f */
[----:B------:R-:W-:Y:S01]  /*3840*/  UIADD3 UR23, UR20, UR24, URZ ;  /* 0x0000001814177290 */ /* 0x000fe2000fffe03f */
[----:B------:R-:W-:Y:S01]  /*3850*/  LEA R220, R2, UR4, 0x1 ;  /* 0x0000000402dc7c11 */ /* 0x000fe2000f8e08ff */
[----:B------:R-:W-:Y:S02]  /*3860*/  UIADD3 UR27, UR20, UR28, URZ ;  /* 0x0000001c141b7290 */ /* 0x000fe4000fffe03f */
[----:B------:R-:W-:Y:S02]  /*3870*/  UIADD3 UR31, UR20, UR11, URZ ;  /* 0x0000000b141f7290 */ /* 0x000fe4000fffe03f */
[----:B------:R-:W-:Y:S02]  /*3880*/  UIADD3 UR22, UR20, UR23, URZ ;  /* 0x0000001714167290 */ /* 0x000fe4000fffe03f */
[----:B------:R-:W-:-:S02]  /*3890*/  UIMAD UR35, UR35, 0x38, URZ ;  /* 0x00000038232378a4 */ /* 0x000fc4000f8e023f */
[----:B------:R-:W-:Y:S02]  /*38a0*/  UIADD3 UR43, UR43, -UR10, URZ ;  /* 0x8000000a2b2b7290 */ /* 0x000fe4000fffe03f */
[----:B------:R-:W-:Y:S02]  /*38b0*/  UIADD3 UR34, UR20, UR27, URZ ;  /* 0x0000001b14227290 */ /* 0x000fe4000fffe03f */
[----:B------:R-:W-:Y:S02]  /*38c0*/  UIADD3 UR33, UR20, UR31, URZ ;  /* 0x0000001f14217290 */ /* 0x000fe4000fffe03f */
[----:B------:R-:W-:Y:S01]  /*38d0*/  UIADD3 UR32, UR20, UR22, URZ ;  /* 0x0000001614207290 */ /* 0x000fe2000fffe03f */
[----:B------:R-:W-:Y:S01]  /*38e0*/  ULDC UR14, c[0x0][0x2ec] ;  /* 0x0000bb00000e7ab9 */ /* 0x000fe20000000800 */
[----:B----4-:R-:W-:Y:S01]  /*38f0*/  IADD3 R24, P2, P1, R4, UR8, R24 ;  /* 0x0000000804187c10 */ /* 0x010fe2000f95e018 */
[----:B--2---:R-:W-:-:S03]  /*3900*/  IMAD.SHL.U32 R4, R13, 0x20, RZ ;  /* 0x000000200d047824 */ /* 0x004fc600078e00ff */
[----:B------:R-:W-:-:S05]  /*3910*/  IADD3.X R0, R5, UR9, R0, P2, P1 ;  /* 0x0000000905007c10 */ /* 0x000fca00097e2400 */
[----:B------:R-:W-:Y:S04]  /*3920*/  STL [R1+0x14], R0 ;  /* 0x0000140001007387 */ /* 0x000fe80000100800 */
[----:B------:R2:W-:Y:S01]  /*3930*/  STL [R1+0x28], R4 ;  /* 0x0000280401007387 */ /* 0x0005e20000100800 */
[----:B------:R-:W-:Y:S02]  /*3940*/  R2UR UR8, R7 ;  /* 0x00000000070872ca */ /* 0x000fe400000e0000 */
[----:B------:R-:W-:Y:S01]  /*3950*/  R2UR UR9, R6 ;  /* 0x00000000060972ca */ /* 0x000fe200000e0000 */
[----:B--2---:R-:W-:-:S05]  /*3960*/  IMAD.WIDE.U32 R4, R24, -0x2daee0ad, RZ ;  /* 0xd2511f5318047825 */ /* 0x004fca00078e00ff */
[----:B------:R2:W-:Y:S01]  /*3970*/  STL.64 [R1], R4 ;  /* 0x0000000401007387 */ /* 0x0005e20000100a00 */
[----:B------:R-:W-:-:S05]  /*3980*/  VIADD R0, R229, 0x1800 ;  /* 0x00001800e5007836 */ /* 0x000fca0000000000 */
[----:B------:R-:W-:-:S04]  /*3990*/  SEL R0, R0, R229, !P0 ;  /* 0x000000e500007207 */ /* 0x000fc80004000000 */
[----:B-1-3--:R-:W-:-:S07]  /*39a0*/  LEA R221, R0, UR4, 0x1 ;  /* 0x0000000400dd7c11 */ /* 0x00afce000f8e08ff */
.L_x_254:
[----:B------:R-:W0:Y:S01]  /*39b0*/  LDGDEPBAR ;  /* 0x00000000000079af */ /* 0x000e220000000000 */
[----:B------:R-:W-:Y:S01]  /*39c0*/  LEA R0, R230, UR4, 0x1 ;  /* 0x00000004e6007c11 */ /* 0x000fe2000f8e08ff */
[----:B------:R-:W-:Y:S01]  /*39d0*/  IMAD.IADD R2, R227, 0x1, R221 ;  /* 0x00000001e3027824 */ /* 0x000fe200078e02dd */
[----:B------:R-:W-:Y:S05]  /*39e0*/  USHF.L.U32 UR11, UR5, 0x6, URZ ;  /* 0x00000006050b7899 */ /* 0x000fea000800063f */
[----:B------:R-:W3:Y:S01]  /*39f0*/  LDL.64 R232, [R1] ;  /* 0x0000000001e87983 */ /* 0x000ee20000100a00 */
[----:B------:R-:W-:Y:S01]  /*3a00*/  UIADD3 UR12, UR42, 0x80, URZ ;  /* 0x000000802a0c7890 */ /* 0x000fe2000fffe03f */
[----:B-----5:R-:W-:Y:S01]  /*3a10*/  FSETP.NEU.FTZ.AND P1, PT, R249, -INF , PT ;  /* 0xff800000f900780b */ /* 0x020fe20003f3d000 */
[----:B------:R-:W-:Y:S01]  /*3a20*/  UISETP.GE.AND UP0, UPT, UR11, UR43, UPT ;  /* 0x0000002b0b00728c */ /* 0x000fe2000bf06270 */
[----:B------:R-:W-:Y:S01]  /*3a30*/  FSETP.NEU.FTZ.AND P3, PT, R250, -INF , PT ;  /* 0xff800000fa00780b */ /* 0x000fe20003f7d000 */
[----:B------:R-:W-:Y:S01]  /*3a40*/  UIADD3 UR13, UR9, 0x3c6ef372, URZ ;  /* 0x3c6ef372090d7890 */ /* 0x000fe2000fffe03f */
[----:B------:R-:W4:Y:S01]  /*3a50*/  LDL R234, [R1+0x1c] ;  /* 0x00001c0001ea7983 */ /* 0x000f220000100800 */
[----:B------:R-:W-:Y:S02]  /*3a60*/  UISETP.LT.AND UP0, UPT, UR12, UR10, UP0 ;  /* 0x0000000a0c00728c */ /* 0x000fe40008701270 */
[----:B------:R-:W-:Y:S01]  /*3a70*/  UIADD3 UR12, UR9, -0x61c88647, URZ ;  /* 0x9e3779b9090c7890 */ /* 0x000fe2000fffe03f */
[----:B------:R-:W3:Y:S01]  /*3a80*/  LDL R231, [R1+0x14] ;  /* 0x0000140001e77983 */ /* 0x000ee20000100800 */
[----:B------:R-:W-:Y:S02]  /*3a90*/  UISETP.GT.AND UP3, UPT, UR5, UR30, UPT ;  /* 0x0000001e0500728c */ /* 0x000fe4000bf64270 */
        /* <DEDUP_REMOVED lines=19> */
[----:B------:R-:W1:Y:S05]  /*3bd0*/  LDSM.16.M88.4 R160, [R221+0x1800] ;  /* 0x00180000dda0783b */ /* 0x000e6a0000000200 */
        /* <DEDUP_REMOVED lines=29> */
[----:B------:R-:W-:Y:S01]  /*3db0*/  IMAD.U32 R155, RZ, RZ, UR11 ;  /* 0x0000000bff9b7e24 */ /* 0x000fe2000f8e00ff */
[----:B------:R-:W-:Y:S04]  /*3dc0*/  UIADD3 UR11, UR8, 0x76cf5d0a, URZ ;  /* 0x76cf5d0a080b7890 */ /* 0x000fe8000fffe03f */
[C---:B------:R-:W-:Y:S06]  /*3dd0*/  HMMA.16816.F32.BF16 R8, R168.reuse, R140, R8 ;  /* 0x0000008ca808723c */ /* 0x040fec0000041808 */
[-C--:B------:R-:W-:Y:S06]  /*3de0*/  HMMA.16816.F32.BF16 R12, R168, R142.reuse, R12 ;  /* 0x0000008ea80c723c */ /* 0x080fec000004180c */
[C---:B------:R-:W-:Y:S01]  /*3df0*/  HMMA.16816.F32.BF16 R16, R132.reuse, R142, R16 ;  /* 0x0000008e8410723c */ /* 0x040fe20000041810 */
[----:B------:R2:W3:Y:S05]  /*3e00*/  LDSM.16.M88.4 R140, [R0+0xd400] ;  /* 0x00d40000008c783b */ /* 0x0004ea0000000200 */
[-C--:B-1----:R-:W-:Y:S06]  /*3e10*/  HMMA.16816.F32.BF16 R20, R132, R144.reuse, R20 ;  /* 0x000000908414723c */ /* 0x082fec0000041814 */
[C---:B------:R-:W-:Y:S06]  /*3e20*/  HMMA.16816.F32.BF16 R24, R168.reuse, R144, R24 ;  /* 0x00000090a818723c */ /* 0x040fec0000041818 */
[-C--:B------:R-:W-:Y:S01]  /*3e30*/  HMMA.16816.F32.BF16 R28, R168, R146.reuse, R28 ;  /* 0x00000092a81c723c */ /* 0x080fe2000004181c */
[----:B------:R-:W4:Y:S05]  /*3e40*/  LDL R168, [R1+0x28] ;  /* 0x0000280001a87983 */ /* 0x000f2a0000100800 */
[----:B------:R-:W-:Y:S01]  /*3e50*/  HMMA.16816.F32.BF16 R32, R132, R146, R32 ;  /* 0x000000928420723c */ /* 0x000fe20000041820 */
[----:B--2---:R-:W-:Y:S01]  /*3e60*/  IMAD.U32 R0, RZ, RZ, UR41 ;  /* 0x00000029ff007e24 */ /* 0x004fe2000f8e00ff */
[----:B------:R-:W-:Y:S04]  /*3e70*/  LDSM.16.M88.4 R144, [R222+-0x2000] ;  /* 0xffe00000de90783b */ /* 0x000fe80000000200 */
[-C--:B------:R-:W-:Y:S01]  /*3e80*/  HMMA.16816.F32.BF16 R4, R136, R148.reuse, R4 ;  /* 0x000000948804723c */ /* 0x080fe20000041804 */
[----:B------:R-:W-:Y:S05]  /*3e90*/  IMAD.U32 R132, RZ, RZ, UR5 ;  /* 0x00000005ff847e24 */ /* 0x000fea000f8e00ff */
[C---:B------:R-:W-:Y:S06]  /*3ea0*/  HMMA.16816.F32.BF16 R8, R156.reuse, R148, R8 ;  /* 0x000000949c08723c */ /* 0x040fec0000041808 */
[-C--:B------:R-:W-:Y:S06]  /*3eb0*/  HMMA.16816.F32.BF16 R12, R156, R150.reuse, R12 ;  /* 0x000000969c0c723c */ /* 0x080fec000004180c */
[C---:B------:R-:W-:Y:S05]  /*3ec0*/  HMMA.16816.F32.BF16 R16, R136.reuse, R150, R16 ;  /* 0x000000968810723c */ /* 0x040fea0000041810 */
[----:B---3--:R-:W-:Y:S01]  /*3ed0*/  LOP3.LUT R152, R231, UR9, RZ, 0x3c, !PT ;  /* 0x00000009e7987c12 */ /* 0x008fe2000f8e3cff */
[-C--:B------:R-:W-:Y:S06]  /*3ee0*/  HMMA.16816.F32.BF16 R20, R136, R140.reuse, R20 ;  /* 0x0000008c8814723c */ /* 0x080fec0000041814 */
[C---:B------:R-:W-:Y:S06]  /*3ef0*/  HMMA.16816.F32.BF16 R24, R156.reuse, R140, R24 ;  /* 0x0000008c9c18723c */ /* 0x040fec0000041818 */
[-C--:B------:R-:W-:Y:S06]  /*3f00*/  HMMA.16816.F32.BF16 R28, R156, R142.reuse, R28 ;  /* 0x0000008e9c1c723c */ /* 0x080fec000004181c */
[----:B------:R-:W-:Y:S01]  /*3f10*/  HMMA.16816.F32.BF16 R32, R136, R142, R32 ;  /* 0x0000008e8820723c */ /* 0x000fe20000041820 */
[----:B------:R-:W-:Y:S06]  /*3f20*/  LDSM.16.M88.4 R136, [R222+-0x1c00] ;  /* 0xffe40000de88783b */ /* 0x000fec0000000200 */
[----:B------:R-:W-:Y:S05]  /*3f30*/  FMUL.FTZ R142, R249, 1.4426950216293334961 ;  /* 0x3fb8aa3bf98e7820 */ /* 0x000fea0000410000 */
[----:B------:R-:W-:Y:S02]  /*3f40*/  FSEL R142, R142, RZ, P1 ;  /* 0x000000ff8e8e7208 */ /* 0x000fe40000800000 */
[----:B------:R-:W-:Y:S01]  /*3f50*/  FSETP.NEU.FTZ.AND P1, PT, R247, -INF , PT ;  /* 0xff800000f700780b */ /* 0x000fe20003f3d000 */
[----:B----4-:R-:W-:Y:S02]  /*3f60*/  IMAD R134, R0, 0x4, R165 ;  /* 0x0000000400867824 */ /* 0x010fe400078e02a5 */
[----:B------:R-:W-:Y:S03]  /*3f70*/  IMAD R0, R132, 0x4, R234 ;  /* 0x0000000484007824 */ /* 0x000fe600078e02ea */
[----:B------:R-:W-:Y:S01]  /*3f80*/  LOP3.LUT R134, R233, UR8, R134, 0x96, !PT ;  /* 0x00000008e9867c12 */ /* 0x000fe2000f8e9686 */
[----:B------:R-:W-:Y:S04]  /*3f90*/  IMAD.WIDE.U32 R132, R0, -0x326172a9, RZ ;  /* 0xcd9e8d5700847825 */ /* 0x000fe800078e00ff */
[----:B------:R-:W-:Y:S01]  /*3fa0*/  IMAD.WIDE.U32 R166, R134, -0x326172a9, RZ ;  /* 0xcd9e8d5786a67825 */ /* 0x000fe200078e00ff */
[-C--:B------:R-:W-:Y:S03]  /*3fb0*/  LOP3.LUT R153, R133, R152.reuse, RZ, 0x3c, !PT ;  /* 0x0000009885997212 */ /* 0x080fe600078e3cff */
[----:B------:R-:W-:Y:S01]  /*3fc0*/  VIADD R148, R0, 0x2 ;  /* 0x0000000200947836 */ /* 0x000fe20000000000 */
[----:B------:R-:W-:Y:S01]  /*3fd0*/  LOP3.LUT R165, R166, UR13, RZ, 0x3c, !PT ;  /* 0x0000000da6a57c12 */ /* 0x000fe2000f8e3cff */
[----:B------:R-:W-:Y:S01]  /*3fe0*/  IMAD.MOV.U32 R166, RZ, RZ, 0x28 ;  /* 0x00000028ffa67424 */ /* 0x000fe200078e00ff */
[----:B------:R-:W-:Y:S01]  /*3ff0*/  LOP3.LUT R162, R167, UR12, R132, 0x96, !PT ;  /* 0x0000000ca7a27c12 */ /* 0x000fe2000f8e9684 */
[----:B------:R-:W-:Y:S01]  /*4000*/  IMAD.WIDE.U32 R148, R148, -0x326172a9, RZ ;  /* 0xcd9e8d5794947825 */ /* 0x000fe200078e00ff */
[----:B------:R-:W1:Y:S01]  /*4010*/  LDSM.16.M88.4 R132, [R2+0x2000] ;  /* 0x002000000284783b */ /* 0x000e620000000200 */
[----:B------:R-:W-:Y:S02]  /*4020*/  UIADD3 UR13, UR9, 0x1715609d, URZ ;  /* 0x1715609d090d7890 */ /* 0x000fe4000fffe03f */
[----:B------:R-:W-:Y:S01]  /*4030*/  IMAD.WIDE.U32 R162, R162, -0x2daee0ad, RZ ;  /* 0xd2511f53a2a27825 */ /* 0x000fe200078e00ff */
[----:B------:R-:W-:Y:S02]  /*4040*/  LOP3.LUT R154, R149, R152, RZ, 0x3c, !PT ;  /* 0x00000098959a7212 */ /* 0x000fe400078e3cff */
[----:B------:R-:W-:Y:S01]  /*4050*/  LOP3.LUT R160, R167, UR12, R148, 0x96, !PT ;  /* 0x0000000ca7a07c12 */ /* 0x000fe2000f8e9694 */
[----:B------:R-:W-:Y:S01]  /*4060*/  IMAD.U32 R0, RZ, RZ, UR40 ;  /* 0x00000028ff007e24 */ /* 0x000fe2000f8e00ff */
[----:B------:R2:W3:Y:S01]  /*4070*/  LDSM.16.M88.4 R148, [R2+0x2800] ;  /* 0x002800000294783b */ /* 0x0004e20000000200 */
[----:B------:R-:W-:Y:S01]  /*4080*/  UIADD3 UR12, UR8, -0x4498517b, URZ ;  /* 0xbb67ae85080c7890 */ /* 0x000fe2000fffe03f */
[----:B------:R-:W-:Y:S02]  /*4090*/  IMAD.MOV.U32 R167, RZ, RZ, 0x20 ;  /* 0x00000020ffa77424 */ /* 0x000fe400078e00ff */
[----:B------:R-:W-:Y:S01]  /*40a0*/  @!P0 IADD3 R0, -R0, 0x1, R246 ;  /* 0x0000000100008810 */ /* 0x000fe20007ffe1f6 */
[----:B------:R-:W-:Y:S03]  /*40b0*/  IMAD.WIDE.U32 R160, R160, -0x2daee0ad, RZ ;  /* 0xd2511f53a0a07825 */ /* 0x000fe600078e00ff */
[----:B------:R-:W-:Y:S01]  /*40c0*/  @!P0 IADD3 R155, R155, UR10, R0 ;  /* 0x0000000a9b9b8c10 */ /* 0x000fe2000fffe000 */
[----:B------:R-:W-:Y:S01]  /*40d0*/  IMAD.WIDE.U32 R152, R153, -0x2daee0ad, RZ ;  /* 0xd2511f5399987825 */ /* 0x000fe200078e00ff */
[----:B------:R-:W-:Y:S01]  /*40e0*/  LOP3.LUT R0, R232, UR12, RZ, 0x3c, !PT ;  /* 0x0000000ce8007c12 */ /* 0x000fe2000f8e3cff */
[----:B------:R-:W-:Y:S01]  /*40f0*/  UIADD3 UR12, UR8, 0x32370b8f, URZ ;  /* 0x32370b8f080c7890 */ /* 0x000fe2000fffe03f */
[----:B------:R-:W-:Y:S01]  /*4100*/  @!P0 VIADDMNMX R143, R155, R166, UR10, PT ;  /* 0x0000000a9b8f8e46 */ /* 0x000fe2000b8001a6 */
[----:B------:R-:W-:Y:S01]  /*4110*/  IMAD.WIDE.U32 R140, R154, -0x2daee0ad, RZ ;  /* 0xd2511f539a8c7825 */ /* 0x000fe200078e00ff */
[----:B------:R-:W-:Y:S02]  /*4120*/  LOP3.LUT R152, R163, UR11, R152, 0x96, !PT ;  /* 0x0000000ba3987c12 */ /* 0x000fe4000f8e9698 */
[C---:B------:R-:W-:Y:S02]  /*4130*/  LOP3.LUT R153, R0.reuse, R153, RZ, 0x3c, !PT ;  /* 0x0000009900997212 */ /* 0x040fe400078e3cff */
[----:B------:R-:W-:Y:S01]  /*4140*/  LOP3.LUT R154, R161, UR11, R140, 0x96, !PT ;  /* 0x0000000ba19a7c12 */ /* 0x000fe2000f8e968c */
[----:B------:R-:W-:Y:S01]  /*4150*/  UIADD3 UR11, UR9, -0x255992d5, URZ ;  /* 0xdaa66d2b090b7890 */ /* 0x000fe2000fffe03f */
[----:B------:R-:W-:Y:S01]  /*4160*/  LOP3.LUT R163, R0, R141, RZ, 0x3c, !PT ;  /* 0x0000008d00a37212 */ /* 0x000fe200078e3cff */
[----:B------:R-:W-:Y:S04]  /*4170*/  IMAD.WIDE.U32 R140, R153, -0x326172a9, RZ ;  /* 0xcd9e8d57998c7825 */ /* 0x000fe800078e00ff */
[----:B--2---:R-:W-:Y:S01]  /*4180*/  @!P0 IMAD.SHL.U32 R2, R164, 0x2, RZ ;  /* 0x00000002a4028824 */ /* 0x004fe200078e00ff */
[----:B------:R-:W-:Y:S01]  /*4190*/  LOP3.LUT R161, R165, R141, RZ, 0x3c, !PT ;  /* 0x0000008da5a17212 */ /* 0x000fe200078e3cff */
[----:B------:R-:W-:Y:S04]  /*41a0*/  IMAD.WIDE.U32 R156, R152, -0x326172a9, RZ ;  /* 0xcd9e8d57989c7825 */ /* 0x000fe800078e00ff */
[----:B------:R-:W-:Y:S01]  /*41b0*/  FMUL.FTZ R141, R250, 1.4426950216293334961 ;  /* 0x3fb8aa3bfa8d7820 */ /* 0x000fe20000410000 */
[----:B------:R-:W-:Y:S01]  /*41c0*/  @!P0 LOP3.LUT R2, R168, 0x6, R2, 0xf8, !PT ;  /* 0x00000006a8028812 */ /* 0x000fe200078ef802 */
[----:B------:R-:W-:Y:S01]  /*41d0*/  IMAD.U32 R0, RZ, RZ, UR41 ;  /* 0x00000029ff007e24 */ /* 0x000fe2000f8e00ff */
[-C--:B-1----:R-:W-:Y:S01]  /*41e0*/  HMMA.16816.F32.BF16 R4, R132, R144.reuse, R4 ;  /* 0x000000908404723c */ /* 0x082fe20000041804 */
[----:B------:R-:W-:Y:S04]  /*41f0*/  IMAD.MOV.U32 R168, RZ, RZ, 0x8 ;  /* 0x00000008ffa87424 */ /* 0x000fe800078e00ff */
[----:B------:R-:W-:Y:S01]  /*4200*/  FSEL R141, R141, RZ, P3 ;  /* 0x000000ff8d8d7208 */ /* 0x000fe20001800000 */
[----:B------:R-:W-:Y:S01]  /*4210*/  IMAD.WIDE.U32 R152, R163, -0x326172a9, RZ ;  /* 0xcd9e8d57a3987825 */ /* 0x000fe200078e00ff */
[----:B------:R-:W-:Y:S01]  /*4220*/  LOP3.LUT R163, R157, UR11, R140, 0x96, !PT ;  /* 0x0000000b9da37c12 */ /* 0x000fe2000f8e968c */
[C---:B---3--:R-:W-:Y:S04]  /*4230*/  HMMA.16816.F32.BF16 R8, R148.reuse, R144, R8 ;  /* 0x000000909408723c */ /* 0x048fe80000041808 */
[----:B------:R-:W-:Y:S01]  /*4240*/  LOP3.LUT R157, R165, R153, RZ, 0x3c, !PT ;  /* 0x00000099a59d7212 */ /* 0x000fe200078e3cff */
[----:B------:R-:W-:Y:S01]  /*4250*/  IMAD.WIDE.U32 R158, R154, -0x326172a9, RZ ;  /* 0xcd9e8d579a9e7825 */ /* 0x000fe200078e00ff */
[----:B------:R-:W-:Y:S01]  /*4260*/  @!P0 VIMNMX R154, R155, UR10, PT ;  /* 0x0000000a9b9a8c48 */ /* 0x000fe2000bfe0100 */
[-C--:B------:R-:W-:Y:S03]  /*4270*/  HMMA.16816.F32.BF16 R12, R148, R146.reuse, R12 ;  /* 0x00000092940c723c */ /* 0x080fe6000004180c */
[----:B------:R-:W-:Y:S01]  /*4280*/  FSETP.NEU.FTZ.AND P3, PT, R248, -INF , PT ;  /* 0xff800000f800780b */ /* 0x000fe20003f7d000 */
[----:B------:R-:W-:Y:S01]  /*4290*/  @!P0 IMAD R0, R0, 0x80, R2 ;  /* 0x0000008000008824 */ /* 0x000fe200078e0202 */
[----:B------:R-:W-:Y:S01]  /*42a0*/  LOP3.LUT R159, R159, UR11, R152, 0x96, !PT ;  /* 0x0000000b9f9f7c12 */ /* 0x000fe2000f8e9698 */
[----:B------:R-:W-:Y:S01]  /*42b0*/  FMUL.FTZ R140, R247, 1.4426950216293334961 ;  /* 0x3fb8aa3bf78c7820 */ /* 0x000fe20000410000 */
[C---:B------:R-:W-:Y:S01]  /*42c0*/  @!P0 VIADDMNMX R153, R155.reuse, R168, UR10, PT ;  /* 0x0000000a9b998e46 */ /* 0x040fe2000b8001a8 */
[C---:B------:R-:W-:Y:S01]  /*42d0*/  HMMA.16816.F32.BF16 R16, R132.reuse, R146, R16 ;  /* 0x000000928410723c */ /* 0x040fe20000041810 */
[----:B------:R-:W-:Y:S03]  /*42e0*/  UIADD3 UR11, UR8, -0x126145ec, URZ ;  /* 0xed9eba14080b7890 */ /* 0x000fe6000fffe03f */
[----:B------:R-:W-:Y:S01]  /*42f0*/  @!P0 VIADDMNMX R152, R155, R167, UR10, PT ;  /* 0x0000000a9b988e46 */ /* 0x000fe2000b8001a7 */
[----:B------:R-:W-:Y:S01]  /*4300*/  @!P0 VIADD R2, R0, 0x1 ;  /* 0x0000000100028836 */ /* 0x000fe20000000000 */
[----:B------:R-:W-:Y:S01]  /*4310*/  FSEL R140, R140, RZ, P1 ;  /* 0x000000ff8c8c7208 */ /* 0x000fe20000800000 */
[-C--:B------:R-:W-:Y:S03]  /*4320*/  HMMA.16816.F32.BF16 R20, R132, R136.reuse, R20 ;  /* 0x000000888414723c */ /* 0x080fe60000041814 */
[C---:B------:R-:W-:Y:S01]  /*4330*/  @!P0 ISETP.GE.AND P1, PT, R0.reuse, R154, PT ;  /* 0x0000009a0000820c */ /* 0x040fe20003f26270 */
[----:B------:R-:W-:Y:S01]  /*4340*/  @!P0 VIADD R144, R0, 0x8 ;  /* 0x0000000800908836 */ /* 0x000fe20000000000 */
[C---:B------:R-:W-:Y:S01]  /*4350*/  @!P0 ISETP.GE.AND P4, PT, R2.reuse, R152, PT ;  /* 0x000000980200820c */ /* 0x040fe20003f86270 */
[C---:B------:R-:W-:Y:S04]  /*4360*/  HMMA.16816.F32.BF16 R24, R148.reuse, R136, R24 ;  /* 0x000000889418723c */ /* 0x040fe80000041818 */
[----:B------:R-:W-:Y:S01]  /*4370*/  @!P0 ISETP.GE.AND P5, PT, R2, R154, PT ;  /* 0x0000009a0200820c */ /* 0x000fe20003fa6270 */
[----:B------:R-:W-:Y:S01]  /*4380*/  @!P0 VIADD R145, R0, 0x9 ;  /* 0x0000000900918836 */ /* 0x000fe20000000000 */
[----:B------:R-:W-:Y:S01]  /*4390*/  @!P0 FSEL R4, R4, -INF , !P1 ;  /* 0xff80000004048808 */ /* 0x000fe20004800000 */
[-C--:B------:R-:W-:Y:S03]  /*43a0*/  HMMA.16816.F32.BF16 R28, R148, R138.reuse, R28 ;  /* 0x0000008a941c723c */ /* 0x080fe6000004181c */
[----:B------:R-:W-:Y:S01]  /*43b0*/  @!P0 ISETP.GE.AND P6, PT, R2, R153, PT ;  /* 0x000000990200820c */ /* 0x000fe20003fc6270 */
[----:B------:R-:W-:Y:S01]  /*43c0*/  FFMA.FTZ R4, R4, UR14, -R142 ;  /* 0x0000000e04047c23 */ /* 0x000fe2000801088e */
[----:B------:R-:W-:Y:S01]  /*43d0*/  @!P0 FSEL R9, R9, -INF , !P4 ;  /* 0xff80000009098808 */ /* 0x000fe20006000000 */
[----:B------:R-:W-:Y:S02]  /*43e0*/  HMMA.16816.F32.BF16 R32, R132, R138, R32 ;  /* 0x0000008a8420723c */ /* 0x000fe40000041820 */
[----:B------:R1:W2:Y:S02]  /*43f0*/  MUFU.EX2 R165, R4 ;  /* 0x0000000400a57308 */ /* 0x0002a40000000800 */
[----:B------:R-:W-:Y:S01]  /*4400*/  @!P0 ISETP.GE.AND P2, PT, R2, R143, PT ;  /* 0x0000008f0200820c */ /* 0x000fe20003f46270 */
[----:B------:R-:W-:Y:S01]  /*4410*/  FMUL.FTZ R2, R248, 1.4426950216293334961 ;  /* 0x3fb8aa3bf8027820 */ /* 0x000fe20000410000 */
[----:B------:R-:W-:Y:S01]  /*4420*/  @!P0 FSEL R7, R7, -INF , !P6 ;  /* 0xff80000007078808 */ /* 0x000fe20007000000 */
[----:B------:R-:W-:Y:S01]  /*4430*/  FFMA.FTZ R9, R9, UR14, -R140 ;  /* 0x0000000e09097c23 */ /* 0x000fe2000801088c */
[----:B------:R-:W-:Y:S02]  /*4440*/  @!P0 FSEL R5, R5, -INF , !P5 ;  /* 0xff80000005058808 */ /* 0x000fe40006800000 */
[-C--:B------:R-:W-:Y:S01]  /*4450*/  @!P0 ISETP.GE.AND P1, PT, R0, R152.reuse, PT ;  /* 0x000000980000820c */ /* 0x080fe20003f26270 */
[--C-:B------:R-:W-:Y:S01]  /*4460*/  FFMA.FTZ R7, R7, UR14, -R141.reuse ;  /* 0x0000000e07077c23 */ /* 0x100fe2000801088d */
[----:B------:R-:W-:Y:S01]  /*4470*/  FSEL R2, R2, RZ, P3 ;  /* 0x000000ff02027208 */ /* 0x000fe20001800000 */
[----:B------:R-:W-:Y:S01]  /*4480*/  FFMA.FTZ R5, R5, UR14, -R142 ;  /* 0x0000000e05057c23 */ /* 0x000fe2000801088e */
[----:B------:R-:W-:Y:S01]  /*4490*/  @!P0 ISETP.GE.AND P3, PT, R0, R153, PT ;  /* 0x000000990000820c */ /* 0x000fe20003f66270 */
[----:B------:R-:W-:Y:S01]  /*44a0*/  MUFU.EX2 R168, R7 ;  /* 0x0000000700a87308 */ /* 0x000fe20000000800 */
[----:B------:R-:W-:Y:S01]  /*44b0*/  @!P0 FSEL R8, R8, -INF , !P1 ;  /* 0xff80000008088808 */ /* 0x000fe20004800000 */
[----:B------:R-:W-:Y:S01]  /*44c0*/  @!P0 VIADD R136, R0, 0x11 ;  /* 0x0000001100888836 */ /* 0x000fe20000000000 */
[----:B------:R-:W-:Y:S01]  /*44d0*/  @!P0 ISETP.GE.AND P6, PT, R144, R143, PT ;  /* 0x0000008f9000820c */ /* 0x000fe20003fc6270 */
[----:B-1----:R-:W-:Y:S01]  /*44e0*/  @!P0 VIADD R4, R0, 0x18 ;  /* 0x0000001800048836 */ /* 0x002fe20000000000 */
[----:B------:R-:W-:Y:S01]  /*44f0*/  @!P0 FSEL R6, R6, -INF , !P3 ;  /* 0xff80000006068808 */ /* 0x000fe20005800000 */
[----:B------:R-:W-:Y:S01]  /*4500*/  FFMA.FTZ R8, R8, UR14, -R140 ;  /* 0x0000000e08087c23 */ /* 0x000fe2000801088c */
[----:B------:R-:W-:Y:S03]  /*4510*/  @!P0 ISETP.GE.AND P3, PT, R144, R152, PT ;  /* 0x000000989000820c */ /* 0x000fe60003f66270 */
[----:B------:R-:W1:Y:S01]  /*4520*/  MUFU.EX2 R169, R5 ;  /* 0x0000000500a97308 */ /* 0x000e620000000800 */
[----:B------:R-:W-:Y:S01]  /*4530*/  @!P0 FSEL R14, R14, -INF , !P6 ;  /* 0xff8000000e0e8808 */ /* 0x000fe20007000000 */
[--C-:B------:R-:W-:Y:S01]  /*4540*/  FFMA.FTZ R6, R6, UR14, -R141.reuse ;  /* 0x0000000e06067c23 */ /* 0x100fe2000801088d */
[-C--:B------:R-:W-:Y:S02]  /*4550*/  @!P0 ISETP.GE.AND P1, PT, R144, R154.reuse, PT ;  /* 0x0000009a9000820c */ /* 0x080fe40003f26270 */
[----:B------:R-:W-:Y:S01]  /*4560*/  @!P0 FSEL R12, R12, -INF , !P3 ;  /* 0xff8000000c0c8808 */ /* 0x000fe20005800000 */
[----:B------:R-:W-:Y:S01]  /*4570*/  FFMA.FTZ R14, R14, UR14, -R2 ;  /* 0x0000000e0e0e7c23 */ /* 0x000fe20008010802 */
[----:B------:R-:W-:Y:S03]  /*4580*/  @!P0 ISETP.GE.AND P4, PT, R144, R153, PT ;  /* 0x000000999000820c */ /* 0x000fe60003f86270 */
[----:B------:R3:W4:Y:S01]  /*4590*/  MUFU.EX2 R170, R6 ;  /* 0x0000000600aa7308 */ /* 0x0007220000000800 */
[----:B------:R-:W-:Y:S01]  /*45a0*/  @!P0 FSEL R16, R16, -INF , !P1 ;  /* 0xff80000010108808 */ /* 0x000fe20004800000 */
[----:B------:R-:W-:Y:S01]  /*45b0*/  FFMA.FTZ R12, R12, UR14, -R140 ;  /* 0x0000000e0c0c7c23 */ /* 0x000fe2000801088c */
[----:B------:R-:W-:Y:S01]  /*45c0*/  @!P0 FSEL R11, R11, -INF , !P2 ;  /* 0xff8000000b0b8808 */ /* 0x000fe20005000000 */
[----:B------:R-:W-:Y:S01]  /*45d0*/  @!P0 VIADD R144, R0, 0x10 ;  /* 0x0000001000908836 */ /* 0x000fe20000000000 */
[----:B------:R-:W-:Y:S01]  /*45e0*/  @!P0 FSEL R18, R18, -INF , !P4 ;  /* 0xff80000012128808 */ /* 0x000fe20006000000 */
[----:B------:R-:W-:Y:S01]  /*45f0*/  FFMA.FTZ R16, R16, UR14, -R142 ;  /* 0x0000000e10107c23 */ /* 0x000fe2000801088e */
[-C--:B------:R-:W-:Y:S01]  /*4600*/  @!P0 ISETP.GE.AND P2, PT, R145, R143.reuse, PT ;  /* 0x0000008f9100820c */ /* 0x080fe20003f46270 */
[--C-:B------:R-:W-:Y:S01]  /*4610*/  FFMA.FTZ R11, R11, UR14, -R2.reuse ;  /* 0x0000000e0b0b7c23 */ /* 0x100fe20008010802 */
[-C--:B------:R-:W-:Y:S01]  /*4620*/  @!P0 ISETP.GE.AND P6, PT, R144, R154.reuse, PT ;  /* 0x0000009a9000820c */ /* 0x080fe20003fc6270 */
[--C-:B------:R-:W-:Y:S01]  /*4630*/  FFMA.FTZ R18, R18, UR14, -R141.reuse ;  /* 0x0000000e12127c23 */ /* 0x100fe2000801088d */
[C---:B------:R-:W-:Y:S01]  /*4640*/  @!P0 ISETP.GE.AND P5, PT, R0.reuse, R143, PT ;  /* 0x0000008f0000820c */ /* 0x040fe20003fa6270 */
[----:B------:R2:W4:Y:S01]  /*4650*/  MUFU.EX2 R232, R8 ;  /* 0x0000000800e87308 */ /* 0x0005220000000800 */
[----:B------:R-:W-:Y:S01]  /*4660*/  @!P0 FSEL R15, R15, -INF , !P2 ;  /* 0xff8000000f0f8808 */ /* 0x000fe20005000000 */
[----:B------:R-:W-:Y:S01]  /*4670*/  @!P0 VIADD R0, R0, 0x19 ;  /* 0x0000001900008836 */ /* 0x000fe20000000000 */
[----:B------:R-:W-:Y:S02]  /*4680*/  @!P0 ISETP.GE.AND P3, PT, R145, R154, PT ;  /* 0x0000009a9100820c */ /* 0x000fe40003f66270 */
[----:B------:R-:W-:Y:S01]  /*4690*/  @!P0 FSEL R10, R10, -INF , !P5 ;  /* 0xff8000000a0a8808 */ /* 0x000fe20006800000 */
[--C-:B------:R-:W-:Y:S01]  /*46a0*/  FFMA.FTZ R15, R15, UR14, -R2.reuse ;  /* 0x0000000e0f0f7c23 */ /* 0x100fe20008010802 */
[----:B------:R-:W-:Y:S01]  /*46b0*/  @!P0 FSEL R17, R17, -INF , !P3 ;  /* 0xff80000011118808 */ /* 0x000fe20005800000 */
[----:B---3--:R-:W-:Y:S01]  /*46c0*/  IMAD.WIDE.U32 R6, R161, -0x2daee0ad, RZ ;  /* 0xd2511f53a1067825 */ /* 0x008fe200078e00ff */
[C---:B------:R-:W-:Y:S01]  /*46d0*/  @!P0 ISETP.GE.AND P2, PT, R144.reuse, R153, PT ;  /* 0x000000999000820c */ /* 0x040fe20003f46270 */
[----:B------:R-:W3:Y:S01]  /*46e0*/  MUFU.EX2 R231, R9 ;  /* 0x0000000900e77308 */ /* 0x000ee20000000800 */
[-C--:B------:R-:W-:Y:S01]  /*46f0*/  @!P0 ISETP.GE.AND P1, PT, R144, R152.reuse, PT ;  /* 0x000000989000820c */ /* 0x080fe20003f26270 */
[----:B------:R-:W-:Y:S01]  /*4700*/  FFMA.FTZ R10, R10, UR14, -R2 ;  /* 0x0000000e0a0a7c23 */ /* 0x000fe20008010802 */
[----:B------:R-:W-:Y:S01]  /*4710*/  @!P0 ISETP.GE.AND P5, PT, R145, R152, PT ;  /* 0x000000989100820c */ /* 0x000fe20003fa6270 */
[----:B------:R-:W-:Y:S01]  /*4720*/  FFMA.FTZ R17, R17, UR14, -R142 ;  /* 0x0000000e11117c23 */ /* 0x000fe2000801088e */
[-C--:B------:R-:W-:Y:S02]  /*4730*/  @!P0 ISETP.GE.AND P3, PT, R144, R143.reuse, PT ;  /* 0x0000008f9000820c */ /* 0x080fe40003f66270 */
[----:B------:R-:W-:Y:S03]  /*4740*/  @!P0 FSEL R22, R22, -INF , !P2 ;  /* 0xff80000016168808 */ /* 0x000fe60005000000 */
[----:B------:R1:W-:Y:S01]  /*4750*/  MUFU.EX2 R234, R10 ;  /* 0x0000000a00ea7308 */ /* 0x0003e20000000800 */
[----:B------:R-:W-:Y:S02]  /*4760*/  @!P0 ISETP.GE.AND P4, PT, R136, R154, PT ;  /* 0x0000009a8800820c */ /* 0x000fe40003f86270 */
[----:B------:R-:W-:Y:S01]  /*4770*/  @!P0 ISETP.GE.AND P2, PT, R4, R152, PT ;  /* 0x000000980400820c */ /* 0x000fe20003f46270 */
[--C-:B------:R-:W-:Y:S01]  /*4780*/  FFMA.FTZ R22, R22, UR14, -R141.reuse ;  /* 0x0000000e16167c23 */ /* 0x100fe2000801088d */
[----:B------:R-:W-:Y:S02]  /*4790*/  @!P0 FSEL R24, R24, -INF , !P1 ;  /* 0xff80000018188808 */ /* 0x000fe40004800000 */
[----:B------:R-:W-:Y:S03]  /*47a0*/  @!P0 FSEL R13, R13, -INF , !P5 ;  /* 0xff8000000d0d8808 */ /* 0x000fe60006800000 */
[----:B------:R4:W3:Y:S01]  /*47b0*/  MUFU.EX2 R233, R11 ;  /* 0x0000000b00e97308 */ /* 0x0008e20000000800 */
[----:B------:R-:W-:Y:S01]  /*47c0*/  @!P0 ISETP.GE.AND P1, PT, R4, R143, PT ;  /* 0x0000008f0400820c */ /* 0x000fe20003f26270 */
[--C-:B------:R-:W-:Y:S01]  /*47d0*/  FFMA.FTZ R24, R24, UR14, -R140.reuse ;  /* 0x0000000e18187c23 */ /* 0x100fe2000801088c */
[----:B------:R-:W-:Y:S01]  /*47e0*/  @!P0 ISETP.GE.AND P5, PT, R145, R153, PT ;  /* 0x000000999100820c */ /* 0x000fe20003fa6270 */
[----:B------:R-:W-:Y:S01]  /*47f0*/  IMAD.WIDE.U32 R144, R163, -0x2daee0ad, RZ ;  /* 0xd2511f53a3907825 */ /* 0x000fe200078e00ff */
[----:B------:R-:W-:Y:S02]  /*4800*/  @!P0 FSEL R21, R21, -INF , !P4 ;  /* 0xff80000015158808 */ /* 0x000fe40006000000 */
[----:B------:R-:W-:Y:S01]  /*4810*/  @!P0 FSEL R26, R26, -INF , !P3 ;  /* 0xff8000001a1a8808 */ /* 0x000fe20005800000 */
[----:B------:R-:W-:Y:S01]  /*4820*/  FFMA.FTZ R13, R13, UR14, -R140 ;  /* 0x0000000e0d0d7c23 */ /* 0x000fe2000801088c */
[----:B------:R-:W-:Y:S01]  /*4830*/  @!P0 ISETP.GE.AND P4, PT, R136, R143, PT ;  /* 0x0000008f8800820c */ /* 0x000fe20003f86270 */
[----:B------:R-:W-:Y:S01]  /*4840*/  FFMA.FTZ R21, R21, UR14, -R142 ;  /* 0x0000000e15157c23 */ /* 0x000fe2000801088e */
[----:B------:R-:W-:Y:S01]  /*4850*/  @!P0 FSEL R28, R28, -INF , !P2 ;  /* 0xff8000001c1c8808 */ /* 0x000fe20005000000 */
[----:B------:R-:W-:Y:S01]  /*4860*/  FFMA.FTZ R26, R26, UR14, -R2 ;  /* 0x0000000e1a1a7c23 */ /* 0x000fe20008010802 */
[C---:B------:R-:W-:Y:S01]  /*4870*/  @!P0 ISETP.GE.AND P3, PT, R4.reuse, R154, PT ;  /* 0x0000009a0400820c */ /* 0x040fe20003f66270 */
[----:B------:R-:W-:Y:S01]  /*4880*/  MUFU.EX2 R166, R12 ;  /* 0x0000000c00a67308 */ /* 0x000fe20000000800 */
[-C--:B------:R-:W-:Y:S01]  /*4890*/  @!P0 ISETP.GE.AND P2, PT, R4, R153.reuse, PT ;  /* 0x000000990400820c */ /* 0x080fe20003f46270 */
[----:B------:R-:W-:Y:S01]  /*48a0*/  FFMA.FTZ R28, R28, UR14, -R140 ;  /* 0x0000000e1c1c7c23 */ /* 0x000fe2000801088c */
[----:B------:R-:W-:Y:S01]  /*48b0*/  @!P0 FSEL R19, R19, -INF , !P5 ;  /* 0xff80000013138808 */ /* 0x000fe20006800000 */
[----:B------:R-:W-:Y:S01]  /*48c0*/  IMAD.WIDE.U32 R4, R157, -0x2daee0ad, RZ ;  /* 0xd2511f539d047825 */ /* 0x000fe200078e00ff */
[----:B------:R-:W-:Y:S02]  /*48d0*/  @!P0 FSEL R20, R20, -INF , !P6 ;  /* 0xff80000014148808 */ /* 0x000fe40007000000 */
[CC--:B------:R-:W-:Y:S01]  /*48e0*/  @!P0 ISETP.GE.AND P6, PT, R136.reuse, R152.reuse, PT ;  /* 0x000000988800820c */ /* 0x0c0fe20003fc6270 */
[--C-:B------:R-:W-:Y:S01]  /*48f0*/  FFMA.FTZ R19, R19, UR14, -R141.reuse ;  /* 0x0000000e13137c23 */ /* 0x100fe2000801088d */
[----:B------:R-:W-:Y:S01]  /*4900*/  @!P0 ISETP.GE.AND P5, PT, R136, R153, PT ;  /* 0x000000998800820c */ /* 0x000fe20003fa6270 */
[----:B------:R-:W-:Y:S01]  /*4910*/  IMAD.WIDE.U32 R136, R159, -0x2daee0ad, RZ ;  /* 0xd2511f539f887825 */ /* 0x000fe200078e00ff */
[----:B------:R-:W-:Y:S01]  /*4920*/  @!P0 FSEL R25, R25, -INF , !P6 ;  /* 0xff80000019198808 */ /* 0x000fe20007000000 */
[----:B------:R3:W-:Y:S01]  /*4930*/  MUFU.EX2 R164, R13 ;  /* 0x0000000d00a47308 */ /* 0x0007e20000000800 */
[----:B------:R-:W-:Y:S01]  /*4940*/  LOP3.LUT R7, R7, UR12, R162, 0x96, !PT ;  /* 0x0000000c07077c12 */ /* 0x000fe2000f8e96a2 */
[----:B------:R-:W-:Y:S01]  /*4950*/  FFMA.FTZ R20, R20, UR14, -R142 ;  /* 0x0000000e14147c23 */ /* 0x000fe2000801088e */
[C---:B------:R-:W-:Y:S01]  /*4960*/  @!P0 ISETP.GE.AND P6, PT, R0.reuse, R143, PT ;  /* 0x0000008f0000820c */ /* 0x040fe20003fc6270 */
[----:B------:R-:W-:Y:S01]  /*4970*/  FFMA.FTZ R25, R25, UR14, -R140 ;  /* 0x0000000e19197c23 */ /* 0x000fe2000801088c */
[----:B------:R-:W-:Y:S01]  /*4980*/  LOP3.LUT R5, R5, UR12, R160, 0x96, !PT ;  /* 0x0000000c05057c12 */ /* 0x000fe2000f8e96a0 */
[----:B------:R-:W-:Y:S01]  /*4990*/  UIADD3 UR12, UR8, -0x56f99767, URZ ;  /* 0xa9066899080c7890 */ /* 0x000fe2000fffe03f */
[----:B------:R-:W-:Y:S01]  /*49a0*/  LOP3.LUT R146, R145, UR11, R6, 0x96, !PT ;  /* 0x0000000b91927c12 */ /* 0x000fe2000f8e9606 */
[----:B------:R-:W-:Y:S01]  /*49b0*/  IMAD.WIDE.U32 R6, R7, -0x326172a9, RZ ;  /* 0xcd9e8d5707067825 */ /* 0x000fe200078e00ff */
[----:B------:R-:W-:Y:S01]  /*49c0*/  LOP3.LUT R148, R137, UR11, R4, 0x96, !PT ;  /* 0x0000000b89947c12 */ /* 0x000fe2000f8e9604 */
[----:B------:R-:W-:Y:S01]  /*49d0*/  UIADD3 UR11, UR9, 0x78dde6e4, URZ ;  /* 0x78dde6e4090b7890 */ /* 0x000fe2000fffe03f */
[----:B------:R-:W-:Y:S01]  /*49e0*/  @!P0 FSEL R23, R23, -INF , !P5 ;  /* 0xff80000017178808 */ /* 0x000fe20006800000 */
[----:B------:R-:W-:Y:S01]  /*49f0*/  IMAD.WIDE.U32 R4, R5, -0x326172a9, RZ ;  /* 0xcd9e8d5705047825 */ /* 0x000fe200078e00ff */
[----:B------:R-:W-:Y:S01]  /*4a00*/  @!P0 ISETP.GE.AND P5, PT, R0, R152, PT ;  /* 0x000000980000820c */ /* 0x000fe20003fa6270 */
[----:B------:R3:W-:Y:S01]  /*4a10*/  MUFU.EX2 R171, R14 ;  /* 0x0000000e00ab7308 */ /* 0x0007e20000000800 */
[----:B------:R-:W-:Y:S01]  /*4a20*/  @!P0 FSEL R27, R27, -INF , !P4 ;  /* 0xff8000001b1b8808 */ /* 0x000fe20006000000 */
[----:B------:R-:W-:Y:S01]  /*4a30*/  IMAD.WIDE.U32 R146, R146, -0x326172a9, RZ ;  /* 0xcd9e8d5792927825 */ /* 0x000fe200078e00ff */
[----:B--2---:R-:W-:Y:S02]  /*4a40*/  LOP3.LUT R8, R7, UR11, R156, 0x96, !PT ;  /* 0x0000000b07087c12 */ /* 0x004fe4000f8e969c */
[----:B-1----:R-:W-:Y:S01]  /*4a50*/  LOP3.LUT R10, R5, UR11, R158, 0x96, !PT ;  /* 0x0000000b050a7c12 */ /* 0x002fe2000f8e969e */
[----:B------:R-:W-:Y:S01]  /*4a60*/  IMAD.WIDE.U32 R148, R148, -0x326172a9, RZ ;  /* 0xcd9e8d5794947825 */ /* 0x000fe200078e00ff */
[----:B------:R-:W-:Y:S03]  /*4a70*/  LOP3.LUT R5, R147, UR13, R6, 0x96, !PT ;  /* 0x0000000d93057c12 */ /* 0x000fe6000f8e9606 */
[----:B------:R-:W-:Y:S01]  /*4a80*/  MUFU.EX2 R167, R15 ;  /* 0x0000000f00a77308 */ /* 0x000fe20000000800 */
[----:B------:R-:W-:Y:S01]  /*4a90*/  @!P0 FSEL R29, R29, -INF , !P5 ;  /* 0xff8000001d1d8808 */ /* 0x000fe20006800000 */
[----:B----4-:R-:W-:Y:S01]  /*4aa0*/  IMAD.WIDE.U32 R10, R10, -0x2daee0ad, RZ ;  /* 0xd2511f530a0a7825 */ /* 0x010fe200078e00ff */
[----:B------:R-:W-:Y:S01]  /*4ab0*/  LOP3.LUT R6, R149, UR13, R4, 0x96, !PT ;  /* 0x0000000d95067c12 */ /* 0x000fe2000f8e9604 */
[----:B------:R-:W-:Y:S01]  /*4ac0*/  UIADD3 UR11, UR8, 0x646e171e, URZ ;  /* 0x646e171e080b7890 */ /* 0x000fe2000fffe03f */
[----:B------:R-:W-:Y:S01]  /*4ad0*/  @!P0 ISETP.GE.AND P4, PT, R0, R154, PT ;  /* 0x0000009a0000820c */ /* 0x000fe20003f86270 */
[----:B------:R-:W-:Y:S01]  /*4ae0*/  IMAD.WIDE.U32 R8, R8, -0x2daee0ad, RZ ;  /* 0xd2511f5308087825 */ /* 0x000fe200078e00ff */
[----:B------:R-:W-:Y:S03]  /*4af0*/  LOP3.LUT R136, R11, UR12, R136, 0x96, !PT ;  /* 0x0000000c0b887c12 */ /* 0x000fe6000f8e9688 */
[----:B------:R-:W-:Y:S01]  /*4b00*/  MUFU.EX2 R163, R16 ;  /* 0x0000001000a37308 */ /* 0x000fe20000000800 */
[----:B------:R-:W-:Y:S01]  /*4b10*/  @!P0 ISETP.GE.AND P5, PT, R0, R153, PT ;  /* 0x000000990000820c */ /* 0x000fe20003fa6270 */
[----:B------:R-:W-:Y:S01]  /*4b20*/  IMAD.WIDE.U32 R4, R5, -0x2daee0ad, RZ ;  /* 0xd2511f5305047825 */ /* 0x000fe200078e00ff */
[----:B------:R-:W-:Y:S02]  /*4b30*/  LOP3.LUT R144, R9, UR12, R144, 0x96, !PT ;  /* 0x0000000c09907c12 */ /* 0x000fe4000f8e9690 */
[----:B------:R-:W-:Y:S01]  /*4b40*/  @!P0 FSEL R31, R31, -INF , !P6 ;  /* 0xff8000001f1f8808 */ /* 0x000fe20007000000 */
[----:B------:R-:W-:Y:S01]  /*4b50*/  IMAD.WIDE.U32 R6, R6, -0x2daee0ad, RZ ;  /* 0xd2511f5306067825 */ /* 0x000fe200078e00ff */
[----:B------:R-:W-:Y:S03]  /*4b60*/  LOP3.LUT R9, R5, UR11, R8, 0x96, !PT ;  /* 0x0000000b05097c12 */ /* 0x000fe6000f8e9608 */
[----:B------:R-:W-:Y:S01]  /*4b70*/  MUFU.EX2 R162, R18 ;  /* 0x0000001200a27308 */ /* 0x000fe20000000800 */
[----:B------:R-:W-:Y:S01]  /*4b80*/  SHF.R.U32.HI R135, RZ, 0x10, R4 ;  /* 0x00000010ff877819 */ /* 0x000fe20000011604 */
[----:B------:R-:W-:Y:S01]  /*4b90*/  FFMA.FTZ R23, R23, UR14, -R141 ;  /* 0x0000000e17177c23 */ /* 0x000fe2000801088d */
[----:B------:R-:W-:Y:S01]  /*4ba0*/  LOP3.LUT R8, R7, UR11, R10, 0x96, !PT ;  /* 0x0000000b07087c12 */ /* 0x000fe2000f8e960a */
[----:B------:R-:W-:Y:S01]  /*4bb0*/  UIADD3 UR11, UR9, -0x4ab325aa, URZ ;  /* 0xb54cda56090b7890 */ /* 0x000fe2000fffe03f */
[C---:B------:R-:W-:Y:S01]  /*4bc0*/  LOP3.LUT R134, R4.reuse, 0xffff, RZ, 0xc0, !PT ;  /* 0x0000ffff04867812 */ /* 0x040fe200078ec0ff */
[----:B------:R-:W-:Y:S01]  /*4bd0*/  FFMA.FTZ R27, R27, UR14, -R2 ;  /* 0x0000000e1b1b7c23 */ /* 0x000fe20008010802 */
[----:B------:R-:W-:Y:S03]  /*4be0*/  LOP3.LUT R11, R4, 0xff, RZ, 0xc0, !PT ;  /* 0x000000ff040b7812 */ /* 0x000fe600078ec0ff */
[----:B------:R-:W-:Y:S01]  /*4bf0*/  MUFU.EX2 R160, R17 ;  /* 0x0000001100a07308 */ /* 0x000fe20000000800 */
[----:B------:R-:W-:Y:S01]  /*4c00*/  SHF.R.U32.HI R10, RZ, 0x18, R4 ;  /* 0x00000018ff0a7819 */ /* 0x000fe20000011604 */
[----:B------:R-:W-:Y:S01]  /*4c10*/  IMAD.WIDE.U32 R4, R144, -0x326172a9, RZ ;  /* 0xcd9e8d5790047825 */ /* 0x000fe200078e00ff */
[--C-:B------:R-:W-:Y:S02]  /*4c20*/  SHF.R.U32.HI R133, RZ, 0x18, R6.reuse ;  /* 0x00000018ff857819 */ /* 0x100fe40000011606 */
[----:B------:R-:W-:Y:S01]  /*4c30*/  SHF.R.U32.HI R137, RZ, 0x10, R6 ;  /* 0x00000010ff897819 */ /* 0x000fe20000011606 */
[----:B------:R-:W-:Y:S01]  /*4c40*/  FFMA.FTZ R140, R29, UR14, -R140 ;  /* 0x0000000e1d8c7c23 */ /* 0x000fe2000801088c */
[C---:B------:R-:W-:Y:S03]  /*4c50*/  LOP3.LUT R138, R6.reuse, 0xffff, RZ, 0xc0, !PT ;  /* 0x0000ffff068a7812 */ /* 0x040fe600078ec0ff */
[----:B------:R-:W-:Y:S01]  /*4c60*/  MUFU.EX2 R161, R19 ;  /* 0x0000001300a17308 */ /* 0x000fe20000000800 */
[----:B------:R-:W-:Y:S02]  /*4c70*/  LOP3.LUT R0, R6, 0xff, RZ, 0xc0, !PT ;  /* 0x000000ff06007812 */ /* 0x000fe400078ec0ff */
[----:B------:R-:W-:Y:S02]  /*4c80*/  LOP3.LUT R6, R5, UR11, R146, 0x96, !PT ;  /* 0x0000000b05067c12 */ /* 0x000fe4000f8e9692 */
[----:B------:R-:W-:Y:S02]  /*4c90*/  ISETP.LE.U32.AND P6, PT, R10, UR15, PT ;  /* 0x0000000f0a007c0c */ /* 0x000fe4000bfc3070 */
[C---:B------:R-:W-:Y:S03]  /*4ca0*/  LOP3.LUT R7, R6.reuse, 0xffff, RZ, 0xc0, !PT ;  /* 0x0000ffff06077812 */ /* 0x040fe600078ec0ff */
[----:B------:R-:W-:Y:S01]  /*4cb0*/  MUFU.EX2 R154, R20 ;  /* 0x00000014009a7308 */ /* 0x000fe20000000800 */
[----:B------:R-:W-:Y:S02]  /*4cc0*/  LOP3.LUT R10, R6, 0xff, RZ, 0xc0, !PT ;  /* 0x000000ff060a7812 */ /* 0x000fe400078ec0ff */
[----:B------:R-:W-:Y:S02]  /*4cd0*/  SHF.R.U32.HI R7, RZ, 0x8, R7 ;  /* 0x00000008ff077819 */ /* 0x000fe40000011607 */
[----:B------:R-:W-:Y:S02]  /*4ce0*/  @!P0 FSEL R33, R33, -INF , !P4 ;  /* 0xff80000021218808 */ /* 0x000fe40006000000 */
[----:B------:R-:W-:Y:S03]  /*4cf0*/  ISETP.LE.U32.AND P4, PT, R10, UR15, PT ;  /* 0x0000000f0a007c0c */ /* 0x000fe6000bf83070 */
[----:B------:R-:W-:Y:S01]  /*4d00*/  MUFU.EX2 R156, R22 ;  /* 0x00000016009c7308 */ /* 0x000fe20000000800 */
[----:B------:R-:W-:Y:S02]  /*4d10*/  LOP3.LUT R7, R7, 0xffff, RZ, 0xc0, !PT ;  /* 0x0000ffff07077812 */ /* 0x000fe400078ec0ff */
[--C-:B------:R-:W-:Y:S02]  /*4d20*/  SHF.R.U32.HI R132, RZ, 0x10, R4.reuse ;  /* 0x00000010ff847819 */ /* 0x100fe40000011604 */
[C---:B---3--:R-:W-:Y:S02]  /*4d30*/  LOP3.LUT R13, R4.reuse, 0xff, RZ, 0xc0, !PT ;  /* 0x000000ff040d7812 */ /* 0x048fe400078ec0ff */
[----:B------:R-:W-:Y:S03]  /*4d40*/  LOP3.LUT R12, R4, 0xffff, RZ, 0xc0, !PT ;  /* 0x0000ffff040c7812 */ /* 0x000fe600078ec0ff */
[----:B------:R-:W-:Y:S01]  /*4d50*/  MUFU.EX2 R152, R23 ;  /* 0x0000001700987308 */ /* 0x000fe20000000800 */
[----:B------:R-:W-:Y:S01]  /*4d60*/  SHF.R.U32.HI R14, RZ, 0x18, R4 ;  /* 0x00000018ff0e7819 */ /* 0x000fe20000011604 */
[----:B------:R-:W-:Y:S01]  /*4d70*/  IMAD.WIDE.U32 R4, R136, -0x326172a9, RZ ;  /* 0xcd9e8d5788047825 */ /* 0x000fe200078e00ff */
[----:B------:R-:W-:Y:S02]  /*4d80*/  SHF.R.U32.HI R10, RZ, 0x10, R6 ;  /* 0x00000010ff0a7819 */ /* 0x000fe40000011606 */
[----:B------:R-:W-:Y:S01]  /*4d90*/  @!P0 FSEL R34, R34, -INF , !P2 ;  /* 0xff80000022228808 */ /* 0x000fe20005000000 */
[----:B------:R-:W-:Y:S01]  /*4da0*/  @!P4 FADD.FTZ R165, -R165, -RZ ;  /* 0x800000ffa5a5c221 */ /* 0x000fe20000010100 */
[----:B------:R-:W-:Y:S03]  /*4db0*/  ISETP.LE.U32.AND P2, PT, R7, UR15, PT ;  /* 0x0000000f07007c0c */ /* 0x000fe6000bf43070 */
[----:B------:R-:W-:Y:S01]  /*4dc0*/  MUFU.EX2 R158, R24 ;  /* 0x00000018009e7308 */ /* 0x000fe20000000800 */
[----:B------:R-:W-:Y:S01]  /*4dd0*/  @!P0 FSEL R32, R32, -INF , !P3 ;  /* 0xff80000020208808 */ /* 0x000fe20005800000 */
[--C-:B------:R-:W-:Y:S01]  /*4de0*/  FFMA.FTZ R34, R34, UR14, -R141.reuse ;  /* 0x0000000e22227c23 */ /* 0x100fe2000801088d */
[----:B------:R-:W-:Y:S02]  /*4df0*/  LOP3.LUT R7, R10, 0xff, RZ, 0xc0, !PT ;  /* 0x000000ff0a077812 */ /* 0x000fe400078ec0ff */
[----:B------:R-:W-:Y:S01]  /*4e00*/  ISETP.LE.U32.AND P3, PT, R0, UR15, PT ;  /* 0x0000000f00007c0c */ /* 0x000fe2000bf63070 */
[----:B------:R-:W-:Y:S01]  /*4e10*/  FFMA.FTZ R32, R32, UR14, -R142 ;  /* 0x0000000e20207c23 */ /* 0x000fe2000801088e */
[----:B------:R-:W-:Y:S01]  /*4e20*/  SHF.R.U32.HI R6, RZ, 0x18, R6 ;  /* 0x00000018ff067819 */ /* 0x000fe20000011606 */
[----:B------:R-:W-:Y:S01]  /*4e30*/  FFMA.FTZ R142, R33, UR14, -R142 ;  /* 0x0000000e218e7c23 */ /* 0x000fe2000801088e */
[----:B------:R-:W-:Y:S01]  /*4e40*/  LOP3.LUT R0, R5, UR11, R148, 0x96, !PT ;  /* 0x0000000b05007c12 */ /* 0x000fe2000f8e9694 */
[----:B------:R-:W-:Y:S01]  /*4e50*/  MUFU.EX2 R150, R32 ;  /* 0x0000002000967308 */ /* 0x000fe20000000800 */
[----:B------:R-:W-:Y:S01]  /*4e60*/  @!P0 FSEL R35, R35, -INF , !P5 ;  /* 0xff80000023238808 */ /* 0x000fe20006800000 */
[----:B------:R-:W-:Y:S01]  /*4e70*/  @!P2 FADD.FTZ R169, -R169, -RZ ;  /* 0x800000ffa9a9a221 */ /* 0x000fe20000010100 */
[----:B------:R-:W-:Y:S02]  /*4e80*/  @!P0 FSEL R30, R30, -INF , !P1 ;  /* 0xff8000001e1e8808 */ /* 0x000fe40004800000 */
[----:B------:R-:W-:Y:S01]  /*4e90*/  ISETP.LE.U32.AND P5, PT, R7, UR15, PT ;  /* 0x0000000f07007c0c */ /* 0x000fe2000bfa3070 */
[----:B------:R-:W-:Y:S01]  /*4ea0*/  FFMA.FTZ R141, R35, UR14, -R141 ;  /* 0x0000000e238d7c23 */ /* 0x000fe2000801088d */
[----:B------:R-:W-:Y:S03]  /*4eb0*/  ISETP.LE.U32.AND P0, PT, R6, UR15, PT ;  /* 0x0000000f06007c0c */ /* 0x000fe6000bf03070 */
[----:B------:R-:W-:Y:S01]  /*4ec0*/  MUFU.EX2 R147, R142 ;  /* 0x0000008e00937308 */ /* 0x000fe20000000800 */
[----:B------:R-:W-:Y:S01]  /*4ed0*/  LOP3.LUT R6, R0, 0xffff, RZ, 0xc0, !PT ;  /* 0x0000ffff00067812 */ /* 0x000fe200078ec0ff */
[--C-:B------:R-:W-:Y:S01]  /*4ee0*/  FFMA.FTZ R30, R30, UR14, -R2.reuse ;  /* 0x0000000e1e1e7c23 */ /* 0x100fe20008010802 */
[----:B------:R-:W-:Y:S01]  /*4ef0*/  LOP3.LUT R7, R0, 0xff, RZ, 0xc0, !PT ;  /* 0x000000ff00077812 */ /* 0x000fe200078ec0ff */
[----:B------:R-:W-:Y:S01]  /*4f00*/  FFMA.FTZ R2, R31, UR14, -R2 ;  /* 0x0000000e1f027c23 */ /* 0x000fe20008010802 */
[----:B------:R-:W-:Y:S02]  /*4f10*/  SHF.R.U32.HI R6, RZ, 0x8, R6 ;  /* 0x00000008ff067819 */ /* 0x000fe40000011606 */
[----:B------:R-:W-:Y:S03]  /*4f20*/  ISETP.LE.U32.AND P4, PT, R7, UR15, PT ;  /* 0x0000000f07007c0c */ /* 0x000fe6000bf83070 */
[----:B------:R-:W-:Y:S01]  /*4f30*/  MUFU.EX2 R151, R34 ;  /* 0x0000002200977308 */ /* 0x000fe20000000800 */
[--C-:B------:R-:W-:Y:S01]  /*4f40*/  SHF.R.U32.HI R7, RZ, 0x18, R0.reuse ;  /* 0x00000018ff077819 */ /* 0x100fe20000011600 */
[----:B------:R-:W-:Y:S01]  /*4f50*/  @!P5 FADD.FTZ R170, -R170, -RZ ;  /* 0x800000ffaaaad221 */ /* 0x000fe20000010100 */
[----:B------:R-:W-:Y:S01]  /*4f60*/  LOP3.LUT R6, R6, 0xffff, RZ, 0xc0, !PT ;  /* 0x0000ffff06067812 */ /* 0x000fe200078ec0ff */
[----:B------:R-:W-:Y:S01]  /*4f70*/  @!P0 FADD.FTZ R168, -R168, -RZ ;  /* 0x800000ffa8a88221 */ /* 0x000fe20000010100 */
[----:B------:R-:W-:Y:S02]  /*4f80*/  SHF.R.U32.HI R0, RZ, 0x10, R0 ;  /* 0x00000010ff007819 */ /* 0x000fe40000011600 */
[----:B------:R-:W-:Y:S03]  /*4f90*/  ISETP.LE.U32.AND P5, PT, R6, UR15, PT ;  /* 0x0000000f06007c0c */ /* 0x000fe6000bfa3070 */
[----:B------:R-:W1:Y:S01]  /*4fa0*/  MUFU.EX2 R149, R141 ;  /* 0x0000008d00957308 */ /* 0x000e620000000800 */
[----:B------:R-:W-:Y:S02]  /*4fb0*/  LOP3.LUT R6, R0, 0xff, RZ, 0xc0, !PT ;  /* 0x000000ff00067812 */ /* 0x000fe400078ec0ff */
[----:B------:R-:W-:Y:S01]  /*4fc0*/  ISETP.LE.U32.AND P2, PT, R7, UR15, PT ;  /* 0x0000000f07007c0c */ /* 0x000fe2000bf43070 */
[----:B------:R-:W-:Y:S01]  /*4fd0*/  @!P4 FADD.FTZ R232, -R232, -RZ ;  /* 0x800000ffe8e8c221 */ /* 0x000fe20000010100 */
[C---:B------:R-:W-:Y:S02]  /*4fe0*/  LOP3.LUT R0, R4.reuse, 0xffff, RZ, 0xc0, !PT ;  /* 0x0000ffff04007812 */ /* 0x040fe400078ec0ff */
[----:B------:R-:W-:Y:S03]  /*4ff0*/  LOP3.LUT R5, R4, 0xff, RZ, 0xc0, !PT ;  /* 0x000000ff04057812 */ /* 0x000fe600078ec0ff */
[----:B------:R-:W2:Y:S01]  /*5000*/  MUFU.EX2 R153, R21 ;  /* 0x0000001500997308 */ /* 0x000ea20000000800 */
[----:B------:R-:W-:Y:S02]  /*5010*/  ISETP.LE.U32.AND P0, PT, R6, UR15, PT ;  /* 0x0000000f06007c0c */ /* 0x000fe4000bf03070 */
[----:B------:R-:W-:Y:S01]  /*5020*/  SHF.R.U32.HI R0, RZ, 0x8, R0 ;  /* 0x00000008ff007819 */ /* 0x000fe20000011600 */
[----:B------:R-:W-:Y:S01]  /*5030*/  @!P5 FADD.FTZ R231, -R231, -RZ ;  /* 0x800000ffe7e7d221 */ /* 0x000fe20000010100 */
[----:B------:R-:W-:Y:S02]  /*5040*/  ISETP.LE.U32.AND P4, PT, R5, UR15, PT ;  /* 0x0000000f05007c0c */ /* 0x000fe4000bf83070 */
[----:B------:R-:W-:Y:S01]  /*5050*/  LOP3.LUT R5, R0, 0xffff, RZ, 0xc0, !PT ;  /* 0x0000ffff00057812 */ /* 0x000fe200078ec0ff */
[----:B------:R-:W-:Y:S01]  /*5060*/  @!P2 FADD.FTZ R233, -R233, -RZ ;  /* 0x800000ffe9e9a221 */ /* 0x000fe20000010100 */
[--C-:B------:R-:W-:Y:S01]  /*5070*/  SHF.R.U32.HI R0, RZ, 0x10, R4.reuse ;  /* 0x00000010ff007819 */ /* 0x100fe20000011604 */
[----:B-1----:R-:W-:Y:S01]  /*5080*/  @!P6 FADD.FTZ R149, -R149, -RZ ;  /* 0x800000ff9595e221 */ /* 0x002fe20000010100 */
[----:B------:R-:W-:Y:S01]  /*5090*/  SHF.R.U32.HI R4, RZ, 0x18, R4 ;  /* 0x00000018ff047819 */ /* 0x000fe20000011604 */
[----:B------:R-:W-:Y:S01]  /*50a0*/  MUFU.EX2 R144, R2 ;  /* 0x0000000200907308 */ /* 0x000fe20000000800 */
[----:B------:R-:W-:Y:S01]  /*50b0*/  LOP3.LUT R0, R0, 0xff, RZ, 0xc0, !PT ;  /* 0x000000ff00007812 */ /* 0x000fe200078ec0ff */
[----:B------:R-:W-:Y:S01]  /*50c0*/  @!P0 FADD.FTZ R234, -R234, -RZ ;  /* 0x800000ffeaea8221 */ /* 0x000fe20000010100 */
[----:B------:R-:W-:Y:S01]  /*50d0*/  ISETP.LE.U32.AND P2, PT, R4, UR15, PT ;  /* 0x0000000f04007c0c */ /* 0x000fe2000bf43070 */
[----:B------:R-:W-:Y:S01]  /*50e0*/  IMAD.U32 R141, RZ, RZ, UR18 ;  /* 0x00000012ff8d7e24 */ /* 0x000fe2000f8e00ff */
[----:B------:R-:W-:Y:S01]  /*50f0*/  ISETP.LE.U32.AND P0, PT, R0, UR15, PT ;  /* 0x0000000f00007c0c */ /* 0x000fe2000bf03070 */
[----:B------:R-:W-:Y:S01]  /*5100*/  @!P4 FADD.FTZ R166, -R166, -RZ ;  /* 0x800000ffa6a6c221 */ /* 0x000fe20000010100 */
[----:B------:R-:W-:Y:S03]  /*5110*/  ISETP.LE.U32.AND P5, PT, R5, UR15, PT ;  /* 0x0000000f05007c0c */ /* 0x000fe6000bfa3070 */
[----:B------:R-:W-:Y:S01]  /*5120*/  MUFU.EX2 R155, R25 ;  /* 0x00000019009b7308 */ /* 0x000fe20000000800 */
[----:B------:R-:W-:Y:S02]  /*5130*/  ISETP.LE.U32.AND P4, PT, R13, UR15, PT ;  /* 0x0000000f0d007c0c */ /* 0x000fe4000bf83070 */
[----:B------:R-:W-:Y:S02]  /*5140*/  LOP3.LUT R4, R132, 0xff, RZ, 0xc0, !PT ;  /* 0x000000ff84047812 */ /* 0x000fe400078ec0ff */
[----:B------:R-:W-:Y:S02]  /*5150*/  SHF.R.U32.HI R0, RZ, 0x8, R12 ;  /* 0x00000008ff007819 */ /* 0x000fe4000001160c */
[--C-:B------:R-:W-:Y:S01]  /*5160*/  SHF.R.U32.HI R5, RZ, 0x10, R9.reuse ;  /* 0x00000010ff057819 */ /* 0x100fe20000011609 */
[----:B------:R-:W-:Y:S01]  /*5170*/  @!P2 FADD.FTZ R167, -R167, -RZ ;  /* 0x800000ffa7a7a221 */ /* 0x000fe20000010100 */
[----:B------:R-:W-:Y:S01]  /*5180*/  ISETP.LE.U32.AND P2, PT, R4, UR15, PT ;  /* 0x0000000f04007c0c */ /* 0x000fe2000bf43070 */
[----:B------:R-:W-:Y:S01]  /*5190*/  @!P0 FADD.FTZ R171, -R171, -RZ ;  /* 0x800000ffabab8221 */ /* 0x000fe20000010100 */
[----:B------:R-:W-:Y:S01]  /*51a0*/  LOP3.LUT R0, R0, 0xffff, RZ, 0xc0, !PT ;  /* 0x0000ffff00007812 */ /* 0x000fe200078ec0ff */
[----:B------:R-:W-:Y:S01]  /*51b0*/  @!P5 FADD.FTZ R164, -R164, -RZ ;  /* 0x800000ffa4a4d221 */ /* 0x000fe20000010100 */
[----:B------:R-:W-:Y:S01]  /*51c0*/  ISETP.LE.U32.AND P5, PT, R14, UR15, PT ;  /* 0x0000000f0e007c0c */ /* 0x000fe2000bfa3070 */
[----:B------:R-:W-:Y:S01]  /*51d0*/  @!P4 FADD.FTZ R163, -R163, -RZ ;  /* 0x800000ffa3a3c221 */ /* 0x000fe20000010100 */
[----:B------:R-:W-:Y:S01]  /*51e0*/  ISETP.LE.U32.AND P0, PT, R0, UR15, PT ;  /* 0x0000000f00007c0c */ /* 0x000fe2000bf03070 */
[----:B------:R-:W-:Y:S01]  /*51f0*/  MUFU.EX2 R159, R26 ;  /* 0x0000001a009f7308 */ /* 0x000fe20000000800 */
[C---:B------:R-:W-:Y:S02]  /*5200*/  LOP3.LUT R4, R9.reuse, 0xff, RZ, 0xc0, !PT ;  /* 0x000000ff09047812 */ /* 0x040fe400078ec0ff */
        /* <DEDUP_REMOVED lines=13> */
[----:B------:R-:W-:Y:S01]  /*52e0*/  @!P4 FADD.FTZ R154, -R154, -RZ ;  /* 0x800000ff9a9ac221 */ /* 0x000fe20000010100 */
[----:B------:R-:W-:Y:S02]  /*52f0*/  LOP3.LUT R0, R8, 0xff, RZ, 0xc0, !PT ;  /* 0x000000ff08007812 */ /* 0x000fe400078ec0ff */
[----:B------:R-:W-:Y:S02]  /*5300*/  ISETP.LE.U32.AND P5, PT, R9, UR15, PT ;  /* 0x0000000f09007c0c */ /* 0x000fe4000bfa3070 */
[----:B------:R-:W-:Y:S01]  /*5310*/  ISETP.LE.U32.AND P4, PT, R0, UR15, PT ;  /* 0x0000000f00007c0c */ /* 0x000fe2000bf83070 */
[----:B------:R-:W-:Y:S01]  /*5320*/  @!P2 FADD.FTZ R156, -R156, -RZ ;  /* 0x800000ff9c9ca221 */ /* 0x000fe20000010100 */
[----:B------:R-:W-:Y:S01]  /*5330*/  LOP3.LUT R0, R135, 0xff, RZ, 0xc0, !PT ;  /* 0x000000ff87007812 */ /* 0x000fe200078ec0ff */
[----:B------:R-:W3:Y:S01]  /*5340*/  MUFU.EX2 R145, R30 ;  /* 0x0000001e00917308 */ /* 0x000ee20000000800 */
[----:B------:R-:W-:Y:S02]  /*5350*/  SHF.R.U32.HI R4, RZ, 0x8, R134 ;  /* 0x00000008ff047819 */ /* 0x000fe40000011686 */
[----:B------:R-:W-:Y:S01]  /*5360*/  ISETP.LE.U32.AND P2, PT, R0, UR15, PT ;  /* 0x0000000f00007c0c */ /* 0x000fe2000bf43070 */
[----:B--2---:R-:W-:Y:S01]  /*5370*/  @!P0 FADD.FTZ R153, -R153, -RZ ;  /* 0x800000ff99998221 */ /* 0x004fe20000010100 */
[----:B------:R-:W-:Y:S02]  /*5380*/  ISETP.LE.U32.AND P1, PT, R11, UR15, PT ;  /* 0x0000000f0b007c0c */ /* 0x000fe4000bf23070 */
[----:B------:R-:W-:Y:S01]  /*5390*/  LOP3.LUT R0, R4, 0xffff, RZ, 0xc0, !PT ;  /* 0x0000ffff04007812 */ /* 0x000fe200078ec0ff */
[----:B------:R-:W-:Y:S01]  /*53a0*/  @!P5 FADD.FTZ R152, -R152, -RZ ;  /* 0x800000ff9898d221 */ /* 0x000fe20000010100 */
[--C-:B------:R-:W-:Y:S01]  /*53b0*/  SHF.R.U32.HI R4, RZ, 0x18, R8.reuse ;  /* 0x00000018ff047819 */ /* 0x100fe20000011608 */
[----:B------:R-:W-:Y:S01]  /*53c0*/  @!P4 FADD.FTZ R158, -R158, -RZ ;  /* 0x800000ff9e9ec221 */ /* 0x000fe20000010100 */
[----:B------:R-:W-:Y:S01]  /*53d0*/  ISETP.LE.U32.AND P5, PT, R0, UR15, PT ;  /* 0x0000000f00007c0c */ /* 0x000fe2000bfa3070 */
[----:B------:R2:W4:Y:S01]  /*53e0*/  MUFU.EX2 R146, R140 ;  /* 0x0000008c00927308 */ /* 0x0005220000000800 */
[----:B------:R-:W-:Y:S01]  /*53f0*/  ISETP.LE.U32.AND P4, PT, R4, UR15, PT ;  /* 0x0000000f04007c0c */ /* 0x000fe2000bf83070 */
[----:B-1----:R-:W-:Y:S01]  /*5400*/  @!P3 FADD.FTZ R148, -R148, -RZ ;  /* 0x800000ff9494b221 */ /* 0x002fe20000010100 */
        /* <DEDUP_REMOVED lines=9> */
[----:B------:R-:W-:Y:S01]  /*54a0*/  @!P4 FADD.FTZ R157, -R157, -RZ ;  /* 0x800000ff9d9dc221 */ /* 0x000fe20000010100 */
[----:B------:R-:W-:Y:S02]  /*54b0*/  ISETP.LE.U32.AND P5, PT, R0, UR15, PT ;  /* 0x0000000f00007c0c */ /* 0x000fe4000bfa3070 */
[----:B------:R-:W-:Y:S01]  /*54c0*/  LOP3.LUT R4, R4, 0xffff, RZ, 0xc0, !PT ;  /* 0x0000ffff04047812 */ /* 0x000fe200078ec0ff */
[----:B--2---:R-:W-:Y:S01]  /*54d0*/  IMAD.U32 R140, RZ, RZ, UR19 ;  /* 0x00000013ff8c7e24 */ /* 0x004fe2000f8e00ff */
[----:B------:R-:W-:Y:S01]  /*54e0*/  SHF.R.U32.HI R0, RZ, 0x8, R8 ;  /* 0x00000008ff007819 */ /* 0x000fe20000011608 */
[----:B---3--:R-:W-:Y:S01]  /*54f0*/  @!P1 FADD.FTZ R145, -R145, -RZ ;  /* 0x800000ff91919221 */ /* 0x008fe20000010100 */
        /* <DEDUP_REMOVED lines=10> */
[----:B------:R-:W-:Y:S01]  /*55a0*/  F2FP.RELU.BF16.F32.PACK_AB R2, R152, R156 ;  /* 0x0000009c9802723e */ /* 0x000fe200000018ff */
[----:B----4-:R-:W-:Y:S01]  /*55b0*/  @!P2 FADD.FTZ R146, -R146, -RZ ;  /* 0x800000ff9292a221 */ /* 0x010fe20000010100 */
[----:B------:R-:W-:Y:S02]  /*55c0*/  ISETP.LE.U32.AND P0, PT, R133, UR15, PT ;  /* 0x0000000f85007c0c */ /* 0x000fe4000bf03070 */
[----:B------:R-:W-:Y:S02]  /*55d0*/  FSETP.GE.FTZ.AND P1, PT, R153, RZ, PT ;  /* 0x000000ff9900720b */ /* 0x000fe40003f36000 */
[----:B------:R-:W-:Y:S01]  /*55e0*/  FSETP.GE.FTZ.AND P5, PT, R169, RZ, PT ;  /* 0x000000ffa900720b */ /* 0x000fe20003fb6000 */
[----:B------:R-:W-:Y:S01]  /*55f0*/  @!P6 FADD.FTZ R155, -R155, -RZ ;  /* 0x800000ff9b9be221 */ /* 0x000fe20000010100 */
[----:B------:R-:W-:Y:S02]  /*5600*/  FSETP.GE.FTZ.AND P4, PT, R163, RZ, PT ;  /* 0x000000ffa300720b */ /* 0x000fe40003f96000 */
[----:B------:R-:W-:Y:S02]  /*5610*/  FSETP.GE.FTZ.AND P3, PT, R160, RZ, PT ;  /* 0x000000ffa000720b */ /* 0x000fe40003f76000 */
[----:B------:R-:W-:Y:S03]  /*5620*/  FSETP.GE.FTZ.AND P2, PT, R154, RZ, PT ;  /* 0x000000ff9a00720b */ /* 0x000fe60003f56000 */
[----:B------:R-:W-:Y:S01]  /*5630*/  @!P0 FADD.FTZ R144, -R144, -RZ ;  /* 0x800000ff90908221 */ /* 0x000fe20000010100 */
[----:B------:R-:W-:Y:S02]  /*5640*/  LEA R142, P0, R246, R140, 0x2 ;  /* 0x0000008cf68e7211 */ /* 0x000fe400078010ff */
[----:B-1----:R-:W-:Y:S02]  /*5650*/  F2FP.RELU.BF16.F32.PACK_AB R4, R160, R163 ;  /* 0x000000a3a004723e */ /* 0x002fe400000018ff */
[----:B------:R-:W-:Y:S02]  /*5660*/  LEA.HI.X.SX32 R143, R246, R141, 0x2, P0 ;  /* 0x0000008df68f7211 */ /* 0x000fe400000f16ff */
[----:B--2---:R-:W-:Y:S01]  /*5670*/  F2FP.RELU.BF16.F32.PACK_AB R0, R161, R162 ;  /* 0x000000a2a100723e */ /* 0x004fe200000018ff */
        /* <DEDUP_REMOVED lines=145> */
.L_x_252:
[----:B------:R2:W-:Y:S01]  /*5f90*/  STS [R236+0xf000], R5 ;  /* 0x00f00005ec007388 */ /* 0x0005e20000000800 */
[----:B------:R-:W-:Y:S01]  /*5fa0*/  FADD.FTZ R6, -R4, R19 ;  /* 0x0000001304067221 */ /* 0x000fe20000010100 */
[C---:B------:R-:W-:Y:S01]  /*5fb0*/  FSETP.GE.FTZ.AND P4, PT, R161.reuse, RZ, PT ;  /* 0x000000ffa100720b */ /* 0x040fe20003f96000 */
[----:B------:R-:W-:Y:S01]  /*5fc0*/  FMUL.FTZ R32, R170, R32 ;  /* 0x00000020aa207220 */ /* 0x000fe20000410000 */
[----:B------:R-:W-:Y:S01]  /*5fd0*/  FSETP.GE.FTZ.AND P1, PT, R162, RZ, PT ;  /* 0x000000ffa200720b */ /* 0x000fe20003f36000 */
[----:B------:R-:W-:Y:S01]  /*5fe0*/  FMUL.FTZ R168, R168, R16 ;  /* 0x00000010a8a87220 */ /* 0x000fe20000410000 */
[----:B------:R-:W-:Y:S01]  /*5ff0*/  FSEL R6, R6, R4, P4 ;  /* 0x0000000406067208 */ /* 0x000fe20002000000 */
[----:B------:R-:W-:Y:S01]  /*6000*/  FADD.FTZ R22, -R4, R22 ;  /* 0x0000001604167221 */ /* 0x000fe20000010100 */
[----:B------:R-:W-:Y:S01]  /*6010*/  FSETP.GE.FTZ.AND P3, PT, R156, RZ, PT ;  /* 0x000000ff9c00720b */ /* 0x000fe20003f76000 */
[----:B------:R-:W-:Y:S01]  /*6020*/  FADD.FTZ R16, -R4, R23 ;  /* 0x0000001704107221 */ /* 0x000fe20000010100 */
[----:B------:R-:W-:Y:S01]  /*6030*/  FSETP.GE.FTZ.AND P2, PT, R152, RZ, PT ;  /* 0x000000ff9800720b */ /* 0x000fe20003f56000 */
[----:B------:R-:W-:Y:S01]  /*6040*/  FMUL.FTZ R161, R161, R6 ;  /* 0x00000006a1a17220 */ /* 0x000fe20000410000 */
[----:B------:R-:W-:Y:S01]  /*6050*/  F2FP.BF16.F32.PACK_AB R6, R168, R32 ;  /* 0x00000020a806723e */ /* 0x000fe200000010ff */
[----:B------:R-:W-:Y:S01]  /*6060*/  FADD.FTZ R7, -R4, R34 ;  /* 0x0000002204077221 */ /* 0x000fe20000010100 */
[-C--:B------:R-:W-:Y:S01]  /*6070*/  FSEL R16, R16, R4.reuse, P2 ;  /* 0x0000000410107208 */ /* 0x080fe20001000000 */
[----:B-----5:R-:W-:Y:S01]  /*6080*/  FADD.FTZ R13, -R2, R13 ;  /* 0x0000000d020d7221 */ /* 0x020fe20000010100 */
[----:B------:R-:W-:Y:S01]  /*6090*/  FSETP.GE.FTZ.AND P2, PT, R151, RZ, PT ;  /* 0x000000ff9700720b */ /* 0x000fe20003f56000 */
[----:B------:R3:W-:Y:S01]  /*60a0*/  STS [R236+0xf400], R6 ;  /* 0x00f40006ec007388 */ /* 0x0007e20000000800 */
[----:B------:R-:W-:Y:S01]  /*60b0*/  FSETP.GE.FTZ.AND P4, PT, R158, RZ, PT ;  /* 0x000000ff9e00720b */ /* 0x000fe20003f96000 */
[C---:B------:R-:W-:Y:S01]  /*60c0*/  FADD.FTZ R10, -R0.reuse, R10 ;  /* 0x0000000a000a7221 */ /* 0x040fe20000010100 */
[-C--:B------:R-:W-:Y:S01]  /*60d0*/  FSEL R7, R7, R4.reuse, P2 ;  /* 0x0000000407077208 */ /* 0x080fe20001000000 */
[C---:B------:R-:W-:Y:S01]  /*60e0*/  FADD.FTZ R11, -R0.reuse, R11 ;  /* 0x0000000b000b7221 */ /* 0x040fe20000010100 */
[----:B------:R-:W-:Y:S01]  /*60f0*/  FSETP.GE.FTZ.AND P2, PT, R231, RZ, PT ;  /* 0x000000ffe700720b */ /* 0x000fe20003f56000 */
[----:B------:R-:W-:Y:S01]  /*6100*/  FADD.FTZ R15, -R0, R15 ;  /* 0x0000000f000f7221 */ /* 0x000fe20000010100 */
[----:B------:R-:W-:Y:S01]  /*6110*/  FSETP.GE.FTZ.AND P5, PT, R167, RZ, PT ;  /* 0x000000ffa700720b */ /* 0x000fe20003fb6000 */
[----:B--2---:R-:W-:Y:S01]  /*6120*/  FADD.FTZ R5, -R4, R18 ;  /* 0x0000001204057221 */ /* 0x004fe20000010100 */
[----:B------:R-:W-:Y:S01]  /*6130*/  FMUL.FTZ R151, R151, R7 ;  /* 0x0000000797977220 */ /* 0x000fe20000410000 */
[----:B------:R-:W-:Y:S01]  /*6140*/  FADD.FTZ R7, -R2, R8 ;  /* 0x0000000802077221 */ /* 0x000fe20000010100 */
[----:B------:R-:W-:Y:S01]  /*6150*/  STS [R238+0xf000], R17 ;  /* 0x00f00011ee007388 */ /* 0x000fe20000000800 */
[----:B------:R-:W-:Y:S01]  /*6160*/  FADD.FTZ R26, -R0, R26 ;  /* 0x0000001a001a7221 */ /* 0x000fe20000010100 */
[----:B------:R-:W-:Y:S01]  /*6170*/  FSEL R5, R5, R4, P1 ;  /* 0x0000000405057208 */ /* 0x000fe20000800000 */
[----:B------:R-:W-:Y:S01]  /*6180*/  FMUL.FTZ R16, R152, R16 ;  /* 0x0000001098107220 */ /* 0x000fe20000410000 */
[----:B------:R-:W-:Y:S01]  /*6190*/  FSETP.GE.FTZ.AND P1, PT, R149, RZ, PT ;  /* 0x000000ff9500720b */ /* 0x000fe20003f36000 */
[----:B------:R2:W5:Y:S01]  /*61a0*/  LDL R163, [R1+0x10] ;  /* 0x0000100001a37983 */ /* 0x0005620000100800 */
[----:B------:R-:W-:Y:S01]  /*61b0*/  F2FP.BF16.F32.PACK_AB R20, R20, R150 ;  /* 0x000000961414723e */ /* 0x000fe200000010ff */
[----:B------:R-:W-:Y:S01]  /*61c0*/  FMUL.FTZ R162, R162, R5 ;  /* 0x00000005a2a27220 */ /* 0x000fe20000410000 */
[----:B------:R-:W-:Y:S01]  /*61d0*/  FSEL R5, R22, R4, P3 ;  /* 0x0000000416057208 */ /* 0x000fe20001800000 */
[----:B------:R-:W-:Y:S01]  /*61e0*/  IMAD.MOV.U32 R160, RZ, RZ, R245 ;  /* 0x000000ffffa07224 */ /* 0x000fe200078e00f5 */
        /* <DEDUP_REMOVED lines=14> */
[----:B------:R-:W-:Y:S01]  /*62d0*/  FSETP.GE.FTZ.AND P3, PT, R155, RZ, PT ;  /* 0x000000ff9b00720b */ /* 0x000fe20003f76000 */
[----:B------:R-:W-:Y:S01]  /*62e0*/  IMAD.MOV.U32 R161, RZ, RZ, R244 ;  /* 0x000000ffffa17224 */ /* 0x000fe200078e00f4 */
        /* <DEDUP_REMOVED lines=11> */
[----:B------:R-:W-:Y:S01]  /*63a0*/  F2FP.BF16.F32.PACK_AB R7, R13, R166 ;  /* 0x000000a60d07723e */ /* 0x000fe200000010ff */
[----:B---3--:R-:W-:Y:S01]  /*63b0*/  FMUL.FTZ R5, R231, R6 ;  /* 0x00000006e7057220 */ /* 0x008fe20000410000 */
[----:B------:R-:W-:Y:S01]  /*63c0*/  FADD.FTZ R6, -R2, R25 ;  /* 0x0000001902067221 */ /* 0x000fe20000010100 */
[----:B------:R-:W-:Y:S01]  /*63d0*/  FMUL.FTZ R4, R148, R4 ;  /* 0x0000000494047220 */ /* 0x000fe20000410000 */
[----:B------:R-:W-:Y:S02]  /*63e0*/  FSETP.GE.FTZ.AND P4, PT, R159, RZ, PT ;  /* 0x000000ff9f00720b */ /* 0x000fe40003f96000 */
[----:B------:R-:W-:Y:S02]  /*63f0*/  F2FP.BF16.F32.PACK_AB R5, R5, R8 ;  /* 0x000000080505723e */ /* 0x000fe400000010ff */
[----:B------:R-:W-:Y:S01]  /*6400*/  FSEL R6, R6, R2, P3 ;  /* 0x0000000206067208 */ /* 0x000fe20001800000 */
[----:B------:R-:W-:Y:S01]  /*6410*/  @P1 FADD.FTZ R2, -R2, R29 ;  /* 0x0000001d02021221 */ /* 0x000fe20000010100 */
[----:B------:R-:W-:Y:S01]  /*6420*/  FSETP.GE.FTZ.AND P1, PT, R233, RZ, PT ;  /* 0x000000ffe900720b */ /* 0x000fe20003f36000 */
[----:B------:R3:W-:Y:S01]  /*6430*/  STS [R236+0x10000], R5 ;  /* 0x01000005ec007388 */ /* 0x0007e20000000800 */
[----:B------:R-:W-:Y:S01]  /*6440*/  FSETP.GE.FTZ.AND P3, PT, R157, RZ, PT ;  /* 0x000000ff9d00720b */ /* 0x000fe20003f76000 */
[----:B------:R-:W-:Y:S01]  /*6450*/  FMUL.FTZ R8, R146, R2 ;  /* 0x0000000292087220 */ /* 0x000fe20000410000 */
[-C--:B------:R-:W-:Y:S01]  /*6460*/  FSEL R2, R10, R0.reuse, P2 ;  /* 0x000000000a027208 */ /* 0x080fe20001000000 */
[----:B------:R-:W-:Y:S01]  /*6470*/  FADD.FTZ R10, -R0, R14 ;  /* 0x0000000e000a7221 */ /* 0x000fe20000010100 */
[----:B------:R-:W-:Y:S01]  /*6480*/  FSEL R11, R11, R0, P1 ;  /* 0x000000000b0b7208 */ /* 0x000fe20000800000 */
[----:B------:R-:W-:Y:S01]  /*6490*/  FMUL.FTZ R6, R155, R6 ;  /* 0x000000069b067220 */ /* 0x000fe20000410000 */
[----:B------:R-:W-:Y:S01]  /*64a0*/  F2FP.BF16.F32.PACK_AB R8, R8, R4 ;  /* 0x000000040808723e */ /* 0x000fe200000010ff */
[----:B------:R-:W-:Y:S01]  /*64b0*/  FADD.FTZ R4, -R0, R27 ;  /* 0x0000001b00047221 */ /* 0x000fe20000010100 */
[----:B------:R-:W-:Y:S01]  /*64c0*/  FSETP.GE.FTZ.AND P2, PT, R171, RZ, PT ;  /* 0x000000ffab00720b */ /* 0x000fe20003f56000 */
[----:B------:R-:W-:Y:S01]  /*64d0*/  FMUL.FTZ R14, R234, R2 ;  /* 0x00000002ea0e7220 */ /* 0x000fe20000410000 */
[----:B------:R-:W-:Y:S01]  /*64e0*/  FMUL.FTZ R13, R233, R11 ;  /* 0x0000000be90d7220 */ /* 0x000fe20000410000 */
[----:B------:R-:W-:Y:S01]  /*64f0*/  FADD.FTZ R2, -R0, R30 ;  /* 0x0000001e00027221 */ /* 0x000fe20000010100 */
[-C--:B------:R-:W-:Y:S02]  /*6500*/  FSEL R10, R10, R0.reuse, P2 ;  /* 0x000000000a0a7208 */ /* 0x080fe40001000000 */
        /* <DEDUP_REMOVED lines=9> */
[----:B------:R-:W-:Y:S01]  /*65a0*/  FSEL R10, R26, R0, P4 ;  /* 0x000000001a0a7208 */ /* 0x000fe20002000000 */
[----:B------:R-:W-:Y:S01]  /*65b0*/  FMUL.FTZ R145, R145, R2 ;  /* 0x0000000291917220 */ /* 0x000fe20000410000 */
[----:B------:R-:W-:Y:S01]  /*65c0*/  F2FP.BF16.F32.PACK_AB R2, R11, R12 ;  /* 0x0000000c0b02723e */ /* 0x000fe200000010ff */
[----:B------:R-:W-:Y:S01]  /*65d0*/  STS [R236+0x10400], R4 ;  /* 0x01040004ec007388 */ /* 0x000fe20000000800 */
[----:B------:R-:W-:Y:S01]  /*65e0*/  F2FP.BF16.F32.PACK_AB R16, R16, R156 ;  /* 0x0000009c1010723e */ /* 0x000fe200000010ff */
[----:B------:R-:W-:Y:S01]  /*65f0*/  FMUL.FTZ R10, R159, R10 ;  /* 0x0000000a9f0a7220 */ /* 0x000fe20000410000 */
[----:B------:R-:W-:Y:S02]  /*6600*/  F2FP.BF16.F32.PACK_AB R9, R149, R151 ;  /* 0x000000979509723e */ /* 0x000fe400000010ff */
[----:B------:R-:W-:Y:S01]  /*6610*/  STS [R238+0x10000], R7 ;  /* 0x01000007ee007388 */ /* 0x000fe20000000800 */
[----:B------:R-:W-:Y:S01]  /*6620*/  @P1 FADD.FTZ R0, -R0, R31 ;  /* 0x0000001f00001221 */ /* 0x000fe20000010100 */
[----:B------:R-:W-:Y:S03]  /*6630*/  F2FP.BF16.F32.PACK_AB R6, R6, R158 ;  /* 0x0000009e0606723e */ /* 0x000fe600000010ff */
[----:B------:R-:W-:Y:S01]  /*6640*/  STS [R238+0x10400], R2 ;  /* 0x01040002ee007388 */ /* 0x000fe20000000800 */
[----:B------:R-:W-:Y:S01]  /*6650*/  FMUL.FTZ R144, R144, R0 ;  /* 0x0000000090907220 */ /* 0x000fe20000410000 */
[----:B------:R-:W-:Y:S03]  /*6660*/  F2FP.BF16.F32.PACK_AB R0, R157, R10 ;  /* 0x0000000a9d00723e */ /* 0x000fe600000010ff */
[----:B------:R-:W-:Y:S01]  /*6670*/  STS [R237+0xf000], R21 ;  /* 0x00f00015ed007388 */ /* 0x000fe20000000800 */
[----:B---3--:R-:W-:Y:S04]  /*6680*/  F2FP.BF16.F32.PACK_AB R5, R144, R145 ;  /* 0x000000919005723e */ /* 0x008fe800000010ff */
        /* <DEDUP_REMOVED lines=8> */
[----:B---3--:R-:W-:Y:S05]  /*6710*/  LEA R0, R228, UR4, 0x1 ;  /* 0x00000004e4007c11 */ /* 0x008fea000f8e08ff */
[----:B------:R-:W-:Y:S05]  /*6720*/  LDSM.16.MT88.4 R4, [R3+0x13000] ;  /* 0x013000000304783b */ /* 0x000fea0000004200 */
[----:B------:R-:W3:Y:S05]  /*6730*/  LDSM.16.MT88.4 R8, [R0+0x6000] ;  /* 0x006000000008783b */ /* 0x000eea0000004200 */
[----:B------:R-:W4:Y:S05]  /*6740*/  LDSM.16.MT88.4 R12, [R3+0x15000] ;  /* 0x01500000030c783b */ /* 0x000f2a0000004200 */
[----:B------:R-:W1:Y:S05]  /*6750*/  LDSM.16.MT88.4 R16, [R0+0x7000] ;  /* 0x007000000010783b */ /* 0x000e6a0000004200 */
[----:B------:R-:W2:Y:S05]  /*6760*/  LDSM.16.MT88.4 R20, [R0+0x8000] ;  /* 0x008000000014783b */ /* 0x000eaa0000004200 */
[----:B------:R-:W-:Y:S05]  /*6770*/  LDSM.16.MT88.4 R24, [R3+0x13800] ;  /* 0x013800000318783b */ /* 0x000fea0000004200 */
[----:B------:R-:W2:Y:S05]  /*6780*/  LDSM.16.MT88.4 R28, [R0+0x6400] ;  /* 0x00640000001c783b */ /* 0x000eaa0000004200 */
[----:B------:R-:W2:Y:S05]  /*6790*/  LDSM.16.MT88.4 R32, [R3+0x15800] ;  /* 0x015800000320783b */ /* 0x000eaa0000004200 */
[----:B------:R-:W2:Y:S01]  /*67a0*/  LDSM.16.MT88.4 R132, [R0+0x7400] ;  /* 0x007400000084783b */ /* 0x000ea20000004200 */
[-C--:B---3--:R-:W-:Y:S04]  /*67b0*/  HMMA.16816.F32.BF16 R36, R4, R8.reuse, R36 ;  /* 0x000000080424723c */ /* 0x088fe80000041824 */
[----:B------:R-:W3:Y:S02]  /*67c0*/  LDSM.16.MT88.4 R136, [R0+0x8400] ;  /* 0x008400000088783b */ /* 0x000ee40000004200 */
[C---:B----4-:R-:W-:Y:S06]  /*67d0*/  HMMA.16816.F32.BF16 R40, R12.reuse, R8, R40 ;  /* 0x000000080c28723c */ /* 0x050fec0000041828 */
        /* <DEDUP_REMOVED lines=13> */
[----:B------:R-:W1:Y:S05]  /*68b0*/  LDSM.16.MT88.4 R4, [R3+0x14000] ;  /* 0x014000000304783b */ /* 0x000e6a0000004200 */
[-C--:B------:R-:W-:Y:S01]  /*68c0*/  HMMA.16816.F32.BF16 R36, R24, R28.reuse, R36 ;  /* 0x0000001c1824723c */ /* 0x080fe20000041824 */
[----:B------:R-:W2:Y:S05]  /*68d0*/  LDSM.16.MT88.4 R20, [R0+0x8800] ;  /* 0x008800000014783b */ /* 0x000eaa0000004200 */
        /* <DEDUP_REMOVED lines=12> */
[----:B------:R-:W3:Y:S05]  /*69a0*/  LDSM.16.MT88.4 R32, [R0+0x6c00] ;  /* 0x006c00000020783b */ /* 0x000eea0000004200 */
        /* <DEDUP_REMOVED lines=31> */
[----:B------:R-:W1:Y:S01]  /*6ba0*/  LDC R4, c[0x0][0x420] ;  /* 0x00010800ff047b82 */ /* 0x000e620000000800 */
[----:B-----5:R-:W-:Y:S01]  /*6bb0*/  LEA R2, R163, UR4, 0x1 ;  /* 0x00000004a3027c11 */ /* 0x020fe2000f8e08ff */
        /* <DEDUP_REMOVED lines=12> */
.L_x_253:
[----:B------:R-:W-:Y:S01]  /*6c80*/  LDSM.16.M88.4 R24, [R223] ;  /* 0x00000000df18783b */ /* 0x000fe20000000200 */
[C---:B------:R-:W-:Y:S01]  /*6c90*/  LEA R245, P1, R251.reuse, R160, 0x2 ;  /* 0x000000a0fbf57211 */ /* 0x040fe200078210ff */
[----:B-1----:R-:W-:Y:S01]  /*6ca0*/  IMAD.MOV.U32 R2, RZ, RZ, 0x4 ;  /* 0x00000004ff027424 */ /* 0x002fe200078e00ff */
[----:B------:R-:W-:Y:S01]  /*6cb0*/  ULOP3.LUT UR11, UR5, 0x1, URZ, 0xc0, !UPT ;  /* 0x00000001050b7892 */ /* 0x000fe2000f8ec03f */
[----:B------:R-:W1:Y:S01]  /*6cc0*/  LDSM.16.MT88.4 R8, [R0+0x9000] ;  /* 0x009000000008783b */ /* 0x000e620000004200 */
[----:B------:R-:W-:Y:S01]  /*6cd0*/  LEA.HI.X.SX32 R244, R251, R161, 0x2, P1 ;  /* 0x000000a1fbf47211 */ /* 0x000fe200008f16ff */
[----:B------:R-:W-:Y:S02]  /*6ce0*/  UISETP.GT.AND UP2, UPT, UR5, UR30, UPT ;  /* 0x0000001e0500728c */ /* 0x000fe4000bf44270 */
[----:B------:R-:W2:Y:S01]  /*6cf0*/  LDSM.16.MT88.4 R16, [R0+0xb000] ;  /* 0x00b000000010783b */ /* 0x000ea20000004200 */
[----:B------:R-:W-:Y:S02]  /*6d00*/  UISETP.NE.U32.AND UP0, UPT, UR11, 0x1, UPT ;  /* 0x000000010b00788c */ /* 0x000fe4000bf05070 */
[----:B------:R-:W-:Y:S01]  /*6d10*/  @UP3 UIADD3 UR12, UP1, UR16, -0x100, URZ ;  /* 0xffffff00100c3890 */ /* 0x000fe2000ff3e03f */
[----:B------:R-:W3:Y:S01]  /*6d20*/  LDSM.16.MT88.4 R28, [R0+0xd000] ;  /* 0x00d00000001c783b */ /* 0x000ee20000004200 */
[----:B------:R-:W-:Y:S02]  /*6d30*/  UIADD3 UR5, UR5, -0x1, URZ ;  /* 0xffffffff05057890 */ /* 0x000fe4000fffe03f */
[----:B------:R-:W-:Y:S01]  /*6d40*/  @UP3 UIADD3.X UR11, UR17, -0x1, URZ, UP1, !UPT ;  /* 0xffffffff110b3890 */ /* 0x000fe20008ffe43f */
[----:B------:R-:W-:Y:S04]  /*6d50*/  LDSM.16.M88.4 R32, [R224] ;  /* 0x00000000e020783b */ /* 0x000fe80000000200 */
[----:B------:R-:W4:Y:S04]  /*6d60*/  LDSM.16.MT88.4 R132, [R0+0x9400] ;  /* 0x009400000084783b */ /* 0x000f280000004200 */
[----:B------:R-:W4:Y:S04]  /*6d70*/  LDSM.16.MT88.4 R136, [R0+0xb400] ;  /* 0x00b400000088783b */ /* 0x000f280000004200 */
[----:B------:R-:W4:Y:S04]  /*6d80*/  LDSM.16.MT88.4 R140, [R0+0xd400] ;  /* 0x00d40000008c783b */ /* 0x000f280000004200 */
[----:B------:R-:W-:Y:S04]  /*6d90*/  LDSM.16.M88.4 R144, [R226] ;  /* 0x00000000e290783b */ /* 0x000fe80000000200 */
[----:B------:R-:W4:Y:S04]  /*6da0*/  LDSM.16.MT88.4 R148, [R0+0x9800] ;  /* 0x009800000094783b */ /* 0x000f280000004200 */
[----:B------:R-:W4:Y:S01]  /*6db0*/  LDSM.16.MT88.4 R152, [R0+0xb800] ;  /* 0x00b800000098783b */ /* 0x000f220000004200 */
[C---:B-1----:R-:W-:Y:S03]  /*6dc0*/  HMMA.16816.F32.BF16 R4, R24.reuse, R8, RZ ;  /* 0x000000081804723c */ /* 0x042fe600000418ff */
[----:B------:R-:W-:Y:S03]  /*6dd0*/  LDSM.16.MT88.4 R156, [R0+0x9c00] ;  /* 0x009c0000009c783b */ /* 0x000fe60000004200 */
[C---:B------:R-:W-:Y:S06]  /*6de0*/  HMMA.16816.F32.BF16 R8, R24.reuse, R10, RZ ;  /* 0x0000000a1808723c */ /* 0x040fec00000418ff */
[C---:B--2---:R-:W-:Y:S06]  /*6df0*/  HMMA.16816.F32.BF16 R12, R24.reuse, R16, RZ ;  /* 0x00000010180c723c */ /* 0x044fec00000418ff */
[C---:B------:R-:W-:Y:S06]  /*6e00*/  HMMA.16816.F32.BF16 R16, R24.reuse, R18, RZ ;  /* 0x000000121810723c */ /* 0x040fec00000418ff */
[C---:B---3--:R-:W-:Y:S06]  /*6e10*/  HMMA.16816.F32.BF16 R20, R24.reuse, R28, RZ ;  /* 0x0000001c1814723c */ /* 0x048fec00000418ff */
[----:B------:R-:W-:Y:S01]  /*6e20*/  HMMA.16816.F32.BF16 R24, R24, R30, RZ ;  /* 0x0000001e1818723c */ /* 0x000fe200000418ff */
[----:B------:R-:W1:Y:S05]  /*6e30*/  LDSM.16.MT88.4 R28, [R0+0xd800] ;  /* 0x00d80000001c783b */ /* 0x000e6a0000004200 */
[C---:B----4-:R-:W-:Y:S06]  /*6e40*/  HMMA.16816.F32.BF16 R4, R32.reuse, R132, R4 ;  /* 0x000000842004723c */ /* 0x050fec0000041804 */
[C---:B------:R-:W-:Y:S01]  /*6e50*/  HMMA.16816.F32.BF16 R8, R32.reuse, R134, R8 ;  /* 0x000000862008723c */ /* 0x040fe20000041808 */
[----:B------:R-:W2:Y:S05]  /*6e60*/  LDSM.16.M88.4 R132, [R225] ;  /* 0x00000000e184783b */ /* 0x000eaa0000000200 */
[C---:B------:R-:W-:Y:S06]  /*6e70*/  HMMA.16816.F32.BF16 R12, R32.reuse, R136, R12 ;  /* 0x00000088200c723c */ /* 0x040fec000004180c */
[C---:B------:R-:W-:Y:S01]  /*6e80*/  HMMA.16816.F32.BF16 R16, R32.reuse, R138, R16 ;  /* 0x0000008a2010723c */ /* 0x040fe20000041810 */
[----:B------:R-:W3:Y:S05]  /*6e90*/  LDSM.16.MT88.4 R136, [R0+0xbc00] ;  /* 0x00bc00000088783b */ /* 0x000eea0000004200 */
[C---:B------:R-:W-:Y:S06]  /*6ea0*/  HMMA.16816.F32.BF16 R20, R32.reuse, R140, R20 ;  /* 0x0000008c2014723c */ /* 0x040fec0000041814 */
        /* <DEDUP_REMOVED lines=9> */
[C---:B-1----:R-:W-:Y:S06]  /*6f40*/  HMMA.16816.F32.BF16 R20, R144.reuse, R28, R20 ;  /* 0x0000001c9014723c */ /* 0x042fec0000041814 */
[----:B------:R-:W-:Y:S01]  /*6f50*/  HMMA.16816.F32.BF16 R24, R144, R30, R24 ;  /* 0x0000001e9018723c */ /* 0x000fe20000041818 */
[----:B------:R-:W1:Y:S04]  /*6f60*/  LDSM.16.MT88.4 R28, [R0+0xe000] ;  /* 0x00e00000001c783b */ /* 0x000e680000004200 */
[----:B------:R-:W-:Y:S01]  /*6f70*/  LDSM.16.M88.4 R144, [R224+0x2000] ;  /* 0x00200000e090783b */ /* 0x000fe20000000200 */
[C---:B--2---:R-:W-:Y:S06]  /*6f80*/  HMMA.16816.F32.BF16 R4, R132.reuse, R156, R4 ;  /* 0x0000009c8404723c */ /* 0x044fec0000041804 */
[C---:B------:R-:W-:Y:S01]  /*6f90*/  HMMA.16816.F32.BF16 R8, R132.reuse, R158, R8 ;  /* 0x0000009e8408723c */ /* 0x040fe20000041808 */
[----:B------:R-:W2:Y:S05]  /*6fa0*/  LDSM.16.MT88.4 R156, [R0+0xa400] ;  /* 0x00a40000009c783b */ /* 0x000eaa0000004200 */
[C---:B---3--:R-:W-:Y:S06]  /*6fb0*/  HMMA.16816.F32.BF16 R12, R132.reuse, R136, R12 ;  /* 0x00000088840c723c */ /* 0x048fec000004180c */
[C---:B------:R-:W-:Y:S01]  /*6fc0*/  HMMA.16816.F32.BF16 R16, R132.reuse, R138, R16 ;  /* 0x0000008a8410723c */ /* 0x040fe20000041810 */
[----:B------:R-:W3:Y:S05]  /*6fd0*/  LDSM.16.MT88.4 R136, [R0+0xc400] ;  /* 0x00c400000088783b */ /* 0x000eea0000004200 */
        /* <DEDUP_REMOVED lines=22> */
[----:B------:R4:W3:Y:S04]  /*7140*/  LDSM.16.MT88.4 R32, [R0+0xec00] ;  /* 0x00ec00000020783b */ /* 0x0008e80000004200 */
[----:B------:R-:W-:Y:S01]  /*7150*/  LDSM.16.MT88.4 R144, [R220+0x1c00] ;  /* 0x001c0000dc90783b */ /* 0x000fe20000004200 */
[C---:B------:R-:W-:Y:S06]  /*7160*/  HMMA.16816.F32.BF16 R4, R132.reuse, R148, R4 ;  /* 0x000000948404723c */ /* 0x040fec0000041804 */
[C---:B------:R-:W-:Y:S06]  /*7170*/  HMMA.16816.F32.BF16 R8, R132.reuse, R150, R8 ;  /* 0x000000968408723c */ /* 0x040fec0000041808 */
[C---:B------:R-:W-:Y:S06]  /*7180*/  HMMA.16816.F32.BF16 R12, R132.reuse, R152, R12 ;  /* 0x00000098840c723c */ /* 0x040fec000004180c */
[C---:B------:R-:W-:Y:S01]  /*7190*/  HMMA.16816.F32.BF16 R16, R132.reuse, R154, R16 ;  /* 0x0000009a8410723c */ /* 0x040fe20000041810 */
[----:B----4-:R-:W-:Y:S05]  /*71a0*/  IMAD.U32 R0, RZ, RZ, UR20 ;  /* 0x00000014ff007e24 */ /* 0x010fea000f8e00ff */
[C---:B-1----:R-:W-:Y:S06]  /*71b0*/  HMMA.16816.F32.BF16 R20, R132.reuse, R28, R20 ;  /* 0x0000001c8414723c */ /* 0x042fec0000041814 */
[----:B------:R-:W-:Y:S05]  /*71c0*/  HMMA.16816.F32.BF16 R24, R132, R30, R24 ;  /* 0x0000001e8418723c */ /* 0x000fea0000041818 */
[----:B------:R-:W-:Y:S01]  /*71d0*/  IMAD.MOV.U32 R28, RZ, RZ, R245 ;  /* 0x000000ffff1c7224 */ /* 0x000fe200078e00f5 */
[C---:B--2---:R-:W-:Y:S01]  /*71e0*/  HMMA.16816.F32.BF16 R4, R140.reuse, R156, R4 ;  /* 0x0000009c8c04723c */ /* 0x044fe20000041804 */
[----:B------:R-:W-:Y:S04]  /*71f0*/  IMAD.U32 R132, RZ, RZ, UR20 ;  /* 0x00000014ff847e24 */ /* 0x000fe8000f8e00ff */
[----:B------:R-:W-:Y:S01]  /*7200*/  @P0 VIADD R30, R246, 0xffffffc0 ;  /* 0xffffffc0f61e0836 */ /* 0x000fe20000000000 */
[C---:B------:R-:W-:Y:S05]  /*7210*/  HMMA.16816.F32.BF16 R8, R140.reuse, R158, R8 ;  /* 0x0000009e8c08723c */ /* 0x040fea0000041808 */
[----:B------:R-:W-:Y:S01]  /*7220*/  @P0 IMAD.WIDE R30, R30, R2, UR16 ;  /* 0x000000101e1e0e25 */ /* 0x000fe2000f8e0202 */
[C---:B---3--:R-:W-:Y:S01]  /*7230*/  HMMA.16816.F32.BF16 R12, R140.reuse, R136, R12 ;  /* 0x000000888c0c723c */ /* 0x048fe2000004180c */
[----:B------:R-:W-:Y:S01]  /*7240*/  @UP3 UMOV UR16, UR12 ;  /* 0x0000000c00103c82 */ /* 0x000fe20008000000 */
[----:B------:R-:W-:Y:S02]  /*7250*/  @UP3 UMOV UR17, UR11 ;  /* 0x0000000b00113c82 */ /* 0x000fe40008000000 */
[----:B------:R-:W5:Y:S01]  /*7260*/  @P0 LDG.E R249, desc[UR6][R30.64] ;  /* 0x000000061ef90981 */ /* 0x000f62000c1e1900 */
[----:B------:R-:W-:Y:S01]  /*7270*/  IMAD.MOV.U32 R29, RZ, RZ, R244 ;  /* 0x000000ffff1d7224 */ /* 0x000fe200078e00f4 */
[C---:B------:R-:W-:Y:S01]  /*7280*/  HMMA.16816.F32.BF16 R16, R140.reuse, R138, R16 ;  /* 0x0000008a8c10723c */ /* 0x040fe20000041810 */
[----:B------:R-:W-:Y:S01]  /*7290*/  IMAD.U32 R2, RZ, RZ, UR21 ;  /* 0x00000015ff027e24 */ /* 0x000fe2000f8e00ff */
[----:B------:R-:W5:Y:S03]  /*72a0*/  @P0 LDG.E R250, desc[UR6][R30.64+0x20] ;  /* 0x000020061efa0981 */ /* 0x000f66000c1e1900 */
[-C--:B------:R-:W-:Y:S01]  /*72b0*/  LEA R132, P1, R132, R28.reuse, 0x2 ;  /* 0x0000001c84847211 */ /* 0x080fe200078210ff */
[C---:B------:R-:W-:Y:S01]  /*72c0*/  HMMA.16816.F32.BF16 R20, R140.reuse, R32, R20 ;  /* 0x000000208c14723c */ /* 0x040fe20000041814 */
[----:B------:R-:W5:Y:S04]  /*72d0*/  @P0 LDG.E R247, desc[UR6][R30.64+0x80] ;  /* 0x000080061ef70981 */ /* 0x000f68000c1e1900 */
[----:B------:R1:W5:Y:S01]  /*72e0*/  @P0 LDG.E R248, desc[UR6][R30.64+0xa0] ;  /* 0x0000a0061ef80981 */ /* 0x000362000c1e1900 */
[----:B------:R-:W-:Y:S01]  /*72f0*/  HMMA.16816.F32.BF16 R24, R140, R34, R24 ;  /* 0x000000228c18723c */ /* 0x000fe20000041818 */
[----:B------:R-:W-:Y:S02]  /*7300*/  IMAD.U32 R32, RZ, RZ, UR39 ;  /* 0x00000027ff207e24 */ /* 0x000fe4000f8e00ff */
[----:B------:R2:W-:Y:S02]  /*7310*/  REDG.E.ADD.F32.FTZ.RN.STRONG.GPU desc[UR6][R28.64], R4 ;  /* 0x000000041c0079a6 */ /* 0x0005e4000c10f386 */
[-C--:B------:R-:W-:Y:S01]  /*7320*/  LEA.HI.X.SX32 R133, R0, R29.reuse, 0x2, P1 ;  /* 0x0000001d00857211 */ /* 0x080fe200008f16ff */
[----:B------:R-:W-:Y:S01]  /*7330*/  IMAD.U32 R0, RZ, RZ, UR21 ;  /* 0x00000015ff007e24 */ /* 0x000fe2000f8e00ff */
[-C--:B------:R-:W-:Y:S01]  /*7340*/  LEA R34, P0, R2, R28.reuse, 0x2 ;  /* 0x0000001c02227211 */ /* 0x080fe200078010ff */
[----:B------:R-:W-:Y:S01]  /*7350*/  IMAD.U32 R2, RZ, RZ, UR38 ;  /* 0x00000026ff027e24 */ /* 0x000fe2000f8e00ff */
[----:B------:R-:W-:Y:S02]  /*7360*/  LDSM.16.MT88.4 R136, [R220+0x2400] ;  /* 0x00240000dc88783b */ /* 0x000fe40000004200 */
[-C--:B------:R-:W-:Y:S02]  /*7370*/  LEA R32, P2, R32, R28.reuse, 0x2 ;  /* 0x0000001c20207211 */ /* 0x080fe400078410ff */
[----:B------:R3:W-:Y:S01]  /*7380*/  REDG.E.ADD.F32.FTZ.RN.STRONG.GPU desc[UR6][R132.64], R5 ;  /* 0x00000005840079a6 */ /* 0x0007e2000c10f386 */
[-C--:B------:R-:W-:Y:S01]  /*7390*/  LEA.HI.X.SX32 R35, R0, R29.reuse, 0x2, P0 ;  /* 0x0000001d00237211 */ /* 0x080fe200000f16ff */
[----:B------:R-:W-:Y:S02]  /*73a0*/  IMAD.U32 R0, RZ, RZ, UR37 ;  /* 0x00000025ff007e24 */ /* 0x000fe4000f8e00ff */
[----:B------:R-:W-:Y:S04]  /*73b0*/  LDSM.16.MT88.4 R140, [R220+0x1800] ;  /* 0x00180000dc8c783b */ /* 0x000fe80000004200 */
[----:B------:R4:W-:Y:S01]  /*73c0*/  REDG.E.ADD.F32.FTZ.RN.STRONG.GPU desc[UR6][R34.64], R6 ;  /* 0x00000006220079a6 */ /* 0x0009e2000c10f386 */
[----:B-1----:R-:W-:Y:S05]  /*73d0*/  IMAD.U32 R30, RZ, RZ, UR38 ;  /* 0x00000026ff1e7e24 */ /* 0x002fea000f8e00ff */
[-C--:B------:R-:W-:Y:S01]  /*73e0*/  LEA R30, P1, R30, R28.reuse, 0x2 ;  /* 0x0000001c1e1e7211 */ /* 0x080fe200078210ff */
[----:B--2---:R-:W-:Y:S03]  /*73f0*/  IMAD.U32 R4, RZ, RZ, UR37 ;  /* 0x00000025ff047e24 */ /* 0x004fe6000f8e00ff */
[-C--:B------:R-:W-:Y:S01]  /*7400*/  LEA.HI.X.SX32 R31, R2, R29.reuse, 0x2, P1 ;  /* 0x0000001d021f7211 */ /* 0x080fe200008f16ff */
[----:B------:R-:W-:Y:S01]  /*7410*/  IMAD.U32 R2, RZ, RZ, UR36 ;  /* 0x00000024ff027e24 */ /* 0x000fe2000f8e00ff */
[-C--:B------:R-:W-:Y:S01]  /*7420*/  LEA R4, P0, R4, R28.reuse, 0x2 ;  /* 0x0000001c04047211 */ /* 0x080fe200078010ff */
[----:B---3--:R-:W-:Y:S05]  /*7430*/  IMAD.U32 R5, RZ, RZ, UR39 ;  /* 0x00000027ff057e24 */ /* 0x008fea000f8e00ff */
[-C--:B------:R-:W-:Y:S02]  /*7440*/  LEA.HI.X.SX32 R33, R5, R29.reuse, 0x2, P2 ;  /* 0x0000001d05217211 */ /* 0x080fe400010f16ff */
[-C--:B------:R-:W-:Y:S01]  /*7450*/  LEA.HI.X.SX32 R5, R0, R29.reuse, 0x2, P0 ;  /* 0x0000001d00057211 */ /* 0x080fe200000f16ff */
[----:B------:R-:W-:Y:S02]  /*7460*/  IMAD.U32 R0, RZ, RZ, UR36 ;  /* 0x00000024ff007e24 */ /* 0x000fe4000f8e00ff */
[----:B------:R1:W-:Y:S01]  /*7470*/  REDG.E.ADD.F32.FTZ.RN.STRONG.GPU desc[UR6][R32.64], R7 ;  /* 0x00000007200079a6 */ /* 0x0003e2000c10f386 */
[----:B----4-:R-:W-:Y:S03]  /*7480*/  IMAD.U32 R6, RZ, RZ, UR29 ;  /* 0x0000001dff067e24 */ /* 0x010fe6000f8e00ff */
[----:B------:R2:W-:Y:S04]  /*7490*/  REDG.E.ADD.F32.FTZ.RN.STRONG.GPU desc[UR6][R30.64], R8 ;  /* 0x000000081e0079a6 */ /* 0x0005e8000c10f386 */
[----:B------:R3:W-:Y:S04]  /*74a0*/  REDG.E.ADD.F32.FTZ.RN.STRONG.GPU desc[UR6][R4.64], R9 ;  /* 0x00000009040079a6 */ /* 0x0007e8000c10f386 */
[----:B------:R-:W-:Y:S01]  /*74b0*/  LDSM.16.MT88.4 R32, [R3+0xf800] ;  /* 0x00f800000320783b */ /* 0x000fe20000004200 */
[----:B-1----:R-:W-:Y:S01]  /*74c0*/  IMAD.U32 R7, RZ, RZ, UR29 ;  /* 0x0000001dff077e24 */ /* 0x002fe2000f8e00ff */
[----:B--2---:R-:W-:Y:S02]  /*74d0*/  MOV R8, UR35 ;  /* 0x0000002300087c02 */ /* 0x004fe40008000f00 */
[-C--:B---3--:R-:W-:Y:S01]  /*74e0*/  LEA R4, P1, R0, R28.reuse, 0x2 ;  /* 0x0000001c00047211 */ /* 0x088fe200078210ff */
        /* <DEDUP_REMOVED lines=361> */
.L_x_255:
[----:B------:R-:W-:Y:S01]  /*8b80*/  @UP0 UIADD3 UR5, UR44, UR45, URZ ;  /* 0x0000002d2c050290 */ /* 0x000fe2000fffe03f */
[----:B-1---5:R-:W-:Y:S01]  /*8b90*/  LEA R0, R163, UR4, 0x1 ;  /* 0x00000004a3007c11 */ /* 0x022fe2000f8e08ff */
[----:B------:R-:W-:Y:S02]  /*8ba0*/  @UP0 ULDC.64 UR12, c[0x0][0x458] ;  /* 0x00011600000c0ab9 */ /* 0x000fe40000000a00 */
        /* <DEDUP_REMOVED lines=16> */
.L_x_256:
[----:B------:R-:W2:Y:S01]  /*8cb0*/  LDL.64 R4, [R1+0x20] ;  /* 0x0000200001047983 */ /* 0x000ea20000100a00 */
[----:B------:R-:W-:Y:S01]  /*8cc0*/  USHF.R.S32.HI UR5, URZ, 0x1f, UR42 ;  /* 0x0000001f3f057899 */ /* 0x000fe2000801142a */
[----:B------:R-:W-:Y:S01]  /*8cd0*/  IMAD.U32 R2, RZ, RZ, UR8 ;  /* 0x00000008ff027e24 */ /* 0x000fe2000f8e00ff */
[----:B------:R-:W-:Y:S01]  /*8ce0*/  UIMAD UR10, UR41, -0x80, UR10 ;  /* 0xffffff80290a78a4 */ /* 0x000fe2000f8e020a */
[----:B------:R-:W-:Y:S01]  /*8cf0*/  BAR.SYNC.DEFER_BLOCKING 0x0 ;  /* 0x0000000000007b1d */ /* 0x000fe20000010000 */
[----:B------:R-:W-:Y:S01]  /*8d00*/  UIMAD UR11, UR5, UR8, URZ ;  /* 0x00000008050b72a4 */ /* 0x000fe2000f8e023f */
[C---:B------:R-:W-:Y:S01]  /*8d10*/  IADD3 R8, R252.reuse, 0x40, RZ ;  /* 0x00000040fc087810 */ /* 0x040fe20007ffe0ff */
[----:B------:R-:W-:Y:S01]  /*8d20*/  USHF.R.S32.HI UR20, URZ, 0x1f, UR59 ;  /* 0x0000001f3f147899 */ /* 0x000fe2000801143b */
[----:B------:R-:W-:Y:S01]  /*8d30*/  SHF.R.S32.HI R25, RZ, 0x1f, R252 ;  /* 0x0000001fff197819 */ /* 0x000fe200000114fc */
[----:B------:R-:W-:Y:S01]  /*8d40*/  UIMAD UR11, UR42, UR9, UR11 ;  /* 0x000000092a0b72a4 */ /* 0x000fe2000f8e020b */
[----:B------:R-:W-:Y:S01]  /*8d50*/  ISETP.GE.AND P2, PT, R252, UR10, PT ;  /* 0x0000000afc007c0c */ /* 0x000fe2000bf46270 */
[----:B------:R-:W-:Y:S01]  /*8d60*/  ULDC.64 UR16, c[0x0][0x468] ;  /* 0x00011a0000107ab9 */ /* 0x000fe20000000a00 */
[----:B------:R-:W-:Y:S01]  /*8d70*/  ISETP.GE.AND P1, PT, R8, UR10, PT ;  /* 0x0000000a08007c0c */ /* 0x000fe2000bf26270 */
[----:B------:R-:W-:Y:S01]  /*8d80*/  BSSY B0, `(.L_x_257) ;  /* 0x0000022000007945 */ /* 0x000fe20003800000 */
[----:B------:R1:W3:Y:S04]  /*8d90*/  LDS.128 R36, [R0+0xa000] ;  /* 0x00a0000000247984 */ /* 0x0002e80000000c00 */
[----:B------:R1:W4:Y:S04]  /*8da0*/  LDS.128 R32, [R0+0xc000] ;  /* 0x00c0000000207984 */ /* 0x0003280000000c00 */
[----:B------:R1:W1:Y:S04]  /*8db0*/  LDS.128 R28, [R0+0xe000] ;  /* 0x00e00000001c7984 */ /* 0x0002680000000c00 */
[----:B------:R1:W1:Y:S04]  /*8dc0*/  LDS.128 R48, [R0+0x10000] ;  /* 0x0100000000307984 */ /* 0x0002680000000c00 */
[----:B------:R1:W1:Y:S04]  /*8dd0*/  LDS.128 R44, [R0+0x12000] ;  /* 0x01200000002c7984 */ /* 0x0002680000000c00 */
[----:B------:R1:W1:Y:S01]  /*8de0*/  LDS.128 R40, [R0+0x14000] ;  /* 0x0140000000287984 */ /* 0x0002620000000c00 */
        /* <DEDUP_REMOVED lines=9> */
[----:B------:R-:W-:-:S05]  /*8e80*/  IMAD.WIDE.U32 R8, R2, UR59, R4 ;  /* 0x0000003b02087c25 */ /* 0x000fca000f8e0004 */
[----:B------:R-:W-:Y:S01]  /*8e90*/  IADD3 R24, R9, UR17, RZ ;  /* 0x0000001109187c10 */ /* 0x000fe2000fffe0ff */
[----:B-1-34-:R-:W-:Y:S06]  /*8ea0*/  @P2 BRA `(.L_x_258) ;  /* 0x00000000003c2947 */ /* 0x01afec0003800000 */
        /* <DEDUP_REMOVED lines=15> */
.L_x_258:
[----:B------:R-:W-:Y:S05]  /*8fa0*/  BSYNC B0 ;  /* 0x0000000000007941 */ /* 0x000fea0003800000 */
.L_x_257:
[----:B------:R-:W-:Y:S04]  /*8fb0*/  BSSY B0, `(.L_x_259) ;  /* 0x0000010000007945 */ /* 0x000fe80003800000 */
[----:B------:R-:W-:Y:S05]  /*8fc0*/  @P1 BRA `(.L_x_260) ;  /* 0x0000000000381947 */ /* 0x000fea0003800000 */
[----:B------:R-:W-:Y:S01]  /*8fd0*/  IADD3 R2, P0, R252, 0x40, RZ ;  /* 0x00000040fc027810 */ /* 0x000fe20007f1e0ff */
[----:B------:R-:W-:Y:S01]  /*8fe0*/  ULDC.64 UR10, c[0x0][0x3f0] ;  /* 0x0000fc00000a7ab9 */ /* 0x000fe20000000a00 */
[----:B-1----:R-:W-:-:S03]  /*8ff0*/  MOV R5, R24 ;  /* 0x0000001800057202 */ /* 0x002fc60000000f00 */
[----:B------:R-:W-:-:S04]  /*9000*/  IMAD.X R4, RZ, RZ, R25, P0 ;  /* 0x000000ffff047224 */ /* 0x000fc800000e0619 */
[----:B------:R-:W-:Y:S02]  /*9010*/  IMAD R10, R4, UR8, RZ ;  /* 0x00000008040a7c24 */ /* 0x000fe4000f8e02ff */
[----:B------:R-:W-:-:S04]  /*9020*/  IMAD.MOV.U32 R4, RZ, RZ, R8 ;  /* 0x000000ffff047224 */ /* 0x000fc800078e0008 */
[----:B------:R-:W-:-:S04]  /*9030*/  IMAD.WIDE.U32 R8, R2, UR8, R4 ;  /* 0x0000000802087c25 */ /* 0x000fc8000f8e0004 */
[----:B------:R-:W-:Y:S01]  /*9040*/  IMAD R2, R2, UR9, R10 ;  /* 0x0000000902027c24 */ /* 0x000fe2000f8e020a */
[----:B------:R-:W-:-:S04]  /*9050*/  LEA R4, P0, R8, UR10, 0x1 ;  /* 0x0000000a08047c11 */ /* 0x000fc8000f8008ff */
[----:B------:R-:W-:-:S04]  /*9060*/  IADD3 R2, R2, R9, RZ ;  /* 0x0000000902027210 */ /* 0x000fc80007ffe0ff */
[----:B------:R-:W-:-:S05]  /*9070*/  LEA.HI.X R5, R8, UR11, R2, 0x1, P0 ;  /* 0x0000000b08057c11 */ /* 0x000fca00080f0c02 */
[----:B------:R2:W-:Y:S04]  /*9080*/  STG.E.128 desc[UR6][R4.64], R36 ;  /* 0x0000002404007986 */ /* 0x0005e8000c101d06 */
[----:B------:R2:W-:Y:S04]  /*9090*/  STG.E.128 desc[UR6][R4.64+0x40], R32 ;  /* 0x0000402004007986 */ /* 0x0005e8000c101d06 */
[----:B------:R2:W-:Y:S02]  /*90a0*/  STG.E.128 desc[UR6][R4.64+0x80], R28 ;  /* 0x0000801c04007986 */ /* 0x0005e4000c101d06 */
.L_x_260:
[----:B------:R-:W-:Y:S05]  /*90b0*/  BSYNC B0 ;  /* 0x0000000000007941 */ /* 0x000fea0003800000 */
.L_x_259:
[----:B------:R-:W-:Y:S01]  /*90c0*/  IMAD.U32 R2, RZ, RZ, UR12 ;  /* 0x0000000cff027e24 */ /* 0x000fe2000f8e00ff */
[----:B------:R-:W-:Y:S01]  /*90d0*/  UIMAD UR5, UR5, UR12, URZ ;  /* 0x0000000c050572a4 */ /* 0x000fe2000f8e023f */
[----:B-1----:R-:W1:Y:S01]  /*90e0*/  LDS.128 R20, [R0+0xf000] ;  /* 0x00f0000000147984 */ /* 0x002e620000000c00 */
[----:B------:R-:W-:Y:S01]  /*90f0*/  USHF.R.S32.HI UR10, URZ, 0x1f, UR59 ;  /* 0x0000001f3f0a7899 */ /* 0x000fe2000801143b */
[----:B------:R-:W-:Y:S01]  /*9100*/  IMAD.WIDE.U32 R6, R2, UR42, R6 ;  /* 0x0000002a02067c25 */ /* 0x000fe2000f8e0006 */
[----:B------:R-:W-:Y:S01]  /*9110*/  UIMAD UR42, UR42, UR13, UR5 ;  /* 0x0000000d2a2a72a4 */ /* 0x000fe2000f8e0205 */
[----:B------:R-:W3:Y:S01]  /*9120*/  LDS.128 R16, [R0+0x11000] ;  /* 0x0110000000107984 */ /* 0x000ee20000000c00 */
[----:B------:R-:W-:Y:S01]  /*9130*/  ULDC.64 UR8, c[0x0][0x470] ;  /* 0x00011c0000087ab9 */ /* 0x000fe20000000a00 */
[----:B------:R-:W-:Y:S01]  /*9140*/  BSSY B0, `(.L_x_261) ;  /* 0x0000017000007945 */ /* 0x000fe20003800000 */
[----:B------:R-:W-:Y:S01]  /*9150*/  IADD3 R6, P0, R6, UR14, RZ ;  /* 0x0000000e06067c10 */ /* 0x000fe2000ff1e0ff */
[----:B------:R4:W1:Y:S01]  /*9160*/  LDS.128 R12, [R0+0x13000] ;  /* 0x01300000000c7984 */ /* 0x0008620000000c00 */
[----:B------:R-:W-:-:S04]  /*9170*/  UIMAD UR5, UR10, UR8, URZ ;  /* 0x000000080a0572a4 */ /* 0x000fc8000f8e023f */
[----:B------:R-:W-:Y:S01]  /*9180*/  UIMAD UR9, UR59, UR9, UR5 ;  /* 0x000000093b0972a4 */ /* 0x000fe2000f8e0205 */
[----:B----4-:R-:W-:-:S05]  /*9190*/  IMAD.U32 R0, RZ, RZ, UR42 ;  /* 0x0000002aff007e24 */ /* 0x010fca000f8e00ff */
[----:B------:R-:W-:Y:S02]  /*91a0*/  IADD3.X R7, R7, UR15, R0, P0, !PT ;  /* 0x0000000f07077c10 */ /* 0x000fe400087fe400 */
[----:B------:R-:W-:-:S05]  /*91b0*/  MOV R0, UR8 ;  /* 0x0000000800007c02 */ /* 0x000fca0008000f00 */
[----:B------:R-:W-:-:S05]  /*91c0*/  IMAD.WIDE.U32 R6, R0, UR59, R6 ;  /* 0x0000003b00067c25 */ /* 0x000fca000f8e0006 */
[----:B------:R-:W-:Y:S01]  /*91d0*/  IADD3 R2, R7, UR9, RZ ;  /* 0x0000000907027c10 */ /* 0x000fe2000fffe0ff */
[----:B-1-3--:R-:W-:Y:S06]  /*91e0*/  @P2 BRA `(.L_x_262) ;  /* 0x0000000000302947 */ /* 0x00afec0003800000 */
        /* <DEDUP_REMOVED lines=9> */
[----:B------:R1:W-:Y:S04]  /*9280*/  STG.E.128 desc[UR6][R4.64], R20 ;  /* 0x0000001404007986 */ /* 0x0003e8000c101d06 */
[----:B------:R1:W-:Y:S04]  /*9290*/  STG.E.128 desc[UR6][R4.64+0x40], R16 ;  /* 0x0000401004007986 */ /* 0x0003e8000c101d06 */
[----:B------:R1:W-:Y:S02]  /*92a0*/  STG.E.128 desc[UR6][R4.64+0x80], R12 ;  /* 0x0000800c04007986 */ /* 0x0003e4000c101d06 */
.L_x_262:
[----:B------:R-:W-:Y:S05]  /*92b0*/  BSYNC B0 ;  /* 0x0000000000007941 */ /* 0x000fea0003800000 */
.L_x_261:
[----:B------:R-:W-:Y:S05]  /*92c0*/  @P1 BRA `(.L_x_251) ;  /* 0x0000000000341947 */ /* 0x000fea0003800000 */
[----:B------:R-:W-:Y:S01]  /*92d0*/  IADD3 R0, P0, R252, 0x40, RZ ;  /* 0x00000040fc007810 */ /* 0x000fe20007f1e0ff */
[----:B------:R-:W-:Y:S01]  /*92e0*/  ULDC.64 UR8, c[0x0][0x3f8] ;  /* 0x0000fe0000087ab9 */ /* 0x000fe20000000a00 */
[----:B------:R-:W-:Y:S02]  /*92f0*/  MOV R7, R2 ;  /* 0x0000000200077202 */ /* 0x000fe40000000f00 */
[----:B-12---:R-:W-:Y:S01]  /*9300*/  IADD3.X R4, RZ, R25, RZ, P0, !PT ;  /* 0x00000019ff047210 */ /* 0x006fe200007fe4ff */
        /* <DEDUP_REMOVED lines=9> */
.L_x_251:
[----:B------:R-:W-:Y:S05]  /*93a0*/  BSYNC B1 ;  /* 0x0000000000017941 */ /* 0x000fea0003800000 */
.L_x_237:
[----:B------:R-:W5:Y:S01]  /*93b0*/  LDL R2, [R1+0x2c] ;  /* 0x00002c0001027983 */ /* 0x000f620000100800 */
[----:B------:R-:W-:Y:S02]  /*93c0*/  ULDC UR5, c[0x0][0xc] ;  /* 0x0000030000057ab9 */ /* 0x000fe40000000800 */
[----:B------:R-:W-:Y:S01]  /*93d0*/  UIADD3 UR41, UR5, UR41, URZ ;  /* 0x0000002905297290 */ /* 0x000fe2000fffe03f */
[----:B-----5:R-:W-:-:S13]  /*93e0*/  R2UR UR8, R2 ;  /* 0x00000000020872ca */ /* 0x020fda00000e0000 */
[----:B------:R-:W-:-:S06]  /*93f0*/  UISETP.GE.AND UP0, UPT, UR41, UR8, UPT ;  /* 0x000000082900728c */ /* 0x000fcc000bf06270 */
[----:B------:R-:W-:-:S13]  /*9400*/  PLOP3.LUT P0, PT, PT, PT, UP0, 0x80, 0x0 ;  /* 0x000000000000781c */ /* 0x000fda0003f0f008 */
[----:B------:R-:W-:Y:S05]  /*9410*/  @P0 BRA `(.L_x_263) ;  /* 0x0000000000040947 */ /* 0x000fea0003800000 */
[----:B------:R-:W-:Y:S05]  /*9420*/  BRA `(.L_x_264) ;  /* 0xffffff7400f47947 */ /* 0x000fea000383ffff */
.L_x_263:
[----:B------:R-:W-:Y:S05]  /*9430*/  EXIT ;  /* 0x000000000000794d */ /* 0x000fea0003800000 */
.L_x_265:
        /* <DEDUP_REMOVED lines=12> */
.L_x_677:


//--------------------- .text._ZN5flash44flash_bwd_dq_dk_dv_loop_seqk_parallel_kernelI23Flash_bwd_kernel_traitsILi96ELi64ELi128ELi8ELi2ELi4ELi4ELb1ELb0EN7cutlass10bfloat16_tE19Flash_kernel_traitsILi96ELi64ELi128ELi8ES3_EELb0ELb1ELb0ELb0ELb0ELb1ELb1EEEvNS_16Flash_bwd_paramsE --------------------------
	.section	.text._ZN5flash44flash_bwd_dq_dk_dv_loop_seqk_parallel_kernelI23Flash_bwd_kernel_traitsILi96ELi64ELi128ELi8ELi2ELi4ELi4ELb1ELb0EN7cutlass10bfloat16_tE19Flash_kernel_traitsILi96ELi64ELi128ELi8ES3_EELb0ELb1ELb0ELb0ELb0ELb1ELb1EEEvNS_16Flash_bwd_paramsE,"ax",@progbits
	.align	128
        .global         _ZN5flash44flash_bwd_dq_dk_dv_loop_seqk_parallel_kernelI23Flash_bwd_kernel_traitsILi96ELi64ELi128ELi8ELi2ELi4ELi4ELb1ELb0EN7cutlass10bfloat16_tE19Flash_kernel_traitsILi96ELi64ELi128ELi8ES3_EELb0ELb1ELb0ELb0ELb0ELb1ELb1EEEvNS_16Flash_bwd_paramsE
        .type           _ZN5flash44flash_bwd_dq_dk_dv_loop_seqk_parallel_kernelI23Flash_bwd_kernel_traitsILi96ELi64ELi128ELi8ELi2ELi4ELi4ELb1ELb0EN7cutlass10bfloat16_tE19Flash_kernel_traitsILi96ELi64ELi128ELi8ES3_EELb0ELb1ELb0ELb0ELb0ELb1ELb1EEEvNS_16Flash_bwd_paramsE,@function
        .size           _ZN5flash44flash_bwd_dq_dk_dv_loop_seqk_parallel_kernelI23Flash_bwd_kernel_traitsILi96ELi64ELi128ELi8ELi2ELi4ELi4ELb1ELb0EN7cutlass10bfloat16_tE19Flash_kernel_traitsILi96ELi64ELi128ELi8ES3_EELb0ELb1ELb0ELb0ELb0ELb1ELb1EEEvNS_16Flash_bwd_paramsE,(.L_x_678 - _ZN5flash44flash_bwd_dq_dk_dv_loop_seqk_parallel_kernelI23Flash_bwd_kernel_traitsILi96ELi64ELi128ELi8ELi2ELi4ELi4ELb1ELb0EN7cutlass10bfloat16_tE19Flash_kernel_traitsILi96ELi64ELi128ELi8ES3_EELb0ELb1ELb0ELb0ELb0ELb1ELb1EEEvNS_16Flash_bwd_paramsE)
        .other          _ZN5flash44flash_bwd_dq_dk_dv_loop_seqk_parallel_kernelI23Flash_bwd_kernel_traitsILi96ELi64ELi128ELi8ELi2ELi4ELi4ELb1ELb0EN7cutlass10bfloat16_tE19Flash_kernel_traitsILi96ELi64ELi128ELi8ES3_EELb0ELb1ELb0ELb0ELb0ELb1ELb1EEEvNS_16Flash_bwd_paramsE,@"STO_CUDA_ENTRY STV_DEFAULT"
_ZN5flash44flash_bwd_dq_dk_dv_loop_seqk_parallel_kernelI23Flash_bwd_kernel_traitsILi96ELi64ELi128ELi8ELi2ELi4ELi4ELb1ELb0EN7cutlass10bfloat16_tE19Flash_kernel_traitsILi96ELi64ELi128ELi8ES3_EELb0ELb1ELb0ELb0ELb0ELb1ELb1EEEvNS_16Flash_bwd_paramsE:
.text._ZN5flash44flash_bwd_dq_dk_dv_loop_seqk_parallel_kernelI23Flash_bwd_kernel_traitsILi96ELi64ELi128ELi8ELi2ELi4ELi4ELb1ELb0EN7cutlass10bfloat16_tE19Flash_kernel_traitsILi96ELi64ELi128ELi8ES3_EELb0ELb1ELb0ELb0ELb0ELb1ELb1EEEvNS_16Flash_bwd_paramsE:
        /* <DEDUP_REMOVED lines=119> */
[----:B------:R-:W-:-:S03]  /*0770*/  LOP3.LUT P0, RZ, R17, 0x2, RZ, 0xc0, !PT ;  /* 0x0000000211ff7812 */ /* 0x000fc6000780c0ff */
        /* <DEDUP_REMOVED lines=33> */
[C---:B------:R-:W-:Y:S01]  /*0990*/  @P4 VIADD R237, R239.reuse, 0xffffffe0 ;  /* 0xffffffe0efed4836 */ /* 0x040fe20000000000 */
        /* <DEDUP_REMOVED lines=29> */
[----:B------:R-:W-:Y:S01]  /*0b70*/  VIADD R0, R7, 0xffffffc0 ;  /* 0xffffffc007007836 */ /* 0x000fe20000000000 */
[----:B------:R1:W-:Y:S01]  /*0b80*/  STL [R1], R3 ;  /* 0x0000000301007387 */ /* 0x0003e20000100800 */
        /* <DEDUP_REMOVED lines=11> */
[----:B-1----:R-:W-:Y:S02]  /*0c40*/  LEA R3, R5, UR4, 0x1 ;  /* 0x0000000405037c11 */ /* 0x002fe4000f8e08ff */
[----:B--2---:R-:W-:Y:S01]  /*0c50*/  LEA R2, R8, UR6, 0x1 ;  /* 0x0000000608027c11 */ /* 0x004fe2000f8e08ff */
[----:B------:R-:W-:-:S04]  /*0c60*/  ULDC.64 UR6, c[0x0][0x208] ;  /* 0x0000820000067ab9 */ /* 0x000fc80000000a00 */
[C---:B---3--:R-:W-:Y:S01]  /*0c70*/  VIADD R0, R2.reuse, 0x20 ;  /* 0x0000002002007836 */ /* 0x048fe20000000000 */
[----:B------:R1:W-:Y:S01]  /*0c80*/  STL [R1+0x20], R2 ;  /* 0x0000200201007387 */ /* 0x0003e20000100800 */
[----:B------:R-:W-:-:S05]  /*0c90*/  @P3 VIADD R0, R2, 0xffffffe0 ;  /* 0xffffffe002003836 */ /* 0x000fca0000000000 */
[----:B------:R1:W-:Y:S02]  /*0ca0*/  STL [R1+0x24], R0 ;  /* 0x0000240001007387 */ /* 0x0003e40000100800 */
.L_x_294:
        /* <DEDUP_REMOVED lines=34> */
[----:B---34-:R3:W4:Y:S02]  /*0ed0*/  @P0 LDG.E R6, desc[UR6][R4.64] ;  /* 0x0000000604060981 */ /* 0x018724000c1e1900 */
[----:B---3--:R-:W-:Y:S02]  /*0ee0*/  IMAD.U32 R4, RZ, RZ, UR15 ;  /* 0x0000000fff047e24 */ /* 0x008fe4000f8e00ff */
[----:B------:R-:W-:-:S05]  /*0ef0*/  IMAD.U32 R5, RZ, RZ, UR14 ;  /* 0x0000000eff057e24 */ /* 0x000fca000f8e00ff */
[----:B------:R-:W3:Y:S04]  /*0f00*/  @P3 LDG.E R7, desc[UR6][R4.64] ;  /* 0x0000000604073981 */ /* 0x000ee8000c1e1900 */
[----:B-1----:R1:W5:Y:S02]  /*0f10*/  @P3 LDG.E R0, desc[UR6][R4.64+0x4] ;  /* 0x0000040604003981 */ /* 0x002364000c1e1900 */
        /* <DEDUP_REMOVED lines=14> */
[----:B----4-:R-:W-:Y:S02]  /*1000*/  @P0 R2UR UR11, R6 ;  /* 0x00000000060b02ca */ /* 0x010fe400000e0000 */
        /* <DEDUP_REMOVED lines=13> */
.L_x_266:
        /* <DEDUP_REMOVED lines=133> */
.L_x_268:
        /* <DEDUP_REMOVED lines=14> */
.L_x_269:
        /* <DEDUP_REMOVED lines=12> */
.L_x_270:
[----:B------:R-:W-:Y:S01]  /*1ad0*/  ULDC UR5, c[0x0][0x270] ;  /* 0x00009c0000057ab9 */ /* 0x000fe20000000800 */
[----:B------:R-:W-:Y:S01]  /*1ae0*/  ULDC UR8, c[0x0][0x2d4] ;  /* 0x0000b50000087ab9 */ /* 0x000fe20000000800 */
[----:B------:R-:W-:-:S04]  /*1af0*/  UIMAD UR5, UR50, UR5, UR60 ;  /* 0x00000005320572a4 */ /* 0x000fc8000f8e023c */
[----:B------:R-:W-:-:S12]  /*1b00*/  UIMAD UR5, UR5, UR8, URZ ;  /* 0x00000008050572a4 */ /* 0x000fd8000f8e023f */
.L_x_271:
        /* <DEDUP_REMOVED lines=16> */
[----:B------:R-:W-:-:S02]  /*1c10*/  UIADD3 UR10, UR5, -UR10, URZ ;  /* 0x8000000a050a7290 */ /* 0x000fc4000fffe03f */
[----:B------:R-:W-:Y:S02]  /*1c20*/  USHF.R.S32.HI UR8, URZ, 0x1f, UR60 ;  /* 0x0000001f3f087899 */ /* 0x000fe4000801143c */
[----:B------:R-:W-:Y:S01]  /*1c30*/  USHF.L.U32 UR24, UR25, 0x6, URZ ;  /* 0x0000000619187899 */ /* 0x000fe2000800063f */
[----:B------:R-:W-:Y:S01]  /*1c40*/  ULDC.64 UR34, c[0x0][0x478] ;  /* 0x00011e0000227ab9 */ /* 0x000fe20000000a00 */
[----:B----4-:R-:W-:-:S04]  /*1c50*/  SHF.R.S32.HI R27, RZ, 0x1f, R27 ;  /* 0x0000001fff1b7819 */ /* 0x010fc8000001141b */
[----:B-----5:R-:W-:-:S04]  /*1c60*/  LEA.HI R27, R27, R28, RZ, 0x2 ;  /* 0x0000001c1b1b7211 */ /* 0x020fc800078f10ff */
[----:B------:R-:W-:-:S04]  /*1c70*/  SHF.R.S32.HI R27, RZ, 0x2, R27 ;  /* 0x00000002ff1b7819 */ /* 0x000fc8000001141b */
[----:B------:R-:W-:Y:S02]  /*1c80*/  SHF.R.S32.HI R13, RZ, 0x1f, R27 ;  /* 0x0000001fff0d7819 */ /* 0x000fe4000001141b */
[----:B------:R-:W-:Y:S01]  /*1c90*/  IADD3 R2, P2, R27, UR20, RZ ;  /* 0x000000141b027c10 */ /* 0x000fe2000ff5e0ff */
[----:B------:R-:W-:-:S03]  /*1ca0*/  UIMAD UR5, UR18, UR12, URZ ;  /* 0x0000000c120572a4 */ /* 0x000fc6000f8e023f */
[----:B------:R-:W-:Y:S02]  /*1cb0*/  IADD3.X R6, R13, UR18, RZ, P2, !PT ;  /* 0x000000120d067c10 */ /* 0x000fe400097fe4ff */
[----:B-1----:R-:W-:Y:S01]  /*1cc0*/  SHF.R.S32.HI R11, RZ, 0x1f, R11 ;  /* 0x0000001fff0b7819 */ /* 0x002fe2000001140b */
[----:B------:R-:W-:Y:S01]  /*1cd0*/  IMAD.U32 R9, RZ, RZ, UR12 ;  /* 0x0000000cff097e24 */ /* 0x000fe2000f8e00ff */
[----:B------:R-:W-:Y:S01]  /*1ce0*/  UIMAD UR18, UR8, UR14, URZ ;  /* 0x0000000e081272a4 */ /* 0x000fe2000f8e023f */
[----:B------:R-:W-:Y:S01]  /*1cf0*/  IMAD R8, R6, UR44, RZ ;  /* 0x0000002c06087c24 */ /* 0x000fe2000f8e02ff */
[----:B------:R-:W-:Y:S01]  /*1d00*/  UIMAD UR5, UR20, UR13, UR5 ;  /* 0x0000000d140572a4 */ /* 0x000fe2000f8e0205 */
[----:B------:R-:W-:Y:S01]  /*1d10*/  LEA.HI R11, R11, R12, RZ, 0x5 ;  /* 0x0000000c0b0b7211 */ /* 0x000fe200078f28ff */
[----:B------:R-:W-:Y:S02]  /*1d20*/  UIADD3 UR19, UP2, UP1, UR32, UR24, UR53 ;  /* 0x0000001820137290 */ /* 0x000fe4000f95e035 */
[----:B------:R-:W-:Y:S01]  /*1d30*/  UIMAD UR28, UR60, UR15, UR18 ;  /* 0x0000000f3c1c72a4 */ /* 0x000fe2000f8e0212 */
[----:B------:R-:W-:Y:S01]  /*1d40*/  SHF.R.S32.HI R11, RZ, 0x5, R11 ;  /* 0x00000005ff0b7819 */ /* 0x000fe2000001140b */
[----:B------:R-:W-:Y:S01]  /*1d50*/  USHF.R.S32.HI UR18, URZ, 0x1f, UR10 ;  /* 0x0000001f3f127899 */ /* 0x000fe2000801140a */
[----:B------:R-:W-:-:S03]  /*1d60*/  ULDC.64 UR32, c[0x0][0x2b0] ;  /* 0x0000ac0000207ab9 */ /* 0x000fc60000000a00 */
[----:B------:R-:W-:-:S04]  /*1d70*/  ULEA.HI UR18, UR18, UR10, URZ, 0x6 ;  /* 0x0000000a12127291 */ /* 0x000fc8000f8f303f */
[----:B------:R-:W-:Y:S01]  /*1d80*/  USHF.R.S32.HI UR18, URZ, 0x6, UR18 ;  /* 0x000000063f127899 */ /* 0x000fe20008011412 */
[----:B------:R-:W-:Y:S01]  /*1d90*/  BSSY B1, `(.L_x_267) ;  /* 0x0000739000017945 */ /* 0x000fe20003800000 */
[----:B--2---:R-:W-:-:S05]  /*1da0*/  IMAD.MOV.U32 R14, RZ, RZ, R4 ;  /* 0x000000ffff0e7224 */ /* 0x004fca00078e0004 */
[----:B------:R-:W-:Y:S02]  /*1db0*/  SHF.R.S32.HI R15, RZ, 0x1f, R14 ;  /* 0x0000001fff0f7819 */ /* 0x000fe4000001140e */
[----:B------:R-:W-:-:S04]  /*1dc0*/  IADD3 R4, P0, R14, UR11, RZ ;  /* 0x0000000b0e047c10 */ /* 0x000fc8000ff1e0ff */
[----:B------:R-:W-:Y:S01]  /*1dd0*/  IADD3.X R5, R15, UR54, RZ, P0, !PT ;  /* 0x000000360f057c10 */ /* 0x000fe200087fe4ff */
[----:B------:R-:W-:Y:S01]  /*1de0*/  IMAD.WIDE.U32 R6, R2, UR44, R14 ;  /* 0x0000002c02067c25 */ /* 0x000fe2000f8e000e */
[----:B------:R-:W-:Y:S02]  /*1df0*/  UIMAD UR11, UR8, UR16, URZ ;  /* 0x00000010080b72a4 */ /* 0x000fe4000f8e023f */
[----:B------:R-:W-:Y:S01]  /*1e00*/  USHF.R.S32.HI UR8, URZ, 0x1f, UR24 ;  /* 0x0000001f3f087899 */ /* 0x000fe20008011418 */
[----:B------:R-:W-:Y:S01]  /*1e10*/  IMAD.WIDE.U32 R4, R9, UR20, R4 ;  /* 0x0000001409047c25 */ /* 0x000fe2000f8e0004 */
[----:B------:R-:W-:-:S03]  /*1e20*/  IADD3 R6, P0, R6, UR61, RZ ;  /* 0x0000003d06067c10 */ /* 0x000fc6000ff1e0ff */
[----:B------:R-:W-:Y:S02]  /*1e30*/  IMAD R2, R2, UR45, R8 ;  /* 0x0000002d02027c24 */ /* 0x000fe4000f8e0208 */
[----:B------:R-:W-:Y:S01]  /*1e40*/  VIADD R5, R5, UR5 ;  /* 0x0000000505057c36 */ /* 0x000fe20008000000 */
[----:B------:R-:W-:Y:S01]  /*1e50*/  UIADD3.X UR5, UR55, UR8, UR58, UP2, UP1 ;  /* 0x0000000837057290 */ /* 0x000fe200097e243a */
[----:B---3--:R-:W-:Y:S01]  /*1e60*/  IMAD R8, R11, UR25, R16 ;  /* 0x000000190b087c24 */ /* 0x008fe2000f8e0210 */
[----:B------:R-:W-:Y:S01]  /*1e70*/  IADD3.X R7, R7, UR52, R2, P0, !PT ;  /* 0x0000003407077c10 */ /* 0x000fe200087fe402 */
[----:B------:R-:W-:Y:S01]  /*1e80*/  UIADD3 UR8, UP2, UP1, UR57, UR19, UR59 ;  /* 0x0000001339087290 */ /* 0x000fe2000f95e03b */
[----:B------:R-:W-:Y:S01]  /*1e90*/  IMAD.U32 R2, RZ, RZ, UR14 ;  /* 0x0000000eff027e24 */ /* 0x000fe2000f8e00ff */
[----:B------:R-:W-:Y:S02]  /*1ea0*/  UIMAD UR17, UR60, UR17, UR11 ;  /* 0x000000113c1172a4 */ /* 0x000fe4000f8e020b */
[----:B------:R-:W-:Y:S01]  /*1eb0*/  UIADD3.X UR5, UR56, UR5, UR51, UP2, UP1 ;  /* 0x0000000538057290 */ /* 0x000fe200097e2433 */
[----:B------:R-:W-:Y:S01]  /*1ec0*/  IMAD.WIDE.U32 R6, R2, UR60, R6 ;  /* 0x0000003c02067c25 */ /* 0x000fe2000f8e0006 */
[----:B------:R-:W-:Y:S01]  /*1ed0*/  IADD3 R2, P0, R8, UR8, RZ ;  /* 0x0000000808027c10 */ /* 0x000fe2000ff1e0ff */
[----:B------:R-:W-:-:S02]  /*1ee0*/  UISETP.LT.AND UP1, UPT, URZ, UR18, UPT ;  /* 0x000000123f00728c */ /* 0x000fc4000bf21270 */
[----:B------:R-:W-:Y:S01]  /*1ef0*/  IMAD.U32 R9, RZ, RZ, UR16 ;  /* 0x00000010ff097e24 */ /* 0x000fe2000f8e00ff */
[----:B------:R-:W-:Y:S01]  /*1f00*/  ULDC.64 UR10, c[0x0][0x400] ;  /* 0x00010000000a7ab9 */ /* 0x000fe20000000a00 */
[----:B------:R-:W-:Y:S01]  /*1f10*/  LEA.HI.X.SX32 R8, R8, UR5, 0x1, P0 ;  /* 0x0000000508087c11 */ /* 0x000fe200080f0eff */
[----:B------:R-:W-:Y:S01]  /*1f20*/  ULDC.64 UR14, c[0x0][0x210] ;  /* 0x00008400000e7ab9 */ /* 0x000fe20000000a00 */
[----:B------:R-:W-:Y:S01]  /*1f30*/  IMAD.WIDE.U32 R4, R9, UR60, R4 ;  /* 0x0000003c09047c25 */ /* 0x000fe2000f8e0004 */
[C---:B------:R-:W-:Y:S01]  /*1f40*/  LEA R9, P0, R2.reuse, UR10, 0x2 ;  /* 0x0000000a02097c11 */ /* 0x040fe2000f8010ff */
[----:B------:R-:W-:Y:S02]  /*1f50*/  USEL UR18, URZ, UR18, !UP1 ;  /* 0x000000123f127287 */ /* 0x000fe4000c800000 */
[----:B------:R-:W-:Y:S01]  /*1f60*/  VIADD R7, R7, UR28 ;  /* 0x0000001c07077c36 */ /* 0x000fe20008000000 */
[----:B------:R-:W-:Y:S01]  /*1f70*/  LEA.HI.X R2, R2, UR11, R8, 0x2, P0 ;  /* 0x0000000b02027c11 */ /* 0x000fe200080f1408 */
[----:B------:R-:W-:Y:S01]  /*1f80*/  UISETP.GT.AND UP1, UPT, UR46, UR18, UPT ;  /* 0x000000122e00728c */ /* 0x000fe2000bf24270 */
[----:B------:R-:W-:Y:S01]  /*1f90*/  LEA R242, P0, R6, UR14, 0x1 ;  /* 0x0000000e06f27c11 */ /* 0x000fe2000f8008ff */
[----:B------:R-:W-:Y:S01]  /*1fa0*/  STL [R1+0x4c], R15 ;  /* 0x00004c0f01007387 */ /* 0x000fe20000100800 */
[----:B------:R-:W-:-:S03]  /*1fb0*/  VIADD R5, R5, UR17 ;  /* 0x0000001105057c36 */ /* 0x000fc60008000000 */
[----:B------:R-:W-:Y:S01]  /*1fc0*/  STL [R1+0x8], R9 ;  /* 0x0000080901007387 */ /* 0x000fe20000100800 */
[----:B------:R-:W-:Y:S01]  /*1fd0*/  LEA.HI.X R243, R6, UR15, R7, 0x1, P0 ;  /* 0x0000000f06f37c11 */ /* 0x000fe200080f0c07 */
[----:B------:R-:W-:Y:S02]  /*1fe0*/  UIADD3 UR16, UR20, UR31, URZ ;  /* 0x0000001f14107290 */ /* 0x000fe4000fffe03f */
[----:B------:R1:W-:Y:S01]  /*1ff0*/  STL [R1+0x4], R2 ;  /* 0x0000040201007387 */ /* 0x0003e20000100800 */
[----:B------:R-:W-:Y:S01]  /*2000*/  PLOP3.LUT P0, PT, PT, PT, UP1, 0x80, 0x0 ;  /* 0x000000000000781c */ /* 0x000fe20003f0f018 */
[----:B------:R-:W-:Y:S01]  /*2010*/  IMAD.WIDE.U32 R4, R27, UR12, R4 ;  /* 0x0000000c1b047c25 */ /* 0x000fe2000f8e0004 */
[----:B------:R-:W-:Y:S02]  /*2020*/  UIMAD.WIDE UR10, UR16, 0x4, UR32 ;  /* 0x00000004100a78a5 */ /* 0x000fe4000f8e0220 */
[----:B------:R-:W-:Y:S01]  /*2030*/  UIMAD.WIDE UR16, UR29, 0x4, UR34 ;  /* 0x000000041d1078a5 */ /* 0x000fe2000f8e0222 */
[----:B------:R-:W-:-:S02]  /*2040*/  ULDC.64 UR20, c[0x0][0x3e0] ;  /* 0x0000f80000147ab9 */ /* 0x000fc40000000a00 */
[----:B------:R-:W-:Y:S01]  /*2050*/  LEA R240, P2, R4, UR20, 0x1 ;  /* 0x0000001404f07c11 */ /* 0x000fe2000f8408ff */
[----:B------:R-:W-:-:S03]  /*2060*/  UIADD3 UR8, UR46, -0x1, URZ ;  /* 0xffffffff2e087890 */ /* 0x000fc6000fffe03f */
[----:B------:R-:W-:Y:S01]  /*2070*/  UMOV UR15, UR16 ;  /* 0x00000010000f7c82 */ /* 0x000fe20008000000 */
[----:B-1----:R-:W-:-:S04]  /*2080*/  IMAD R2, R13, UR12, RZ ;  /* 0x0000000c0d027c24 */ /* 0x002fc8000f8e02ff */
[----:B------:R-:W-:-:S04]  /*2090*/  IMAD R2, R27, UR13, R2 ;  /* 0x0000000d1b027c24 */ /* 0x000fc8000f8e0202 */
[----:B------:R-:W-:Y:S01]  /*20a0*/  IMAD.IADD R2, R5, 0x1, R2 ;  /* 0x0000000105027824 */ /* 0x000fe200078e0202 */
[----:B------:R-:W-:Y:S01]  /*20b0*/  UMOV UR13, UR10 ;  /* 0x0000000a000d7c82 */ /* 0x000fe20008000000 */
[----:B------:R-:W-:Y:S01]  /*20c0*/  UMOV UR12, UR11 ;  /* 0x0000000b000c7c82 */ /* 0x000fe20008000000 */
[----:B------:R-:W-:Y:S02]  /*20d0*/  UMOV UR14, UR17 ;  /* 0x00000011000e7c82 */ /* 0x000fe40008000000 */
[----:B------:R-:W-:Y:S01]  /*20e0*/  LEA.HI.X R241, R4, UR21, R2, 0x1, P2 ;  /* 0x0000001504f17c11 */ /* 0x000fe200090f0c02 */
[----:B------:R-:W-:Y:S06]  /*20f0*/  @P0 BRA `(.L_x_272) ;  /* 0x0000000800140947 */ /* 0x000fec0003800000 */
        /* <DEDUP_REMOVED lines=20> */
.L_x_273:
        /* <DEDUP_REMOVED lines=20> */
.L_x_274:
[----:B------:R-:W-:Y:S01]  /*2380*/  UIMAD UR5, UR43, UR10, URZ ;  /* 0x0000000a2b0572a4 */ /* 0x000fe2000f8e023f */
[----:B------:R-:W-:Y:S01]  /*2390*/  IMAD.U32 R4, RZ, RZ, UR10 ;  /* 0x0000000aff047e24 */ /* 0x000fe2000f8e00ff */
[----:B------:R-:W-:Y:S01]  /*23a0*/  UIMAD UR9, UR39, -0x80, UR9 ;  /* 0xffffff80270978a4 */ /* 0x000fe2000f8e0209 */
[C---:B------:R-:W-:Y:S01]  /*23b0*/  VIADD R2, R27.reuse, 0x40 ;  /* 0x000000401b027836 */ /* 0x040fe20000000000 */
        /* <DEDUP_REMOVED lines=28> */
.L_x_276:
[----:B------:R-:W-:Y:S05]  /*2580*/  BSYNC B0 ;  /* 0x0000000000007941 */ /* 0x000fea0003800000 */
.L_x_275:
        /* <DEDUP_REMOVED lines=15> */
.L_x_278:
[----:B------:R-:W-:Y:S05]  /*2680*/  BSYNC B0 ;  /* 0x0000000000007941 */ /* 0x000fea0003800000 */
.L_x_277:
        /* <DEDUP_REMOVED lines=28> */
.L_x_280:
[----:B------:R-:W-:Y:S05]  /*2850*/  BSYNC B0 ;  /* 0x0000000000007941 */ /* 0x000fea0003800000 */
.L_x_279:
        /* <DEDUP_REMOVED lines=15> */
.L_x_272:
[----:B------:R-:W2:Y:S01]  /*2950*/  LDL R24, [R1+0x40] ;  /* 0x0000400001187983 */ /* 0x000ea20000100800 */
[----:B------:R-:W-:Y:S01]  /*2960*/  UIMAD UR5, UR43, UR22, URZ ;  /* 0x000000162b0572a4 */ /* 0x000fe2000f8e023f */
[----:B------:R-:W-:Y:S02]  /*2970*/  IMAD.U32 R6, RZ, RZ, UR22 ;  /* 0x00000016ff067e24 */ /* 0x000fe4000f8e00ff */
[----:B------:R-:W3:Y:S01]  /*2980*/  LDL R25, [R1] ;  /* 0x0000000001197983 */ /* 0x000ee20000100800 */
[----:B------:R-:W-:Y:S01]  /*2990*/  UIMAD UR11, UR40, UR23, UR5 ;  /* 0x00000017280b72a4 */ /* 0x000fe2000f8e0205 */
[--C-:B------:R-:W-:Y:S02]  /*29a0*/  IMAD.WIDE.U32 R6, R6, UR40, R14.reuse ;  /* 0x0000002806067c25 */ /* 0x100fe4000f8e000e */
[----:B------:R-:W4:Y:S01]  /*29b0*/  LDL R26, [R1+0x50] ;  /* 0x00005000011a7983 */ /* 0x000f220000100800 */
[----:B------:R-:W-:Y:S01]  /*29c0*/  UIMAD UR10, UR43, UR26, URZ ;  /* 0x0000001a2b0a72a4 */ /* 0x000fe2000f8e023f */
[----:B------:R-:W-:Y:S01]  /*29d0*/  IMAD.U32 R4, RZ, RZ, UR26 ;  /* 0x0000001aff047e24 */ /* 0x000fe2000f8e00ff */
[----:B------:R-:W-:Y:S01]  /*29e0*/  UIMAD UR5, UR39, -0x80, UR9 ;  /* 0xffffff80270578a4 */ /* 0x000fe2000f8e0209 */
[----:B------:R-:W-:Y:S01]  /*29f0*/  VIADD R9, R27, 0x40 ;  /* 0x000000401b097836 */ /* 0x000fe20000000000 */
[----:B------:R-:W-:Y:S01]  /*2a00*/  UIMAD UR10, UR40, UR27, UR10 ;  /* 0x0000001b280a72a4 */ /* 0x000fe2000f8e020a */
[----:B------:R-:W-:Y:S01]  /*2a10*/  IMAD.U32 R2, RZ, RZ, UR11 ;  /* 0x0000000bff027e24 */ /* 0x000fe2000f8e00ff */
[----:B------:R-:W-:Y:S01]  /*2a20*/  IADD3 R8, P0, R6, UR42, RZ ;  /* 0x0000002a06087c10 */ /* 0x000fe2000ff1e0ff */
[----:B------:R-:W-:Y:S01]  /*2a30*/  IMAD.WIDE.U32 R4, R4, UR40, R14 ;  /* 0x0000002804047c25 */ /* 0x000fe2000f8e000e */
[----:B------:R-:W-:Y:S01]  /*2a40*/  ISETP.GE.AND P2, PT, R9, UR5, PT ;  /* 0x0000000509007c0c */ /* 0x000fe2000bf46270 */
[----:B------:R-:W-:Y:S01]  /*2a50*/  ULDC.64 UR16, c[0x0][0x268] ;  /* 0x00009a0000107ab9 */ /* 0x000fe20000000a00 */
[----:B------:R-:W-:Y:S01]  /*2a60*/  IADD3.X R9, R7, UR48, R2, P0, !PT ;  /* 0x0000003007097c10 */ /* 0x000fe200087fe402 */
[----:B------:R-:W-:Y:S01]  /*2a70*/  IMAD.U32 R2, RZ, RZ, UR10 ;  /* 0x0000000aff027e24 */ /* 0x000fe2000f8e00ff */
[----:B------:R-:W-:Y:S01]  /*2a80*/  IADD3 R6, P0, R4, UR47, RZ ;  /* 0x0000002f04067c10 */ /* 0x000fe2000ff1e0ff */
[----:B------:R-:W-:Y:S01]  /*2a90*/  ULDC.64 UR10, c[0x0][0x260] ;  /* 0x00009800000a7ab9 */ /* 0x000fe20000000a00 */
[----:B------:R-:W-:-:S02]  /*2aa0*/  IMAD R4, R10, UR16, RZ ;  /* 0x000000100a047c24 */ /* 0x000fc4000f8e02ff */
[----:B------:R-:W-:Y:S01]  /*2ab0*/  IADD3.X R7, R5, UR49, R2, P0, !PT ;  /* 0x0000003105077c10 */ /* 0x000fe200087fe402 */
[----:B------:R-:W-:Y:S01]  /*2ac0*/  IMAD R2, R10, UR10, RZ ;  /* 0x0000000a0a027c24 */ /* 0x000fe2000f8e02ff */
[C---:B------:R-:W-:Y:S01]  /*2ad0*/  ISETP.GE.AND P3, PT, R27.reuse, UR5, PT ;  /* 0x000000051b007c0c */ /* 0x040fe2000bf66270 */
[C---:B------:R-:W-:Y:S01]  /*2ae0*/  IMAD R10, R0.reuse, UR17, R4 ;  /* 0x00000011000a7c24 */ /* 0x040fe2000f8e0204 */
[----:B------:R-:W-:Y:S01]  /*2af0*/  UIMAD UR5, UR8, -0x40, UR30 ;  /* 0xffffffc0080578a4 */ /* 0x000fe2000f8e021e */
[C---:B------:R-:W-:Y:S01]  /*2b00*/  IMAD.WIDE.U32 R4, R0.reuse, UR16, R8 ;  /* 0x0000001000047c25 */ /* 0x040fe2000f8e0008 */
[----:B------:R-:W-:Y:S01]  /*2b10*/  @!P2 IADD3 R14, P0, R27, 0x40, RZ ;  /* 0x000000401b0ea810 */ /* 0x000fe20007f1e0ff */
[----:B------:R-:W1:Y:S02]  /*2b20*/  @!P2 LDC.64 R18, c[0x0][0x220] ;  /* 0x00008800ff12ab82 */ /* 0x000e640000000a00 */
[C---:B------:R-:W-:Y:S02]  /*2b30*/  IMAD R8, R0.reuse, UR11, R2 ;  /* 0x0000000b00087c24 */ /* 0x040fe4000f8e0202 */
[----:B------:R-:W-:-:S04]  /*2b40*/  IMAD.WIDE.U32 R6, R0, UR10, R6 ;  /* 0x0000000a00067c25 */ /* 0x000fc8000f8e0006 */
[----:B------:R-:W5:Y:S01]  /*2b50*/  @!P3 LDC.64 R16, c[0x0][0x220] ;  /* 0x00008800ff10bb82 */ /* 0x000f620000000a00 */
[----:B------:R-:W-:Y:S02]  /*2b60*/  IMAD.IADD R5, R5, 0x1, R10 ;  /* 0x0000000105057824 */ /* 0x000fe400078e020a */
[----:B------:R-:W-:-:S05]  /*2b70*/  IMAD.IADD R7, R7, 0x1, R8 ;  /* 0x0000000107077824 */ /* 0x000fca00078e0208 */
[----:B------:R-:W1:Y:S01]  /*2b80*/  @!P3 LDC.64 R22, c[0x0][0x218] ;  /* 0x00008600ff16bb82 */ /* 0x000e620000000a00 */
[----:B------:R-:W-:Y:S02]  /*2b90*/  @!P2 IMAD.MOV.U32 R8, RZ, RZ, R4 ;  /* 0x000000ffff08a224 */ /* 0x000fe400078e0004 */
[----:B------:R-:W-:Y:S02]  /*2ba0*/  @!P2 IMAD.MOV.U32 R9, RZ, RZ, R5 ;  /* 0x000000ffff09a224 */ /* 0x000fe400078e0005 */
[----:B------:R-:W-:Y:S02]  /*2bb0*/  @!P2 IMAD.MOV.U32 R10, RZ, RZ, R6 ;  /* 0x000000ffff0aa224 */ /* 0x000fe400078e0006 */
[----:B------:R-:W-:Y:S01]  /*2bc0*/  @!P2 IMAD.MOV.U32 R11, RZ, RZ, R7 ;  /* 0x000000ffff0ba224 */ /* 0x000fe200078e0007 */
[----:B------:R-:W-:-:S04]  /*2bd0*/  ULEA.HI UR10, UR8, UR8, URZ, 0x1 ;  /* 0x00000008080a7291 */ /* 0x000fc8000f8f083f */
[----:B------:R-:W-:-:S04]  /*2be0*/  ULOP3.LUT UR10, UR10, 0xfffffffe, URZ, 0xc0, !UPT ;  /* 0xfffffffe0a0a7892 */ /* 0x000fc8000f8ec03f */
[----:B------:R-:W-:-:S04]  /*2bf0*/  UIADD3 UR10, UR8, -UR10, URZ ;  /* 0x8000000a080a7290 */ /* 0x000fc8000fffe03f */
[----:B------:R-:W-:Y:S02]  /*2c00*/  UISETP.NE.AND UP0, UPT, UR10, 0x1, UPT ;  /* 0x000000010a00788c */ /* 0x000fe4000bf05270 */
[----:B------:R-:W-:Y:S02]  /*2c10*/  USHF.L.U32 UR17, UR25, 0x4, URZ ;  /* 0x0000000419117899 */ /* 0x000fe4000800063f */
[----:B------:R-:W-:Y:S01]  /*2c20*/  USHF.L.U32 UR16, UR25, 0x3, URZ ;  /* 0x0000000319107899 */ /* 0x000fe2000800063f */
[C---:B--2---:R-:W-:Y:S01]  /*2c30*/  VIADD R0, R24.reuse, 0x8 ;  /* 0x0000000818007836 */ /* 0x044fe20000000000 */
[----:B------:R-:W-:Y:S01]  /*2c40*/  UIADD3 UR37, UR30, 0x80, UR40 ;  /* 0x000000801e257890 */ /* 0x000fe2000fffe028 */
[----:B------:R-:W-:Y:S01]  /*2c50*/  VIADD R2, R24, 0x20 ;  /* 0x0000002018027836 */ /* 0x000fe20000000000 */
[----:B------:R-:W-:Y:S02]  /*2c60*/  CS2R R126, SRZ ;  /* 0x00000000007e7805 */ /* 0x000fe4000001ff00 */
[----:B------:R-:W-:-:S02]  /*2c70*/  CS2R R124, SRZ ;  /* 0x00000000007c7805 */ /* 0x000fc4000001ff00 */
[----:B------:R-:W-:Y:S01]  /*2c80*/  ISETP.GE.AND P6, PT, R0, UR5, PT ;  /* 0x0000000500007c0c */ /* 0x000fe2000bfc6270 */
[----:B------:R-:W-:Y:S01]  /*2c90*/  @!P2 IMAD.X R0, RZ, RZ, R13, P0 ;  /* 0x000000ffff00a224 */ /* 0x000fe200000e060d */
[----:B------:R-:W-:Y:S02]  /*2ca0*/  @!P2 IADD3 R12, P0, R27, 0x40, RZ ;  /* 0x000000401b0ca810 */ /* 0x000fe40007f1e0ff */
[----:B------:R-:W-:Y:S02]  /*2cb0*/  CS2R R130, SRZ ;  /* 0x0000000000827805 */ /* 0x000fe4000001ff00 */
[----:B------:R-:W-:Y:S01]  /*2cc0*/  CS2R R128, SRZ ;  /* 0x0000000000807805 */ /* 0x000fe2000001ff00 */
[----:B------:R-:W-:Y:S01]  /*2cd0*/  @!P2 IMAD R0, R0, UR22, RZ ;  /* 0x000000160000ac24 */ /* 0x000fe2000f8e02ff */
[----:B------:R-:W-:Y:S02]  /*2ce0*/  CS2R R122, SRZ ;  /* 0x00000000007a7805 */ /* 0x000fe4000001ff00 */
[----:B------:R-:W-:-:S02]  /*2cf0*/  CS2R R120, SRZ ;  /* 0x0000000000787805 */ /* 0x000fc4000001ff00 */
[----:B------:R-:W-:Y:S01]  /*2d00*/  CS2R R118, SRZ ;  /* 0x0000000000767805 */ /* 0x000fe2000001ff00 */
[----:B------:R-:W-:Y:S01]  /*2d10*/  @!P2 IMAD R21, R14, UR23, R0 ;  /* 0x000000170e15ac24 */ /* 0x000fe2000f8e0200 */
[----:B------:R-:W-:Y:S01]  /*2d20*/  CS2R R116, SRZ ;  /* 0x0000000000747805 */ /* 0x000fe2000001ff00 */
[----:B------:R-:W-:Y:S01]  /*2d30*/  @!P2 IMAD.X R0, RZ, RZ, R13, P0 ;  /* 0x000000ffff00a224 */ /* 0x000fe200000e060d */
[----:B------:R-:W-:Y:S02]  /*2d40*/  PLOP3.LUT P0, PT, PT, PT, UP4, 0x80, 0x0 ;  /* 0x000000000000781c */ /* 0x000fe40003f0f048 */
[----:B------:R-:W-:Y:S02]  /*2d50*/  CS2R R110, SRZ ;  /* 0x00000000006e7805 */ /* 0x000fe4000001ff00 */
[----:B------:R-:W-:Y:S01]  /*2d60*/  ISETP.GE.AND P5, PT, R2, UR5, PT ;  /* 0x0000000502007c0c */ /* 0x000fe2000bfa6270 */
[----:B------:R-:W-:Y:S01]  /*2d70*/  @!P3 IMAD R2, R13, UR22, RZ ;  /* 0x000000160d02bc24 */ /* 0x000fe2000f8e02ff */
        /* <DEDUP_REMOVED lines=9> */
[----:B------:R-:W-:Y:S01]  /*2e10*/  @P0 BAR.SYNC.DEFER_BLOCKING 0x0 ;  /* 0x0000000000000b1d */ /* 0x000fe20000010000 */
[----:B------:R-:W-:-:S04]  /*2e20*/  @!P2 IMAD.WIDE.U32 R14, R14, UR22, R8 ;  /* 0x000000160e0eac25 */ /* 0x000fc8000f8e0008 */
[C---:B------:R-:W-:Y:S01]  /*2e30*/  @!P3 IMAD R2, R27.reuse, UR23, R2 ;  /* 0x000000171b02bc24 */ /* 0x040fe2000f8e0202 */
[----:B------:R-:W-:Y:S01]  /*2e40*/  CS2R R98, SRZ ;  /* 0x0000000000627805 */ /* 0x000fe2000001ff00 */
[----:B------:R-:W-:Y:S01]  /*2e50*/  @!P3 IMAD.WIDE.U32 R8, R27, UR22, R4 ;  /* 0x000000161b08bc25 */ /* 0x000fe2000f8e0004 */
[----:B------:R-:W-:Y:S02]  /*2e60*/  CS2R R96, SRZ ;  /* 0x0000000000607805 */ /* 0x000fe4000001ff00 */
[----:B------:R-:W-:Y:S02]  /*2e70*/  CS2R R90, SRZ ;  /* 0x00000000005a7805 */ /* 0x000fe4000001ff00 */
[----:B------:R-:W-:Y:S01]  /*2e80*/  CS2R R88, SRZ ;  /* 0x0000000000587805 */ /* 0x000fe2000001ff00 */
[----:B------:R-:W-:Y:S01]  /*2e90*/  @!P2 IMAD R0, R0, UR26, RZ ;  /* 0x0000001a0000ac24 */ /* 0x000fe2000f8e02ff */
[----:B------:R-:W-:Y:S01]  /*2ea0*/  CS2R R86, SRZ ;  /* 0x0000000000567805 */ /* 0x000fe2000001ff00 */
[----:B------:R-:W-:Y:S01]  /*2eb0*/  @!P3 IMAD.IADD R5, R9, 0x1, R2 ;  /* 0x000000010905b824 */ /* 0x000fe200078e0202 */
[----:B-----5:R-:W-:Y:S01]  /*2ec0*/  @!P3 LEA R4, P1, R8, R16, 0x1 ;  /* 0x000000100804b211 */ /* 0x020fe200078208ff */
[----:B------:R-:W-:Y:S01]  /*2ed0*/  @!P3 IMAD R2, R13, UR26, RZ ;  /* 0x0000001a0d02bc24 */ /* 0x000fe2000f8e02ff */
[----:B------:R-:W-:Y:S01]  /*2ee0*/  CS2R R84, SRZ ;  /* 0x0000000000547805 */ /* 0x000fe2000001ff00 */
[C---:B------:R-:W-:Y:S01]  /*2ef0*/  @!P2 IMAD R20, R12.reuse, UR27, R0 ;  /* 0x0000001b0c14ac24 */ /* 0x040fe2000f8e0200 */
[----:B------:R-:W-:Y:S01]  /*2f00*/  CS2R R78, SRZ ;  /* 0x00000000004e7805 */ /* 0x000fe2000001ff00 */
[----:B------:R-:W-:Y:S01]  /*2f10*/  @!P2 IMAD.WIDE.U32 R12, R12, UR26, R10 ;  /* 0x0000001a0c0cac25 */ /* 0x000fe2000f8e000a */
[----:B------:R-:W-:-:S02]  /*2f20*/  @!P3 LEA.HI.X R5, R8, R17, R5, 0x1, P1 ;  /* 0x000000110805b211 */ /* 0x000fc400008f0c05 */
[----:B------:R-:W-:Y:S01]  /*2f30*/  CS2R R76, SRZ ;  /* 0x00000000004c7805 */ /* 0x000fe2000001ff00 */
[----:B------:R-:W2:Y:S01]  /*2f40*/  @!P2 LDC.64 R16, c[0x0][0x218] ;  /* 0x00008600ff10ab82 */ /* 0x000ea20000000a00 */
[C---:B------:R-:W-:Y:S01]  /*2f50*/  @!P3 IMAD R0, R27.reuse, UR27, R2 ;  /* 0x0000001b1b00bc24 */ /* 0x040fe2000f8e0202 */
[----:B---3--:R-:W-:Y:S01]  /*2f60*/  @P3 STS [R25+0xf000], RZ ;  /* 0x00f000ff19003388 */ /* 0x008fe20000000800 */
[----:B------:R-:W-:Y:S01]  /*2f70*/  @!P3 IMAD.WIDE.U32 R10, R27, UR26, R6 ;  /* 0x0000001a1b0abc25 */ /* 0x000fe2000f8e0006 */
[----:B------:R-:W-:Y:S02]  /*2f80*/  CS2R R82, SRZ ;  /* 0x0000000000527805 */ /* 0x000fe4000001ff00 */
[----:B------:R-:W-:Y:S01]  /*2f90*/  CS2R R80, SRZ ;  /* 0x0000000000507805 */ /* 0x000fe2000001ff00 */
[----:B------:R-:W-:Y:S01]  /*2fa0*/  @P3 STS [R25+0xf004], RZ ;  /* 0x00f004ff19003388 */ /* 0x000fe20000000800 */
[----:B------:R-:W-:Y:S01]  /*2fb0*/  @!P3 IMAD.IADD R2, R11, 0x1, R0 ;  /* 0x000000010b02b824 */ /* 0x000fe200078e0200 */
[----:B-1----:R-:W-:-:S02]  /*2fc0*/  @!P3 LEA R6, P1, R10, R22, 0x1 ;  /* 0x000000160a06b211 */ /* 0x002fc400078208ff */
[----:B------:R-:W-:Y:S01]  /*2fd0*/  CS2R R74, SRZ ;  /* 0x00000000004a7805 */ /* 0x000fe2000001ff00 */
[----:B------:R-:W-:Y:S01]  /*2fe0*/  @P3 STS.64 [R25+0xf008], RZ ;  /* 0x00f008ff19003388 */ /* 0x000fe20000000a00 */
[----:B------:R-:W-:Y:S02]  /*2ff0*/  CS2R R72, SRZ ;  /* 0x0000000000487805 */ /* 0x000fe4000001ff00 */
[----:B------:R-:W-:Y:S02]  /*3000*/  CS2R R70, SRZ ;  /* 0x0000000000467805 */ /* 0x000fe4000001ff00 */
[----:B------:R-:W-:Y:S01]  /*3010*/  CS2R R68, SRZ ;  /* 0x0000000000447805 */ /* 0x000fe2000001ff00 */
[----:B------:R-:W-:Y:S01]  /*3020*/  @P3 STS.128 [R25+0x11000], RZ ;  /* 0x011000ff19003388 */ /* 0x000fe20000000c00 */
[----:B------:R-:W-:Y:S02]  /*3030*/  CS2R R62, SRZ ;  /* 0x00000000003e7805 */ /* 0x000fe4000001ff00 */
[----:B------:R-:W-:-:S02]  /*3040*/  CS2R R60, SRZ ;  /* 0x00000000003c7805 */ /* 0x000fc4000001ff00 */
[----:B------:R-:W-:Y:S01]  /*3050*/  CS2R R66, SRZ ;  /* 0x0000000000427805 */ /* 0x000fe2000001ff00 */
[----:B------:R-:W-:Y:S01]  /*3060*/  @P3 STS.128 [R25+0x13000], RZ ;  /* 0x013000ff19003388 */ /* 0x000fe20000000c00 */
[----:B------:R-:W-:Y:S02]  /*3070*/  @!P3 LEA.HI.X R7, R10, R23, R2, 0x1, P1 ;  /* 0x000000170a07b211 */ /* 0x000fe400008f0c02 */
[----:B------:R-:W-:Y:S02]  /*3080*/  CS2R R64, SRZ ;  /* 0x0000000000407805 */ /* 0x000fe4000001ff00 */
[----:B------:R-:W-:Y:S01]  /*3090*/  CS2R R58, SRZ ;  /* 0x00000000003a7805 */ /* 0x000fe2000001ff00 */
[----:B------:R-:W-:Y:S01]  /*30a0*/  @!PT LDS RZ, [RZ] ;  /* 0x00000000fffff984 */ /* 0x000fe20000000800 */
[----:B------:R-:W-:Y:S01]  /*30b0*/  @!PT LDS RZ, [RZ] ;  /* 0x00000000fffff984 */ /* 0x000fe20000000800 */
[----:B------:R-:W-:Y:S01]  /*30c0*/  @!PT LDS RZ, [RZ] ;  /* 0x00000000fffff984 */ /* 0x000fe20000000800 */
[----:B------:R-:W-:Y:S01]  /*30d0*/  @!P3 LDGSTS.E.BYPASS.LTC128B.128 [R25+0xf000], desc[UR6][R4.64] ;  /* 0x0f0000000419bfae */ /* 0x000fe2000b901d46 */
[----:B------:R-:W-:Y:S02]  /*30e0*/  @!P2 LEA R8, P4, R14, R18, 0x1 ;  /* 0x000000120e08a211 */ /* 0x000fe400078808ff */
[----:B------:R-:W-:-:S02]  /*30f0*/  CS2R R56, SRZ ;  /* 0x0000000000387805 */ /* 0x000fc4000001ff00 */
[----:B------:R-:W-:Y:S01]  /*3100*/  CS2R R54, SRZ ;  /* 0x0000000000367805 */ /* 0x000fe2000001ff00 */
[----:B------:R-:W-:Y:S01]  /*3110*/  @!P3 LDGSTS.E.BYPASS.LTC128B.128 [R25+0x11000], desc[UR6][R4.64+0x40] ;  /* 0x110000400419bfae */ /* 0x000fe2000b901d46 */
[----:B------:R-:W-:Y:S02]  /*3120*/  ISETP.GE.AND P1, PT, R27, UR5, PT ;  /* 0x000000051b007c0c */ /* 0x000fe4000bf26270 */
[----:B------:R-:W-:Y:S02]  /*3130*/  CS2R R52, SRZ ;  /* 0x0000000000347805 */ /* 0x000fe4000001ff00 */
[----:B------:R-:W-:Y:S01]  /*3140*/  CS2R R46, SRZ ;  /* 0x00000000002e7805 */ /* 0x000fe2000001ff00 */
[----:B------:R1:W-:Y:S01]  /*3150*/  @!P3 LDGSTS.E.BYPASS.LTC128B.128 [R25+0x13000], desc[UR6][R4.64+0x80] ;  /* 0x130000800419bfae */ /* 0x0003e2000b901d46 */
[----:B----4-:R-:W-:Y:S01]  /*3160*/  VIADD R0, R26, 0x1800 ;  /* 0x000018001a007836 */ /* 0x010fe20000000000 */
[----:B------:R-:W-:Y:S02]  /*3170*/  PLOP3.LUT P0, PT, PT, PT, UP0, 0x80, 0x0 ;  /* 0x000000000000781c */ /* 0x000fe40003f0f008 */
[----:B------:R-:W-:Y:S01]  /*3180*/  CS2R R44, SRZ ;  /* 0x00000000002c7805 */ /* 0x000fe2000001ff00 */
[----:B------:R-:W-:Y:S01]  /*3190*/  @P2 STS.128 [R25+0x10000], RZ ;  /* 0x010000ff19002388 */ /* 0x000fe20000000c00 */
[----:B------:R-:W-:-:S02]  /*31a0*/  CS2R R50, SRZ ;  /* 0x0000000000327805 */ /* 0x000fc4000001ff00 */
[----:B------:R-:W-:Y:S02]  /*31b0*/  CS2R R48, SRZ ;  /* 0x0000000000307805 */ /* 0x000fe4000001ff00 */
[----:B------:R-:W-:Y:S01]  /*31c0*/  CS2R R42, SRZ ;  /* 0x00000000002a7805 */ /* 0x000fe2000001ff00 */
[----:B------:R-:W-:Y:S01]  /*31d0*/  @P2 STS.128 [R25+0x12000], RZ ;  /* 0x012000ff19002388 */ /* 0x000fe20000000c00 */
[----:B------:R-:W-:Y:S02]  /*31e0*/  CS2R R40, SRZ ;  /* 0x0000000000287805 */ /* 0x000fe4000001ff00 */
[----:B------:R-:W-:Y:S02]  /*31f0*/  CS2R R38, SRZ ;  /* 0x0000000000267805 */ /* 0x000fe4000001ff00 */
[----:B------:R-:W-:Y:S01]  /*3200*/  CS2R R36, SRZ ;  /* 0x0000000000247805 */ /* 0x000fe2000001ff00 */
[----:B------:R-:W-:Y:S01]  /*3210*/  @P2 STS.128 [R25+0x14000], RZ ;  /* 0x014000ff19002388 */ /* 0x000fe20000000c00 */
[----:B------:R-:W-:Y:S01]  /*3220*/  SEL R2, R0, R26, !P0 ;  /* 0x0000001a00027207 */ /* 0x000fe20004000000 */
[----:B------:R-:W-:-:S02]  /*3230*/  UIMAD UR29, UR25, 0x18, URZ ;  /* 0x00000018191d78a4 */ /* 0x000fc4000f8e023f */
[----:B------:R-:W-:Y:S02]  /*3240*/  USHF.L.U32 UR28, UR25, 0x5, URZ ;  /* 0x00000005191c7899 */ /* 0x000fe4000800063f */
[----:B------:R-:W-:Y:S01]  /*3250*/  UIADD3 UR36, UR40, 0x80, URZ ;  /* 0x0000008028247890 */ /* 0x000fe2000fffe03f */
[----:B------:R-:W-:Y:S01]  /*3260*/  ULDC UR10, c[0x0][0x2ec] ;  /* 0x0000bb00000a7ab9 */ /* 0x000fe20000000800 */
[----:B-1----:R-:W-:-:S05]  /*3270*/  @!P2 IMAD.IADD R4, R15, 0x1, R21 ;  /* 0x000000010f04a824 */ /* 0x002fca00078e0215 */
        /* <DEDUP_REMOVED lines=8> */
[----:B------:R-:W-:-:S03]  /*3300*/  LEA R246, R2, UR4, 0x1 ;  /* 0x0000000402f67c11 */ /* 0x000fc6000f8e08ff */
[----:B------:R-:W-:Y:S04]  /*3310*/  @P1 STS [R25+0x6000], RZ ;  /* 0x006000ff19001388 */ /* 0x000fe80000000800 */
[----:B------:R-:W-:Y:S01]  /*3320*/  @P1 STS [R25+0x6004], RZ ;  /* 0x006004ff19001388 */ /* 0x000fe20000000800 */
[----:B------:R-:W-:-:S03]  /*3330*/  @!P2 IMAD.IADD R0, R13, 0x1, R20 ;  /* 0x000000010d00a824 */ /* 0x000fc600078e0214 */
[----:B------:R-:W-:Y:S01]  /*3340*/  @P1 STS.64 [R25+0x6008], RZ ;  /* 0x006008ff19001388 */ /* 0x000fe20000000a00 */
[----:B--2---:R-:W-:-:S03]  /*3350*/  @!P2 LEA R4, P4, R12, R16, 0x1 ;  /* 0x000000100c04a211 */ /* 0x004fc600078808ff */
[----:B------:R-:W-:Y:S04]  /*3360*/  @P1 STS.128 [R25+0x7000], RZ ;  /* 0x007000ff19001388 */ /* 0x000fe80000000c00 */
[----:B------:R-:W-:Y:S04]  /*3370*/  @P1 STS.128 [R25+0x8000], RZ ;  /* 0x008000ff19001388 */ /* 0x000fe80000000c00 */
[----:B------:R-:W-:Y:S01]  /*3380*/  @!PT LDS RZ, [RZ] ;  /* 0x00000000fffff984 */ /* 0x000fe20000000800 */
[----:B------:R-:W-:Y:S01]  /*3390*/  @!PT LDS RZ, [RZ] ;  /* 0x00000000fffff984 */ /* 0x000fe20000000800 */
[----:B------:R-:W-:Y:S01]  /*33a0*/  @!PT LDS RZ, [RZ] ;  /* 0x00000000fffff984 */ /* 0x000fe20000000800 */
[----:B------:R-:W-:Y:S04]  /*33b0*/  @!P1 LDGSTS.E.BYPASS.LTC128B.128 [R25+0x6000], desc[UR6][R240.64] ;  /* 0x06000000f0199fae */ /* 0x000fe8000b901d46 */
[----:B------:R-:W-:Y:S01]  /*33c0*/  @!P1 LDGSTS.E.BYPASS.LTC128B.128 [R25+0x7000], desc[UR6][R240.64+0x40] ;  /* 0x07000040f0199fae */ /* 0x000fe2000b901d46 */
[----:B------:R-:W-:-:S03]  /*33d0*/  @!P2 LEA.HI.X R5, R12, R17, R0, 0x1, P4 ;  /* 0x000000110c05a211 */ /* 0x000fc600020f0c00 */
[----:B------:R-:W-:Y:S01]  /*33e0*/  @!P1 LDGSTS.E.BYPASS.LTC128B.128 [R25+0x8000], desc[UR6][R240.64+0x80] ;  /* 0x08000080f0199fae */ /* 0x000fe2000b901d46 */
[----:B------:R-:W-:-:S03]  /*33f0*/  VIADD R0, R24, 0x28 ;  /* 0x0000002818007836 */ /* 0x000fc60000000000 */
        /* <DEDUP_REMOVED lines=12> */
[----:B------:R-:W-:Y:S01]  /*34c0*/  @!PT LDS RZ, [RZ] ;  /* 0x00000000fffff984 */ /* 0x000fe20000000800 */
[----:B------:R-:W-:Y:S01]  /*34d0*/  @!PT LDS RZ, [RZ] ;  /* 0x00000000fffff984 */ /* 0x000fe20000000800 */
[----:B------:R-:W-:Y:S01]  /*34e0*/  @!PT LDS RZ, [RZ] ;  /* 0x00000000fffff984 */ /* 0x000fe20000000800 */
[----:B------:R-:W-:Y:S04]  /*34f0*/  @!P1 LDGSTS.E.BYPASS.LTC128B.128 [R246], desc[UR6][R242.64] ;  /* 0x00000000f2f69fae */ /* 0x000fe8000b901d46 */
[----:B------:R-:W-:Y:S04]  /*3500*/  @!P1 LDGSTS.E.BYPASS.LTC128B.128 [R246+0x1000], desc[UR6][R242.64+0x40] ;  /* 0x01000040f2f69fae */ /* 0x000fe8000b901d46 */
[----:B------:R-:W-:Y:S04]  /*3510*/  @!P1 LDGSTS.E.BYPASS.LTC128B.128 [R246+0x2000], desc[UR6][R242.64+0x80] ;  /* 0x02000080f2f69fae */ /* 0x000fe8000b901d46 */
[----:B------:R-:W-:Y:S01]  /*3520*/  @P3 STS [R25+0x9000], RZ ;  /* 0x009000ff19003388 */ /* 0x000fe20000000800 */
[----:B------:R-:W-:-:S03]  /*3530*/  ISETP.GE.AND P1, PT, R0, UR5, PT ;  /* 0x0000000500007c0c */ /* 0x000fc6000bf26270 */
        /* <DEDUP_REMOVED lines=8> */
[----:B------:R-:W-:-:S03]  /*35c0*/  IMAD.SHL.U32 R2, R24, 0x4, RZ ;  /* 0x0000000418027824 */ /* 0x000fc600078e00ff */
[----:B------:R-:W-:Y:S01]  /*35d0*/  @!P3 LDGSTS.E.BYPASS.LTC128B.128 [R25+0xb000], desc[UR6][R6.64+0x40] ;  /* 0x0b0000400619bfae */ /* 0x000fe2000b901d46 */
[----:B-1----:R-:W-:-:S03]  /*35e0*/  SHF.R.S32.HI R8, RZ, 0x1f, R24 ;  /* 0x0000001fff087819 */ /* 0x002fc60000011418 */
[----:B------:R1:W-:Y:S01]  /*35f0*/  @!P3 LDGSTS.E.BYPASS.LTC128B.128 [R25+0xd000], desc[UR6][R6.64+0x80] ;  /* 0x0d0000800619bfae */ /* 0x0003e2000b901d46 */
[----:B------:R-:W-:Y:S01]  /*3600*/  ISETP.GE.AND P4, PT, R24, UR5, PT ;  /* 0x0000000518007c0c */ /* 0x000fe2000bf86270 */
[----:B------:R-:W-:Y:S01]  /*3610*/  IMAD.MOV.U32 R12, RZ, RZ, 0x7f800000 ;  /* 0x7f800000ff0c7424 */ /* 0x000fe200078e00ff */
[----:B------:R-:W-:Y:S01]  /*3620*/  UIADD3 UR23, UR17, 0x20, URZ ;  /* 0x0000002011177890 */ /* 0x000fe2000fffe03f */
[----:B------:R-:W-:Y:S01]  /*3630*/  @P2 STS.128 [R25+0xa000], RZ ;  /* 0x00a000ff19002388 */ /* 0x000fe20000000c00 */
[----:B------:R-:W-:Y:S01]  /*3640*/  IMAD.MOV.U32 R11, RZ, RZ, 0x7f800000 ;  /* 0x7f800000ff0b7424 */ /* 0x000fe200078e00ff */
[----:B------:R-:W-:Y:S02]  /*3650*/  UIADD3 UR34, UR17, 0x40, URZ ;  /* 0x0000004011227890 */ /* 0x000fe4000fffe03f */
[----:B------:R-:W-:Y:S01]  /*3660*/  @P2 STS.128 [R25+0xc000], RZ ;  /* 0x00c000ff19002388 */ /* 0x000fe20000000c00 */
[----:B------:R-:W-:Y:S01]  /*3670*/  IMAD.MOV.U32 R10, RZ, RZ, 0x7f800000 ;  /* 0x7f800000ff0a7424 */ /* 0x000fe200078e00ff */
[----:B------:R-:W-:-:S02]  /*3680*/  UIMAD UR27, UR25, 0x28, URZ ;  /* 0x00000028191b78a4 */ /* 0x000fc4000f8e023f */
[----:B------:R-:W-:Y:S01]  /*3690*/  @P2 STS.128 [R25+0xe000], RZ ;  /* 0x00e000ff19002388 */ /* 0x000fe20000000c00 */
[----:B------:R-:W-:Y:S01]  /*36a0*/  IMAD.MOV.U32 R9, RZ, RZ, 0x7f800000 ;  /* 0x7f800000ff097424 */ /* 0x000fe200078e00ff */
[----:B------:R-:W-:Y:S02]  /*36b0*/  UIMAD UR26, UR25, 0x30, URZ ;  /* 0x00000030191a78a4 */ /* 0x000fe4000f8e023f */
[----:B------:R-:W-:Y:S01]  /*36c0*/  @!PT LDS RZ, [RZ] ;  /* 0x00000000fffff984 */ /* 0x000fe20000000800 */
[----:B------:R-:W-:Y:S01]  /*36d0*/  @!PT LDS RZ, [RZ] ;  /* 0x00000000fffff984 */ /* 0x000fe20000000800 */
[----:B------:R-:W-:Y:S01]  /*36e0*/  @!PT LDS RZ, [RZ] ;  /* 0x00000000fffff984 */ /* 0x000fe20000000800 */
[----:B------:R-:W-:Y:S01]  /*36f0*/  @!P2 LDGSTS.E.BYPASS.LTC128B.128 [R25+0xa000], desc[UR6][R4.64] ;  /* 0x0a0000000419afae */ /* 0x000fe2000b901d46 */
[----:B------:R-:W-:Y:S01]  /*3700*/  UIADD3 UR37, UR37, -UR9, URZ ;  /* 0x8000000925257290 */ /* 0x000fe2000fffe03f */
[----:B------:R-:W-:Y:S02]  /*3710*/  ULDC UR5, c[0x0][0x39c] ;  /* 0x0000e70000057ab9 */ /* 0x000fe40000000800 */
[----:B------:R-:W-:Y:S04]  /*3720*/  @!P2 LDGSTS.E.BYPASS.LTC128B.128 [R25+0xc000], desc[UR6][R4.64+0x40] ;  /* 0x0c0000400419afae */ /* 0x000fe8000b901d46 */
[----:B------:R2:W-:Y:S01]  /*3730*/  @!P2 LDGSTS.E.BYPASS.LTC128B.128 [R25+0xe000], desc[UR6][R4.64+0x80] ;  /* 0x0e0000800419afae */ /* 0x0005e2000b901d46 */
[----:B-1----:R-:W-:-:S03]  /*3740*/  @!P1 LEA R6, P2, R0, UR13, 0x2 ;  /* 0x0000000d00069c11 */ /* 0x002fc6000f8410ff */
[----:B------:R-:W0:Y:S01]  /*3750*/  LDGDEPBAR ;  /* 0x00000000000079af */ /* 0x000e220000000000 */
[----:B--2---:R-:W-:Y:S01]  /*3760*/  IADD3 R4, P3, R2, UR13, RZ ;  /* 0x0000000d02047c10 */ /* 0x004fe2000ff7e0ff */
[----:B------:R-:W-:-:S04]  /*3770*/  DEPBAR.LE SB0, 0x1 ;  /* 0x000080400000791a */ /* 0x000fc80000000000 */
[----:B------:R-:W-:Y:S02]  /*3780*/  SHF.L.U64.HI R5, R24, 0x2, R8 ;  /* 0x0000000218057819 */ /* 0x000fe40000010208 */
[----:B------:R-:W-:Y:S02]  /*3790*/  SHF.R.S32.HI R2, RZ, 0x1f, R0 ;  /* 0x0000001fff027819 */ /* 0x000fe40000011400 */
[----:B------:R-:W-:Y:S02]  /*37a0*/  IADD3.X R5, R5, UR12, RZ, P3, !PT ;  /* 0x0000000c05057c10 */ /* 0x000fe40009ffe4ff */
[----:B------:R-:W-:-:S03]  /*37b0*/  @!P1 LEA.HI.X R7, R0, UR12, R2, 0x2, P2 ;  /* 0x0000000c00079c11 */ /* 0x000fc600090f1402 */
[----:B------:R-:W2:Y:S04]  /*37c0*/  @!P4 LDG.E R12, desc[UR6][R4.64] ;  /* 0x00000006040cc981 */ /* 0x000ea8000c1e1900 */
[----:B------:R-:W3:Y:S04]  /*37d0*/  @!P6 LDG.E R11, desc[UR6][R4.64+0x20] ;  /* 0x00002006040be981 */ /* 0x000ee8000c1e1900 */
[----:B------:R1:W4:Y:S04]  /*37e0*/  @!P5 LDG.E R10, desc[UR6][R4.64+0x80] ;  /* 0x00008006040ad981 */ /* 0x000328000c1e1900 */
[----:B------:R-:W5:Y:S01]  /*37f0*/  @!P1 LDG.E R9, desc[UR6][R6.64] ;  /* 0x0000000606099981 */ /* 0x000f62000c1e1900 */
[----:B------:R-:W-:Y:S01]  /*3800*/  BAR.SYNC.DEFER_BLOCKING 0x0 ;  /* 0x0000000000007b1d */ /* 0x000fe20000010000 */
[----:B------:R-:W-:-:S02]  /*3810*/  VIADD R2, R24, 0x1 ;  /* 0x0000000118027836 */ /* 0x000fc40000000000 */
[----:B------:R-:W-:-:S05]  /*3820*/  IMAD.U32 R0, RZ, RZ, UR30 ;  /* 0x0000001eff007e24 */ /* 0x000fca000f8e00ff */
[----:B------:R-:W-:-:S05]  /*3830*/  IADD3 R0, R2, UR9, -R0 ;  /* 0x0000000902007c10 */ /* 0x000fca000fffe800 */
[----:B------:R1:W-:Y:S02]  /*3840*/  STL [R1+0x30], R0 ;  /* 0x0000300001007387 */ /* 0x0003e40000100800 */
[----:B-1----:R-:W-:Y:S02]  /*3850*/  IMAD R5, RZ, RZ, -UR24 ;  /* 0x80000018ff057e24 */ /* 0x002fe4000f8e02ff */
[----:B------:R-:W-:Y:S01]  /*3860*/  IMAD.SHL.U32 R4, R24, 0x4, RZ ;  /* 0x0000000418047824 */ /* 0x000fe200078e00ff */
[----:B------:R-:W1:Y:S04]  /*3870*/  LDSM.16.M88.4 R172, [R222+0xf000] ;  /* 0x00f00000deac783b */ /* 0x000e680000000200 */
        /* <DEDUP_REMOVED lines=11> */
[----:B------:R-:W-:Y:S04]  /*3930*/  STL [R1+0x1c], R5 ;  /* 0x00001c0501007387 */ /* 0x000fe80000100800 */
[----:B------:R1:W-:Y:S01]  /*3940*/  STL [R1+0x2c], R4 ;  /* 0x00002c0401007387 */ /* 0x0003e20000100800 */
[----:B------:R-:W-:-:S02]  /*3950*/  UIADD3 UR22, UR16, UR23, URZ ;  /* 0x0000001710167290 */ /* 0x000fc4000fffe03f */
[----:B------:R-:W-:Y:S01]  /*3960*/  UIADD3 UR33, UR16, UR34, URZ ;  /* 0x0000002210217290 */ /* 0x000fe2000fffe03f */
[----:B------:R-:W-:Y:S01]  /*3970*/  VIADD R2, R230, 0x1800 ;  /* 0x00001800e6027836 */ /* 0x000fe20000000000 */
[----:B------:R-:W-:Y:S01]  /*3980*/  UIADD3 UR21, UR16, UR22, URZ ;  /* 0x0000001610157290 */ /* 0x000fe2000fffe03f */
[----:B------:R-:W-:Y:S01]  /*3990*/  VIADD R0, R229, 0x1800 ;  /* 0x00001800e5007836 */ /* 0x000fe20000000000 */
[----:B------:R-:W-:Y:S01]  /*39a0*/  UIADD3 UR32, UR16, UR33, URZ ;  /* 0x0000002110207290 */ /* 0x000fe2000fffe03f */
[----:B-1----:R-:W-:Y:S01]  /*39b0*/  SHF.L.U64.HI R4, R24, 0x2, R8 ;  /* 0x0000000218047819 */ /* 0x002fe20000010208 */
        /* <DEDUP_REMOVED lines=8> */
[----:B------:R-:W-:-:S02]  /*3a40*/  UIMAD UR25, UR25, 0x38, URZ ;  /* 0x00000038191978a4 */ /* 0x000fc4000f8e023f */
[----:B------:R-:W-:Y:S02]  /*3a50*/  UIADD3 UR24, UR16, UR19, URZ ;  /* 0x0000001310187290 */ /* 0x000fe4000fffe03f */
[----:B------:R-:W-:Y:S01]  /*3a60*/  UIADD3 UR35, UR16, UR30, URZ ;  /* 0x0000001e10237290 */ /* 0x000fe2000fffe03f */
[----:B--2---:R1:W-:Y:S04]  /*3a70*/  STL [R1+0x14], R12 ;  /* 0x0000140c01007387 */ /* 0x0043e80000100800 */
[----:B---3--:R1:W-:Y:S04]  /*3a80*/  STL [R1+0x18], R11 ;  /* 0x0000180b01007387 */ /* 0x0083e80000100800 */
[----:B----4-:R1:W-:Y:S04]  /*3a90*/  STL [R1+0xc], R10 ;  /* 0x00000c0a01007387 */ /* 0x0103e80000100800 */
[----:B-----5:R1:W-:Y:S04]  /*3aa0*/  STL [R1+0x10], R9 ;  /* 0x0000100901007387 */ /* 0x0203e80000100800 */
[----:B------:R1:W-:Y:S02]  /*3ab0*/  STL [R1+0x28], R4 ;  /* 0x0000280401007387 */ /* 0x0003e40000100800 */
.L_x_284:
[----:B------:R-:W0:Y:S01]  /*3ac0*/  LDGDEPBAR ;  /* 0x00000000000079af */ /* 0x000e220000000000 */
[----:B------:R-:W-:Y:S01]  /*3ad0*/  IADD3 R0, R228, R221, RZ ;  /* 0x000000dde4007210 */ /* 0x000fe20007ffe0ff */
[----:B------:R-:W-:Y:S06]  /*3ae0*/  USHF.L.U32 UR11, UR8, 0x6, URZ ;  /* 0x00000006080b7899 */ /* 0x000fec000800063f */
[----:B------:R-:W2:Y:S01]  /*3af0*/  LDL R233, [R1+0x30] ;  /* 0x0000300001e97983 */ /* 0x000ea20000100800 */
[----:B------:R-:W-:Y:S02]  /*3b00*/  UISETP.GT.AND UP3, UPT, UR8, UR18, UPT ;  /* 0x000000120800728c */ /* 0x000fe4000bf64270 */
[----:B------:R-:W-:Y:S01]  /*3b10*/  UISETP.GE.AND UP0, UPT, UR11, UR37, UPT ;  /* 0x000000250b00728c */ /* 0x000fe2000bf06270 */
[----:B------:R-:W3:Y:S03]  /*3b20*/  LDL R232, [R1+0x3c] ;  /* 0x00003c0001e87983 */ /* 0x000ee60000100800 */
[----:B------:R-:W-:Y:S01]  /*3b30*/  UISETP.LT.AND UP0, UPT, UR36, UR9, UP0 ;  /* 0x000000092400728c */ /* 0x000fe20008701270 */
[----:B------:R-:W4:Y:S04]  /*3b40*/  LDL R231, [R1+0x14] ;  /* 0x0000140001e77983 */ /* 0x000f280000100800 */
[----:B------:R-:W2:Y:S01]  /*3b50*/  LDL R2, [R1+0x18] ;  /* 0x0000180001027983 */ /* 0x000ea20000100800 */
[----:B------:R-:W-:Y:S03]  /*3b60*/  PLOP3.LUT P0, PT, PT, PT, UP0, 0x80, 0x0 ;  /* 0x000000000000781c */ /* 0x000fe60003f0f008 */
        /* <DEDUP_REMOVED lines=108> */
[----:B------:R-:W-:Y:S01]  /*4230*/  MUFU.TANH R153, R9 ;  /* 0x0000000900997308 */ /* 0x000fe20000002400 */
[----:B------:R-:W-:Y:S01]  /*4240*/  FMUL.FTZ R15, R15, UR5 ;  /* 0x000000050f0f7c20 */ /* 0x000fe20008410000 */
[----:B------:R-:W-:Y:S01]  /*4250*/  FMUL.FTZ R14, R14, UR5 ;  /* 0x000000050e0e7c20 */ /* 0x000fe20008410000 */
[----:B------:R-:W-:Y:S01]  /*4260*/  FMUL.FTZ R13, R13, UR5 ;  /* 0x000000050d0d7c20 */ /* 0x000fe20008410000 */
[----:B------:R-:W-:Y:S01]  /*4270*/  FMUL.FTZ R12, R12, UR5 ;  /* 0x000000050c0c7c20 */ /* 0x000fe20008410000 */
[----:B------:R-:W-:Y:S01]  /*4280*/  FMUL.FTZ R17, R17, UR5 ;  /* 0x0000000511117c20 */ /* 0x000fe20008410000 */
[----:B------:R-:W-:Y:S04]  /*4290*/  FMUL.FTZ R18, R18, UR5 ;  /* 0x0000000512127c20 */ /* 0x000fe80008410000 */
[----:B------:R-:W1:Y:S01]  /*42a0*/  MUFU.TANH R56, R5 ;  /* 0x0000000500387308 */ /* 0x000e620000002400 */
[----:B------:R-:W-:Y:S01]  /*42b0*/  FMUL.FTZ R19, R19, UR5 ;  /* 0x0000000513137c20 */ /* 0x000fe20008410000 */
[----:B------:R-:W-:Y:S08]  /*42c0*/  FMUL.FTZ R16, R16, UR5 ;  /* 0x0000000510107c20 */ /* 0x000ff00008410000 */
[----:B------:R3:W-:Y:S10]  /*42d0*/  MUFU.TANH R251, R17 ;  /* 0x0000001100fb7308 */ /* 0x0007f40000002400 */
[----:B------:R-:W-:Y:S10]  /*42e0*/  MUFU.TANH R47, R6 ;  /* 0x00000006002f7308 */ /* 0x000ff40000002400 */
[----:B------:R4:W-:Y:S01]  /*42f0*/  MUFU.TANH R160, R15 ;  /* 0x0000000f00a07308 */ /* 0x0009e20000002400 */
[----:B---3--:R-:W3:Y:S09]  /*4300*/  LDL R17, [R1+0xc] ;  /* 0x00000c0001117983 */ /* 0x008ef20000100800 */
[----:B------:R1:W1:Y:S10]  /*4310*/  MUFU.TANH R46, R7 ;  /* 0x00000007002e7308 */ /* 0x0002740000002400 */
[----:B------:R-:W-:Y:S01]  /*4320*/  MUFU.TANH R161, R14 ;  /* 0x0000000e00a17308 */ /* 0x000fe20000002400 */
[----:B----4-:R-:W4:Y:S09]  /*4330*/  LDL R15, [R1+0x10] ;  /* 0x00001000010f7983 */ /* 0x010f320000100800 */
[----:B------:R1:W-:Y:S02]  /*4340*/  MUFU.TANH R155, R8 ;  /* 0x00000008009b7308 */ /* 0x0003e40000002400 */
[----:B-1----:R-:W1:Y:S08]  /*4350*/  LDSM.16.M88.4 R4, [R223+0xd400] ;  /* 0x00d40000df04783b */ /* 0x002e700000000200 */
[----:B------:R1:W-:Y:S10]  /*4360*/  MUFU.TANH R164, R10 ;  /* 0x0000000a00a47308 */ /* 0x0003f40000002400 */
[----:B------:R-:W1:Y:S01]  /*4370*/  MUFU.TANH R150, R13 ;  /* 0x0000000d00967308 */ /* 0x000e620000002400 */
[----:B------:R-:W-:Y:S01]  /*4380*/  FMUL.FTZ R8, R231, 1.4426950216293334961 ;  /* 0x3fb8aa3be7087820 */ /* 0x000fe20000410000 */
[----:B------:R-:W-:Y:S04]  /*4390*/  MOV R231, 0x8 ;  /* 0x0000000800e77802 */ /* 0x000fe80000000f00 */
[----:B------:R-:W-:Y:S04]  /*43a0*/  FSEL R8, R8, RZ, P2 ;  /* 0x000000ff08087208 */ /* 0x000fe80001000000 */
[----:B------:R1:W4:Y:S02]  /*43b0*/  MUFU.TANH R162, R11 ;  /* 0x0000000b00a27308 */ /* 0x0003240000002400 */
[----:B-1----:R-:W-:Y:S01]  /*43c0*/  FMUL.FTZ R10, R2, 1.4426950216293334961 ;  /* 0x3fb8aa3b020a7820 */ /* 0x002fe20000410000 */
[----:B------:R-:W-:Y:S07]  /*43d0*/  @!P0 IADD3 R2, R0, 0x1, RZ ;  /* 0x0000000100028810 */ /* 0x000fee0007ffe0ff */
[----:B------:R1:W4:Y:S10]  /*43e0*/  MUFU.TANH R151, R12 ;  /* 0x0000000c00977308 */ /* 0x0003340000002400 */
[----:B------:R1:W-:Y:S01]  /*43f0*/  MUFU.TANH R252, R16 ;  /* 0x0000001000fc7308 */ /* 0x0003e20000002400 */
[-C--:B------:R-:W-:Y:S03]  /*4400*/  HMMA.16816.F32.BF16 R20, R156, R4.reuse, R20 ;  /* 0x000000049c14723c */ /* 0x080fe60000041814 */
[----:B------:R-:W-:Y:S03]  /*4410*/  MOV R11, R56 ;  /* 0x00000038000b7202 */ /* 0x000fe60000000f00 */
[C---:B------:R-:W-:Y:S03]  /*4420*/  HMMA.16816.F32.BF16 R24, R136.reuse, R4, R24 ;  /* 0x000000048818723c */ /* 0x040fe60000041818 */
[----:B------:R-:W-:Y:S02]  /*4430*/  MUFU.TANH R41, R18 ;  /* 0x0000001200297308 */ /* 0x000fe40000002400 */
[----:B-1----:R-:W-:Y:S01]  /*4440*/  MOV R12, 0x20 ;  /* 0x00000020000c7802 */ /* 0x002fe20000000f00 */
[-C--:B------:R-:W-:Y:S07]  /*4450*/  HMMA.16816.F32.BF16 R28, R136, R6.reuse, R28 ;  /* 0x00000006881c723c */ /* 0x080fee000004181c */
[----:B------:R-:W-:Y:S01]  /*4460*/  MUFU.TANH R40, R19 ;  /* 0x0000001300287308 */ /* 0x000fe20000002400 */
[----:B------:R-:W-:Y:S01]  /*4470*/  @!P0 IADD3 R4, R233, UR11, RZ ;  /* 0x0000000be9048c10 */ /* 0x000fe2000fffe0ff */
[----:B------:R-:W-:Y:S02]  /*4480*/  HMMA.16816.F32.BF16 R32, R156, R6, R32 ;  /* 0x000000069c20723c */ /* 0x000fe40000041820 */
[----:B------:R-:W-:Y:S02]  /*4490*/  MOV R16, 0x28 ;  /* 0x0000002800107802 */ /* 0x000fe40000000f00 */
[----:B------:R-:W-:Y:S01]  /*44a0*/  @!P0 VIMNMX R14, R4, UR9, PT ;  /* 0x00000009040e8c48 */ /* 0x000fe2000bfe0100 */
        /* <DEDUP_REMOVED lines=9> */
[----:B------:R-:W-:Y:S01]  /*4540*/  @!P0 ISETP.GE.AND P2, PT, R2, R14, PT ;  /* 0x0000000e0200820c */ /* 0x000fe20003f46270 */
[----:B------:R-:W-:Y:S01]  /*4550*/  FMUL.FTZ R24, R24, UR5 ;  /* 0x0000000518187c20 */ /* 0x000fe20008410000 */
[----:B------:R-:W-:Y:S02]  /*4560*/  @!P0 VIADDMNMX R12, R4, R12, UR9, PT ;  /* 0x00000009040c8e46 */ /* 0x000fe4000b80010c */
[----:B------:R-:W1:Y:S01]  /*4570*/  MUFU.TANH R249, R21 ;  /* 0x0000001500f97308 */ /* 0x000e620000002400 */
[--C-:B------:R-:W-:Y:S01]  /*4580*/  FFMA.FTZ R9, R5, UR10, -R8.reuse ;  /* 0x0000000a05097c23 */ /* 0x100fe20008010808 */
[----:B------:R-:W-:Y:S01]  /*4590*/  FMUL.FTZ R28, R28, UR5 ;  /* 0x000000051c1c7c20 */ /* 0x000fe20008410000 */
[----:B------:R-:W-:Y:S01]  /*45a0*/  @!P0 FSEL R11, R56, -INF , !P2 ;  /* 0xff800000380b8808 */ /* 0x000fe20005000000 */
[----:B------:R-:W-:Y:S01]  /*45b0*/  FMUL.FTZ R29, R29, UR5 ;  /* 0x000000051d1d7c20 */ /* 0x000fe20008410000 */
[----:B------:R-:W-:Y:S01]  /*45c0*/  FMUL.FTZ R30, R30, UR5 ;  /* 0x000000051e1e7c20 */ /* 0x000fe20008410000 */
[----:B------:R-:W-:Y:S01]  /*45d0*/  FMUL.FTZ R32, R32, UR5 ;  /* 0x0000000520207c20 */ /* 0x000fe20008410000 */
[----:B------:R-:W-:Y:S03]  /*45e0*/  FMUL.FTZ R33, R33, UR5 ;  /* 0x0000000521217c20 */ /* 0x000fe60008410000 */
[----:B------:R1:W-:Y:S01]  /*45f0*/  MUFU.EX2 R58, R9 ;  /* 0x00000009003a7308 */ /* 0x0003e20000000800 */
[----:B------:R-:W-:Y:S01]  /*4600*/  FSEL R5, R10, RZ, P1 ;  /* 0x000000ff0a057208 */ /* 0x000fe20000800000 */
[----:B------:R-:W-:Y:S01]  /*4610*/  FFMA.FTZ R11, R11, UR10, -R8 ;  /* 0x0000000a0b0b7c23 */ /* 0x000fe20008010808 */
[-C--:B------:R-:W-:Y:S01]  /*4620*/  @!P0 ISETP.GE.AND P1, PT, R0, R13.reuse, PT ;  /* 0x0000000d0000820c */ /* 0x080fe20003f26270 */
[----:B------:R-:W-:Y:S01]  /*4630*/  FMUL.FTZ R34, R34, UR5 ;  /* 0x0000000522227c20 */ /* 0x000fe20008410000 */
[----:B------:R-:W-:Y:S01]  /*4640*/  @!P0 ISETP.GE.AND P2, PT, R2, R13, PT ;  /* 0x0000000d0200820c */ /* 0x000fe20003f46270 */
[----:B------:R-:W-:Y:S01]  /*4650*/  FMUL.FTZ R35, R35, UR5 ;  /* 0x0000000523237c20 */ /* 0x000fe20008410000 */
[----:B------:R-:W-:Y:S03]  /*4660*/  MOV R10, R46 ;  /* 0x0000002e000a7202 */ /* 0x000fe60000000f00 */
[----:B------:R2:W-:Y:S01]  /*4670*/  MUFU.EX2 R55, R11 ;  /* 0x0000000b00377308 */ /* 0x0005e20000000800 */
[----:B------:R-:W-:Y:S01]  /*4680*/  @!P0 FSEL R10, R46, -INF , !P2 ;  /* 0xff8000002e0a8808 */ /* 0x000fe20005000000 */
[----:B------:R-:W-:Y:S01]  /*4690*/  FMUL.FTZ R31, R31, UR5 ;  /* 0x000000051f1f7c20 */ /* 0x000fe20008410000 */
[-C--:B------:R-:W-:Y:S01]  /*46a0*/  @!P0 ISETP.GE.AND P3, PT, R0, R12.reuse, PT ;  /* 0x0000000c0000820c */ /* 0x080fe20003f66270 */
[----:B------:R-:W-:Y:S01]  /*46b0*/  FMUL.FTZ R25, R25, UR5 ;  /* 0x0000000519197c20 */ /* 0x000fe20008410000 */
[----:B------:R-:W-:Y:S01]  /*46c0*/  @!P0 ISETP.GE.AND P4, PT, R2, R12, PT ;  /* 0x0000000c0200820c */ /* 0x000fe20003f86270 */
[----:B------:R-:W-:Y:S01]  /*46d0*/  FMUL.FTZ R26, R26, UR5 ;  /* 0x000000051a1a7c20 */ /* 0x000fe20008410000 */
[----:B------:R-:W-:Y:S03]  /*46e0*/  MOV R6, R150 ;  /* 0x0000009600067202 */ /* 0x000fe60000000f00 */
[----:B------:R-:W-:Y:S01]  /*46f0*/  MUFU.TANH R145, R28 ;  /* 0x0000001c00917308 */ /* 0x000fe20000002400 */
[----:B-1----:R-:W-:Y:S01]  /*4700*/  MOV R9, R47 ;  /* 0x0000002f00097202 */ /* 0x002fe20000000f00 */
[----:B------:R-:W-:Y:S01]  /*4710*/  FMUL.FTZ R27, R27, UR5 ;  /* 0x000000051b1b7c20 */ /* 0x000fe20008410000 */
[----:B------:R-:W-:Y:S07]  /*4720*/  @!P0 FSEL R9, R47, -INF , !P1 ;  /* 0xff8000002f098808 */ /* 0x000fee0004800000 */
[----:B------:R-:W1:Y:S01]  /*4730*/  MUFU.TANH R36, R22 ;  /* 0x0000001600247308 */ /* 0x000e620000002400 */
[--C-:B------:R-:W-:Y:S01]  /*4740*/  FFMA.FTZ R9, R9, UR10, -R5.reuse ;  /* 0x0000000a09097c23 */ /* 0x100fe20008010805 */
[----:B--2---:R-:W-:Y:S04]  /*4750*/  @!P0 VIADDMNMX R11, R4, R16, UR9, PT ;  /* 0x00000009040b8e46 */ /* 0x004fe8000b800110 */
[----:B------:R-:W-:Y:S04]  /*4760*/  @!P0 ISETP.GE.AND P2, PT, R2, R11, PT ;  /* 0x0000000b0200820c */ /* 0x000fe80003f46270 */
[----:B------:R2:W-:Y:S10]  /*4770*/  MUFU.EX2 R48, R9 ;  /* 0x0000000900307308 */ /* 0x0005f40000000800 */
[----:B------:R-:W1:Y:S10]  /*4780*/  MUFU.TANH R3, R23 ;  /* 0x0000001700037308 */ /* 0x000e740000002400 */
[----:B------:R-:W-:Y:S01]  /*4790*/  MUFU.TANH R144, R29 ;  /* 0x0000001d00907308 */ /* 0x000fe20000002400 */
[--C-:B--2---:R-:W-:Y:S01]  /*47a0*/  FFMA.FTZ R9, R10, UR10, -R5.reuse ;  /* 0x0000000a0a097c23 */ /* 0x104fe20008010805 */
[----:B------:R-:W-:Y:S02]  /*47b0*/  MOV R10, R155 ;  /* 0x0000009b000a7202 */ /* 0x000fe40000000f00 */
[----:B------:R-:W-:Y:S02]  /*47c0*/  @!P0 FSEL R10, R155, -INF , !P3 ;  /* 0xff8000009b0a8808 */ /* 0x000fe40005800000 */
[----:B------:R-:W-:Y:S04]  /*47d0*/  @!P0 ISETP.GE.AND P3, PT, R0, R11, PT ;  /* 0x0000000b0000820c */ /* 0x000fe80003f66270 */
[----:B------:R-:W2:Y:S10]  /*47e0*/  MUFU.TANH R147, R24 ;  /* 0x0000001800937308 */ /* 0x000eb40000002400 */
[----:B------:R3:W-:Y:S10]  /*47f0*/  MUFU.EX2 R45, R9 ;  /* 0x00000009002d7308 */ /* 0x0007f40000000800 */
[----:B------:R-:W2:Y:S10]  /*4800*/  MUFU.TANH R146, R25 ;  /* 0x0000001900927308 */ /* 0x000eb40000002400 */
[----:B-----5:R-:W-:Y:S10]  /*4810*/  MUFU.TANH R244, R32 ;  /* 0x0000002000f47308 */ /* 0x020ff40000002400 */
[----:B------:R-:W2:Y:S10]  /*4820*/  MUFU.TANH R154, R26 ;  /* 0x0000001a009a7308 */ /* 0x000eb40000002400 */
[----:B------:R-:W2:Y:S10]  /*4830*/  MUFU.TANH R152, R27 ;  /* 0x0000001b00987308 */ /* 0x000eb40000002400 */
[----:B------:R-:W2:Y:S10]  /*4840*/  MUFU.TANH R245, R33 ;  /* 0x0000002100f57308 */ /* 0x000eb40000002400 */
[----:B------:R-:W-:Y:S10]  /*4850*/  MUFU.TANH R248, R34 ;  /* 0x0000002200f87308 */ /* 0x000ff40000002400 */
[----:B------:R-:W-:Y:S10]  /*4860*/  MUFU.TANH R247, R35 ;  /* 0x0000002300f77308 */ /* 0x000ff40000002400 */
[----:B------:R-:W-:Y:S10]  /*4870*/  MUFU.TANH R149, R30 ;  /* 0x0000001e00957308 */ /* 0x000ff40000002400 */
[----:B------:R-:W2:Y:S01]  /*4880*/  MUFU.TANH R148, R31 ;  /* 0x0000001f00947308 */ /* 0x000ea20000002400 */
[C---:B---3--:R-:W-:Y:S01]  /*4890*/  FMUL.FTZ R9, R17.reuse, 1.4426950216293334961 ;  /* 0x3fb8aa3b11097820 */ /* 0x048fe20000410000 */
[----:B------:R-:W-:Y:S04]  /*48a0*/  FSETP.NEU.FTZ.AND P1, PT, R17, -INF , PT ;  /* 0xff8000001100780b */ /* 0x000fe80003f3d000 */
[----:B------:R-:W-:Y:S02]  /*48b0*/  FSEL R4, R9, RZ, P1 ;  /* 0x000000ff09047208 */ /* 0x000fe40000800000 */
[----:B------:R-:W-:Y:S02]  /*48c0*/  MOV R9, R153 ;  /* 0x0000009900097202 */ /* 0x000fe40000000f00 */
[----:B------:R-:W-:Y:S01]  /*48d0*/  @!P0 FSEL R9, R153, -INF , !P4 ;  /* 0xff80000099098808 */ /* 0x000fe20006000000 */
[--C-:B------:R-:W-:Y:S01]  /*48e0*/  FFMA.FTZ R2, R10, UR10, -R4.reuse ;  /* 0x0000000a0a027c23 */ /* 0x100fe20008010804 */
[----:B------:R-:W-:Y:S02]  /*48f0*/  MOV R10, R164 ;  /* 0x000000a4000a7202 */ /* 0x000fe40000000f00 */
[----:B------:R-:W-:Y:S01]  /*4900*/  @!P0 FSEL R10, R164, -INF , !P3 ;  /* 0xff800000a40a8808 */ /* 0x000fe20005800000 */
[----:B------:R3:W-:Y:S01]  /*4910*/  MUFU.EX2 R231, R2 ;  /* 0x0000000200e77308 */ /* 0x0007e20000000800 */
[----:B------:R-:W-:Y:S01]  /*4920*/  FFMA.FTZ R9, R9, UR10, -R4 ;  /* 0x0000000a09097c23 */ /* 0x000fe20008010804 */
[C---:B----4-:R-:W-:Y:S01]  /*4930*/  FSETP.NEU.FTZ.AND P1, PT, R15.reuse, -INF , PT ;  /* 0xff8000000f00780b */ /* 0x050fe20003f3d000 */
[----:B------:R-:W-:Y:S07]  /*4940*/  FMUL.FTZ R15, R15, 1.4426950216293334961 ;  /* 0x3fb8aa3b0f0f7820 */ /* 0x000fee0000410000 */
        /* <DEDUP_REMOVED lines=9> */
[----:B---3--:R-:W-:Y:S01]  /*49e0*/  FFMA.FTZ R9, R15, UR10, -R2 ;  /* 0x0000000a0f097c23 */ /* 0x008fe20008010802 */
        /* <DEDUP_REMOVED lines=31> */
[----:B------:R4:W-:Y:S01]  /*4be0*/  MUFU.EX2 R53, R7 ;  /* 0x0000000700357308 */ /* 0x0009e20000000800 */
[----:B---3--:R-:W-:Y:S02]  /*4bf0*/  MOV R6, R41 ;  /* 0x0000002900067202 */ /* 0x008fe40000000f00 */
[----:B------:R-:W-:Y:S02]  /*4c00*/  @!P0 FSEL R6, R41, -INF , !P1 ;  /* 0xff80000029068808 */ /* 0x000fe40004800000 */
[-C--:B------:R-:W-:Y:S02]  /*4c10*/  @!P0 ISETP.GE.AND P1, PT, R9, R13.reuse, PT ;  /* 0x0000000d0900820c */ /* 0x080fe40003f26270 */
        /* <DEDUP_REMOVED lines=13> */
[-C--:B------:R-:W-:Y:S01]  /*4cf0*/  @!P0 ISETP.GE.AND P1, PT, R7, R13.reuse, PT ;  /* 0x0000000d0700820c */ /* 0x080fe20003f26270 */
        /* <DEDUP_REMOVED lines=10> */
[-C--:B------:R-:W-:Y:S03]  /*4da0*/  @!P0 ISETP.GE.AND P1, PT, R7, R12.reuse, PT ;  /* 0x0000000c0700820c */ /* 0x080fe60003f26270 */
[--C-:B------:R-:W-:Y:S06]  /*4db0*/  FFMA.FTZ R10, R10, UR10, -R5.reuse ;  /* 0x0000000a0a0a7c23 */ /* 0x100fec0008010805 */
[----:B------:R1:W-:Y:S01]  /*4dc0*/  MUFU.EX2 R39, R10 ;  /* 0x0000000a00277308 */ /* 0x0003e20000000800 */
[----:B--2---:R-:W-:Y:S02]  /*4dd0*/  MOV R9, R147 ;  /* 0x0000009300097202 */ /* 0x004fe40000000f00 */
[----:B------:R-:W-:Y:S02]  /*4de0*/  @!P0 FSEL R9, R147, -INF , !P1 ;  /* 0xff80000093098808 */ /* 0x000fe40004800000 */
[----:B------:R-:W-:Y:S03]  /*4df0*/  @!P0 ISETP.GE.AND P1, PT, R6, R12, PT ;  /* 0x0000000c0600820c */ /* 0x000fe60003f26270 */
[----:B------:R-:W-:Y:S01]  /*4e00*/  FFMA.FTZ R9, R9, UR10, -R4 ;  /* 0x0000000a09097c23 */ /* 0x000fe20008010804 */
[----:B-1----:R-:W-:Y:S02]  /*4e10*/  MOV R10, R146 ;  /* 0x00000092000a7202 */ /* 0x002fe40000000f00 */
[----:B------:R-:W-:Y:S01]  /*4e20*/  @!P0 FSEL R10, R146, -INF , !P1 ;  /* 0xff800000920a8808 */ /* 0x000fe20004800000 */
[----:B------:R1:W-:Y:S01]  /*4e30*/  MUFU.EX2 R163, R9 ;  /* 0x0000000900a37308 */ /* 0x0003e20000000800 */
[-C--:B------:R-:W-:Y:S02]  /*4e40*/  @!P0 ISETP.GE.AND P1, PT, R7, R11.reuse, PT ;  /* 0x0000000b0700820c */ /* 0x080fe40003f26270 */
        /* <DEDUP_REMOVED lines=32> */
[-C--:B------:R-:W-:Y:S02]  /*5050*/  @!P0 ISETP.GE.AND P1, PT, R6, R13.reuse, PT ;  /* 0x0000000d0600820c */ /* 0x080fe40003f26270 */
[----:B------:R-:W-:Y:S01]  /*5060*/  MOV R6, R148 ;  /* 0x0000009400067202 */ /* 0x000fe20000000f00 */
[----:B------:R-:W-:Y:S01]  /*5070*/  FFMA.FTZ R8, R4, UR10, -R8 ;  /* 0x0000000a04087c23 */ /* 0x000fe20008010808 */
[----:B--2---:R-:W-:Y:S02]  /*5080*/  MOV R7, R248 ;  /* 0x000000f800077202 */ /* 0x004fe40000000f00 */
[----:B------:R-:W-:Y:S01]  /*5090*/  @!P0 FSEL R7, R248, -INF , !P1 ;  /* 0xff800000f8078808 */ /* 0x000fe20004800000 */
[----:B------:R-:W1:Y:S01]  /*50a0*/  MUFU.EX2 R49, R8 ;  /* 0x0000000800317308 */ /* 0x000e620000000800 */
[C---:B------:R-:W-:Y:S02]  /*50b0*/  @!P0 ISETP.GE.AND P1, PT, R0.reuse, R13, PT ;  /* 0x0000000d0000820c */ /* 0x040fe40003f26270 */
[----:B------:R-:W-:Y:S01]  /*50c0*/  MOV R4, R247 ;  /* 0x000000f700047202 */ /* 0x000fe20000000f00 */
[--C-:B------:R-:W-:Y:S01]  /*50d0*/  FFMA.FTZ R7, R7, UR10, -R5.reuse ;  /* 0x0000000a07077c23 */ /* 0x100fe20008010805 */
[----:B------:R-:W-:Y:S02]  /*50e0*/  @!P0 FSEL R4, R247, -INF , !P1 ;  /* 0xff800000f7048808 */ /* 0x000fe40004800000 */
[----:B------:R-:W-:Y:S03]  /*50f0*/  @!P0 ISETP.GE.AND P1, PT, R0, R11, PT ;  /* 0x0000000b0000820c */ /* 0x000fe60003f26270 */
[----:B------:R2:W-:Y:S01]  /*5100*/  MUFU.EX2 R38, R7 ;  /* 0x0000000700267308 */ /* 0x0005e20000000800 */
[----:B------:R-:W-:Y:S01]  /*5110*/  F2FP.BF16.F32.PACK_AB R0, R55, R58 ;  /* 0x0000003a3700723e */ /* 0x000fe200000010ff */
[----:B------:R-:W-:Y:S01]  /*5120*/  FFMA.FTZ R5, R4, UR10, -R5 ;  /* 0x0000000a04057c23 */ /* 0x000fe20008010805 */
[----:B------:R-:W-:Y:S02]  /*5130*/  F2FP.BF16.F32.PACK_AB R4, R45, R48 ;  /* 0x000000302d04723e */ /* 0x000fe400000010ff */
[----:B------:R-:W-:Y:S01]  /*5140*/  @!P0 FSEL R6, R148, -INF , !P1 ;  /* 0xff80000094068808 */ /* 0x000fe20004800000 */
[----:B------:R3:W-:Y:S01]  /*5150*/  STS [R239+0x13000], R0 ;  /* 0x01300000ef007388 */ /* 0x0007e20000000800 */
[----:B------:R-:W-:Y:S03]  /*5160*/  PLOP3.LUT P1, PT, PT, PT, UP3, 0x80, 0x0 ;  /* 0x000000000000781c */ /* 0x000fe60003f2f038 */
[----:B------:R4:W1:Y:S01]  /*5170*/  MUFU.EX2 R37, R5 ;  /* 0x0000000500257308 */ /* 0x0008620000000800 */
[----:B------:R1:W-:Y:S01]  /*5180*/  STS [R239+0x13400], R4 ;  /* 0x01340004ef007388 */ /* 0x0003e20000000800 */
[----:B--2---:R-:W-:Y:S02]  /*5190*/  MOV R7, R149 ;  /* 0x0000009500077202 */ /* 0x004fe40000000f00 */
[----:B------:R-:W-:Y:S02]  /*51a0*/  @!P0 FSEL R7, R149, -INF , !P2 ;  /* 0xff80000095078808 */ /* 0x000fe40005000000 */
[----:B------:R-:W-:Y:S03]  /*51b0*/  IADD3 R142, P0, R141, UR15, RZ ;  /* 0x0000000f8d8e7c10 */ /* 0x000fe6000ff1e0ff */
[--C-:B----4-:R-:W-:Y:S01]  /*51c0*/  FFMA.FTZ R5, R7, UR10, -R2.reuse ;  /* 0x0000000a07057c23 */ /* 0x110fe20008010802 */
[----:B------:R-:W-:Y:S01]  /*51d0*/  FFMA.FTZ R2, R6, UR10, -R2 ;  /* 0x0000000a06027c23 */ /* 0x000fe20008010802 */
[----:B------:R-:W-:Y:S02]  /*51e0*/  F2FP.BF16.F32.PACK_AB R6, R43, R44 ;  /* 0x0000002c2b06723e */ /* 0x000fe400000010ff */
[----:B------:R2:W-:Y:S01]  /*51f0*/  MUFU.EX2 R166, R5 ;  /* 0x0000000500a67308 */ /* 0x0005e20000000800 */
[----:B------:R-:W-:Y:S02]  /*5200*/  IADD3.X R143, R140, UR14, RZ, P0, !PT ;  /* 0x0000000e8c8f7c10 */ /* 0x000fe400087fe4ff */
[----:B---3--:R-:W-:Y:S01]  /*5210*/  F2FP.BF16.F32.PACK_AB R0, R53, R54 ;  /* 0x000000363500723e */ /* 0x008fe200000010ff */
[----:B------:R3:W-:Y:S01]  /*5220*/  STS [R238+0x13400], R6 ;  /* 0x01340006ee007388 */ /* 0x0007e20000000800 */
[----:B-1----:R-:W-:Y:S03]  /*5230*/  F2FP.BF16.F32.PACK_AB R4, R234, R235 ;  /* 0x000000ebea04723e */ /* 0x002fe600000010ff */
[----:B------:R1:W-:Y:S02]  /*5240*/  STS [R238+0x13000], R0 ;  /* 0x01300000ee007388 */ /* 0x0003e40000000800 */
[----:B------:R4:W1:Y:S02]  /*5250*/  MUFU.EX2 R165, R2 ;  /* 0x0000000200a57308 */ /* 0x0008640000000800 */
[----:B------:R1:W-:Y:S04]  /*5260*/  STS [R239+0x14400], R4 ;  /* 0x01440004ef007388 */ /* 0x0003e80000000800 */
[----:B------:R-:W3:Y:S01]  /*5270*/  LDG.E R141, desc[UR6][R142.64] ;  /* 0x000000068e8d7981 */ /* 0x000ee2000c1e1900 */
[----:B--2---:R-:W-:Y:S03]  /*5280*/  F2FP.BF16.F32.PACK_AB R5, R171, R231 ;  /* 0x000000e7ab05723e */ /* 0x004fe600000010ff */
[----:B------:R-:W2:Y:S04]  /*5290*/  LDG.E R140, desc[UR6][R142.64+0x20] ;  /* 0x000020068e8c7981 */ /* 0x000ea8000c1e1900 */
[----:B------:R1:W-:Y:S01]  /*52a0*/  STS [R239+0x14000], R5 ;  /* 0x01400005ef007388 */ /* 0x0003e20000000800 */
[----:B----4-:R-:W-:Y:S02]  /*52b0*/  F2FP.BF16.F32.PACK_AB R2, R49, R50 ;  /* 0x000000323102723e */ /* 0x010fe400000010ff */
[----:B---3--:R-:W-:Y:S02]  /*52c0*/  F2FP.BF16.F32.PACK_AB R6, R232, R233 ;  /* 0x000000e9e806723e */ /* 0x008fe400000010ff */
[----:B-1----:R-:W-:Y:S03]  /*52d0*/  F2FP.BF16.F32.PACK_AB R0, R167, R168 ;  /* 0x000000a8a700723e */ /* 0x002fe600000010ff */
[----:B------:R1:W-:Y:S01]  /*52e0*/  STS [R238+0x14400], R6 ;  /* 0x01440006ee007388 */ /* 0x0003e20000000800 */
[----:B------:R-:W-:Y:S03]  /*52f0*/  F2FP.BF16.F32.PACK_AB R4, R39, R42 ;  /* 0x0000002a2704723e */ /* 0x000fe600000010ff */
[----:B------:R3:W-:Y:S04]  /*5300*/  STS [R238+0x14000], R0 ;  /* 0x01400000ee007388 */ /* 0x0007e80000000800 */
[----:B------:R4:W-:Y:S01]  /*5310*/  STS [R237+0x13400], R4 ;  /* 0x01340004ed007388 */ /* 0x0009e20000000800 */
[----:B------:R-:W-:Y:S05]  /*5320*/  F2FP.BF16.F32.PACK_AB R5, R51, R52 ;  /* 0x000000343305723e */ /* 0x000fea00000010ff */
[----:B------:R4:W-:Y:S04]  /*5330*/  STS [R237+0x13000], R5 ;  /* 0x01300005ed007388 */ /* 0x0009e80000000800 */
[----:B------:R4:W-:Y:S01]  /*5340*/  STS [R236+0x13000], R2 ;  /* 0x01300002ec007388 */ /* 0x0009e20000000800 */
[----:B-1----:R-:W-:Y:S02]  /*5350*/  F2FP.BF16.F32.PACK_AB R6, R159, R163 ;  /* 0x000000a39f06723e */ /* 0x002fe400000010ff */
[----:B---3--:R-:W-:Y:S02]  /*5360*/  F2FP.BF16.F32.PACK_AB R0, R37, R38 ;  /* 0x000000262500723e */ /* 0x008fe400000010ff */
[----:B----4-:R-:W-:Y:S03]  /*5370*/  F2FP.BF16.F32.PACK_AB R4, R157, R158 ;  /* 0x0000009e9d04723e */ /* 0x010fe600000010ff */
[----:B------:R1:W-:Y:S04]  /*5380*/  STS [R236+0x13400], R0 ;  /* 0x01340000ec007388 */ /* 0x0003e80000000800 */
[----:B------:R-:W-:Y:S01]  /*5390*/  STS [R237+0x14000], R6 ;  /* 0x01400006ed007388 */ /* 0x000fe20000000800 */
[----:B------:R-:W-:Y:S02]  /*53a0*/  F2FP.BF16.F32.PACK_AB R5, R169, R170 ;  /* 0x000000aaa905723e */ /* 0x000fe400000010ff */
[----:B------:R-:W-:Y:S03]  /*53b0*/  F2FP.BF16.F32.PACK_AB R2, R165, R166 ;  /* 0x000000a6a502723e */ /* 0x000fe600000010ff */
[----:B------:R-:W-:Y:S04]  /*53c0*/  STS [R237+0x14400], R5 ;  /* 0x01440005ed007388 */ /* 0x000fe80000000800 */
[----:B------:R-:W-:Y:S04]  /*53d0*/  STS [R236+0x14000], R4 ;  /* 0x01400004ec007388 */ /* 0x000fe80000000800 */
[----:B------:R3:W-:Y:S01]  /*53e0*/  STS [R236+0x14400], R2 ;  /* 0x01440002ec007388 */ /* 0x0007e20000000800 */
[----:B-1----:R-:W-:Y:S05]  /*53f0*/  LEA R0, R230, UR4, 0x1 ;  /* 0x00000004e6007c11 */ /* 0x002fea000f8e08ff */
[----:B------:R-:W1:Y:S08]  /*5400*/  LDSM.16.M88.4 R32, [R0+0x6000] ;  /* 0x006000000020783b */ /* 0x000e700000000200 */
[----:B------:R-:W4:Y:S01]  /*5410*/  LDSM.16.M88.4 R28, [R0+0x6800] ;  /* 0x00680000001c783b */ /* 0x000f220000000200 */
[----:B---3--:R-:W-:Y:S07]  /*5420*/  IADD3 R2, R0, R228, RZ ;  /* 0x000000e400027210 */ /* 0x008fee0007ffe0ff */
[----:B------:R-:W3:Y:S08]  /*5430*/  LDSM.16.M88.4 R132, [R2+0x6000] ;  /* 0x006000000284783b */ /* 0x000ef00000000200 */
[----:B------:R-:W3:Y:S01]  /*5440*/  LDSM.16.M88.4 R136, [R2+0x6800] ;  /* 0x006800000288783b */ /* 0x000ee20000000200 */
[-C--:B-1----:R-:W-:Y:S06]  /*5450*/  HMMA.16816.F32.BF16 R4, R32, R172.reuse, RZ ;  /* 0x000000ac2004723c */ /* 0x082fec00000418ff */
[C---:B----4-:R-:W-:Y:S06]  /*5460*/  HMMA.16816.F32.BF16 R8, R28.reuse, R172, RZ ;  /* 0x000000ac1c08723c */ /* 0x050fec00000418ff */
[-C--:B------:R-:W-:Y:S06]  /*5470*/  HMMA.16816.F32.BF16 R12, R28, R174.reuse, RZ ;  /* 0x000000ae1c0c723c */ /* 0x080fec00000418ff */
[C---:B------:R-:W-:Y:S06]  /*5480*/  HMMA.16816.F32.BF16 R16, R32.reuse, R174, RZ ;  /* 0x000000ae2010723c */ /* 0x040fec00000418ff */
[-C--:B------:R-:W-:Y:S06]  /*5490*/  HMMA.16816.F32.BF16 R20, R32, R176.reuse, RZ ;  /* 0x000000b02014723c */ /* 0x080fec00000418ff */
[C---:B------:R-:W-:Y:S06]  /*54a0*/  HMMA.16816.F32.BF16 R24, R28.reuse, R176, RZ ;  /* 0x000000b01c18723c */ /* 0x040fec00000418ff */
[-C--:B------:R-:W-:Y:S06]  /*54b0*/  HMMA.16816.F32.BF16 R28, R28, R178.reuse, RZ ;  /* 0x000000b21c1c723c */ /* 0x080fec00000418ff */
[----:B------:R-:W-:Y:S06]  /*54c0*/  HMMA.16816.F32.BF16 R32, R32, R178, RZ ;  /* 0x000000b22020723c */ /* 0x000fec00000418ff */
[-C--:B---3--:R-:W-:Y:S06]  /*54d0*/  HMMA.16816.F32.BF16 R4, R132, R180.reuse, R4 ;  /* 0x000000b48404723c */ /* 0x088fec0000041804 */
        /* <DEDUP_REMOVED lines=8> */
[----:B------:R-:W3:Y:S03]  /*5560*/  LDSM.16.M88.4 R132, [R0+0x7800] ;  /* 0x007800000084783b */ /* 0x000ee60000000200 */
        /* <DEDUP_REMOVED lines=30> */
[----:B------:R4:W2:Y:S08]  /*5750*/  LDSM.16.M88.4 R136, [R2+0x8800] ;  /* 0x008800000288783b */ /* 0x0008b00000000200 */
[----:B----4-:R3:W5:Y:S01]  /*5760*/  LDG.E R2, desc[UR6][R142.64+0x80] ;  /* 0x000080068e027981 */ /* 0x010762000c1e1900 */
[-C--:B-1----:R-:W-:Y:S06]  /*5770*/  HMMA.16816.F32.BF16 R4, R132, R212.reuse, R4 ;  /* 0x000000d48404723c */ /* 0x082fec0000041804 */
[C---:B--2---:R-:W-:Y:S06]  /*5780*/  HMMA.16816.F32.BF16 R8, R136.reuse, R212, R8 ;  /* 0x000000d48808723c */ /* 0x044fec0000041808 */
[-C--:B------:R-:W-:Y:S06]  /*5790*/  HMMA.16816.F32.BF16 R12, R136, R214.reuse, R12 ;  /* 0x000000d6880c723c */ /* 0x080fec000004180c */
[C---:B------:R-:W-:Y:S06]  /*57a0*/  HMMA.16816.F32.BF16 R16, R132.reuse, R214, R16 ;  /* 0x000000d68410723c */ /* 0x040fec0000041810 */
[C---:B------:R-:W-:Y:S01]  /*57b0*/  FADD.FTZ R4, -R141.reuse, R4 ;  /* 0x000000048d047221 */ /* 0x040fe20000010100 */
        /* <DEDUP_REMOVED lines=8> */
[----:B------:R-:W-:Y:S01]  /*5840*/  FADD.FTZ R136, -R141, R5 ;  /* 0x000000058d887221 */ /* 0x000fe20000010100 */
[----:B------:R-:W-:Y:S01]  /*5850*/  FFMA.FTZ R5, -R57, R57, 1 ;  /* 0x3f80000039057423 */ /* 0x000fe20000010139 */
[----:B------:R-:W-:Y:S01]  /*5860*/  FADD.FTZ R16, -R141, R16 ;  /* 0x000000108d107221 */ /* 0x000fe20000010100 */
[----:B------:R3:W5:Y:S03]  /*5870*/  LDL.LU R57, [R1+0xb4] ;  /* 0x0000b40001397983 */ /* 0x0007660000300800 */
[----:B------:R-:W-:Y:S01]  /*5880*/  FMUL.FTZ R136, R55, R136 ;  /* 0x0000008837887220 */ /* 0x000fe20000410000 */
[----:B------:R3:W5:Y:S01]  /*5890*/  LDL.LU R56, [R1+0xb0] ;  /* 0x0000b00001387983 */ /* 0x0007620000300800 */
[----:B------:R-:W-:Y:S01]  /*58a0*/  FMUL.FTZ R5, R5, UR5 ;  /* 0x0000000505057c20 */ /* 0x000fe20008410000 */
[----:B------:R-:W-:Y:S01]  /*58b0*/  FMUL.FTZ R16, R54, R16 ;  /* 0x0000001036107220 */ /* 0x000fe20000410000 */
[----:B------:R-:W-:Y:S01]  /*58c0*/  FMUL.FTZ R4, R136, R4 ;  /* 0x0000000488047220 */ /* 0x000fe20000410000 */
[----:B------:R3:W5:Y:S01]  /*58d0*/  LDL.LU R55, [R1+0xac] ;  /* 0x0000ac0001377983 */ /* 0x0007620000300800 */
[----:B------:R-:W-:Y:S01]  /*58e0*/  FMUL.FTZ R5, R156, R5 ;  /* 0x000000059c057220 */ /* 0x000fe20000410000 */
[C---:B------:R-:W-:Y:S01]  /*58f0*/  FADD.FTZ R17, -R141.reuse, R17 ;  /* 0x000000118d117221 */ /* 0x040fe20000010100 */
[C---:B------:R-:W-:Y:S01]  /*5900*/  FADD.FTZ R133, -R141.reuse, R20 ;  /* 0x000000148d857221 */ /* 0x040fe20000010100 */
[----:B------:R3:W5:Y:S01]  /*5910*/  LDL.LU R54, [R1+0xa8] ;  /* 0x0000a80001367983 */ /* 0x0007620000300800 */
[----:B------:R-:W-:Y:S01]  /*5920*/  FADD.FTZ R21, -R141, R21 ;  /* 0x000000158d157221 */ /* 0x000fe20000010100 */
[----:B------:R-:W-:Y:S01]  /*5930*/  F2FP.BF16.F32.PACK_AB R4, R4, R5 ;  /* 0x000000050404723e */ /* 0x000fe200000010ff */
[----:B------:R-:W-:Y:S01]  /*5940*/  FFMA.FTZ R5, -R251, R251, 1 ;  /* 0x3f800000fb057423 */ /* 0x000fe200000101fb */
[----:B------:R-:W-:Y:S01]  /*5950*/  FMUL.FTZ R20, R53, R17 ;  /* 0x0000001135147220 */ /* 0x000fe20000410000 */
[----:B------:R-:W-:Y:S01]  /*5960*/  FMUL.FTZ R133, R52, R133 ;  /* 0x0000008534857220 */ /* 0x000fe20000410000 */
[----:B------:R3:W5:Y:S01]  /*5970*/  LDL.LU R53, [R1+0xa4] ;  /* 0x0000a40001357983 */ /* 0x0007620000300800 */
[----:B------:R-:W-:Y:S01]  /*5980*/  FMUL.FTZ R5, R5, UR5 ;  /* 0x0000000505057c20 */ /* 0x000fe20008410000 */
[----:B------:R-:W-:Y:S01]  /*5990*/  FFMA.FTZ R17, -R252, R252, 1 ;  /* 0x3f800000fc117423 */ /* 0x000fe200000101fc */
[----:B------:R-:W-:Y:S01]  /*59a0*/  FMUL.FTZ R134, R51, R21 ;  /* 0x0000001533867220 */ /* 0x000fe20000410000 */
[----:B------:R3:W5:Y:S01]  /*59b0*/  LDL.LU R52, [R1+0xa0] ;  /* 0x0000a00001347983 */ /* 0x0007620000300800 */
[----:B------:R-:W-:Y:S01]  /*59c0*/  FMUL.FTZ R5, R20, R5 ;  /* 0x0000000514057220 */ /* 0x000fe20000410000 */
[----:B------:R-:W-:Y:S01]  /*59d0*/  FFMA.FTZ R21, -R249, R249, 1 ;  /* 0x3f800000f9157423 */ /* 0x000fe200000101f9 */
        /* <DEDUP_REMOVED lines=98> */
.L_x_282:
[----:B------:R2:W-:Y:S01]  /*6000*/  STS [R239+0xf000], R4 ;  /* 0x00f00004ef007388 */ /* 0x0005e20000000800 */
[C---:B-----5:R-:W-:Y:S01]  /*6010*/  FADD.FTZ R8, -R2.reuse, R8 ;  /* 0x0000000802087221 */ /* 0x060fe20000010100 */
[C---:B------:R-:W-:Y:S01]  /*6020*/  FADD.FTZ R9, -R2.reuse, R9 ;  /* 0x0000000902097221 */ /* 0x040fe20000010100 */
        /* <DEDUP_REMOVED lines=22> */
[----:B--2---:R-:W-:Y:S01]  /*6190*/  F2FP.BF16.F32.PACK_AB R4, R17, R18 ;  /* 0x000000121104723e */ /* 0x004fe200000010ff */
[----:B------:R-:W-:Y:S01]  /*61a0*/  FMUL.FTZ R18, R231, R8 ;  /* 0x00000008e7127220 */ /* 0x000fe20000410000 */
[----:B------:R-:W-:Y:S01]  /*61b0*/  FFMA.FTZ R8, -R155, R155, 1 ;  /* 0x3f8000009b087423 */ /* 0x000fe2000001019b */
[----:B------:R-:W-:Y:S01]  /*61c0*/  FMUL.FTZ R24, R24, R7 ;  /* 0x0000000718187220 */ /* 0x000fe20000410000 */
[----:B----4-:R-:W-:Y:S01]  /*61d0*/  FFMA.FTZ R5, -R150, R150, 1 ;  /* 0x3f80000096057423 */ /* 0x010fe20000010196 */
[----:B------:R2:W-:Y:S01]  /*61e0*/  STS [R238+0xf400], R4 ;  /* 0x00f40004ee007388 */ /* 0x0005e20000000800 */
[----:B------:R-:W-:Y:S01]  /*61f0*/  FMUL.FTZ R8, R8, UR5 ;  /* 0x0000000508087c20 */ /* 0x000fe20008410000 */
[----:B------:R-:W-:Y:S01]  /*6200*/  FMUL.FTZ R28, R158, R28 ;  /* 0x0000001c9e1c7220 */ /* 0x000fe20000410000 */
[----:B---3--:R-:W-:Y:S01]  /*6210*/  FFMA.FTZ R6, -R151, R151, 1 ;  /* 0x3f80000097067423 */ /* 0x008fe20000010197 */
        /* <DEDUP_REMOVED lines=21> */
[----:B--2---:R-:W-:Y:S01]  /*6370*/  FFMA.FTZ R4, -R160, R160, 1 ;  /* 0x3f800000a0047423 */ /* 0x004fe200000101a0 */
        /* <DEDUP_REMOVED lines=19> */
[----:B---3--:R-:W-:Y:S01]  /*64b0*/  F2FP.BF16.F32.PACK_AB R2, R15, R14 ;  /* 0x0000000e0f02723e */ /* 0x008fe200000010ff */
        /* <DEDUP_REMOVED lines=37> */
[----:B------:R-:W4:Y:S04]  /*6710*/  LDL.LU R141, [R1+0x4] ;  /* 0x00000400018d7983 */ /* 0x000f280000300800 */
[----:B------:R-:W1:Y:S04]  /*6720*/  LDSM.16.MT88.4 R20, [R0+0x8000] ;  /* 0x008000000014783b */ /* 0x000e680000004200 */
[----:B------:R-:W4:Y:S04]  /*6730*/  LDL.LU R140, [R1+0x8] ;  /* 0x00000800018c7983 */ /* 0x000f280000300800 */
[----:B------:R-:W-:Y:S04]  /*6740*/  LDSM.16.MT88.4 R24, [R3+0x13800] ;  /* 0x013800000318783b */ /* 0x000fe80000004200 */
[----:B------:R-:W1:Y:S04]  /*6750*/  LDSM.16.MT88.4 R28, [R0+0x6400] ;  /* 0x00640000001c783b */ /* 0x000e680000004200 */
[----:B------:R-:W1:Y:S04]  /*6760*/  LDSM.16.MT88.4 R32, [R3+0x15800] ;  /* 0x015800000320783b */ /* 0x000e680000004200 */
[----:B------:R-:W1:Y:S01]  /*6770*/  LDSM.16.MT88.4 R132, [R0+0x7400] ;  /* 0x007400000084783b */ /* 0x000e620000004200 */
[-C--:B--2---:R-:W-:Y:S03]  /*6780*/  HMMA.16816.F32.BF16 R36, R4, R8.reuse, R36 ;  /* 0x000000080424723c */ /* 0x084fe60000041824 */
[----:B------:R2:W5:Y:S04]  /*6790*/  LDL R244, [R1] ;  /* 0x0000000001f47983 */ /* 0x0005680000100800 */
[----:B------:R-:W2:Y:S01]  /*67a0*/  LDSM.16.MT88.4 R136, [R0+0x8400] ;  /* 0x008400000088783b */ /* 0x000ea20000004200 */
        /* <DEDUP_REMOVED lines=15> */
[----:B------:R-:W3:Y:S01]  /*68a0*/  LDSM.16.MT88.4 R20, [R0+0x8800] ;  /* 0x008800000014783b */ /* 0x000ee20000004200 */
        /* <DEDUP_REMOVED lines=39> */
[C---:B------:R-:W-:Y:S05]  /*6b20*/  HMMA.16816.F32.BF16 R72, R132.reuse, R136, R72 ;  /* 0x000000888448723c */ /* 0x040fea0000041848 */
[----:B------:R-:W-:Y:S01]  /*6b30*/  MOV R161, R141 ;  /* 0x0000008d00a17202 */ /* 0x000fe20000000f00 */
[-C--:B------:R-:W-:Y:S05]  /*6b40*/  HMMA.16816.F32.BF16 R76, R132, R138.reuse, R76 ;  /* 0x0000008a844c723c */ /* 0x080fea000004184c */
[----:B------:R-:W-:Y:S01]  /*6b50*/  MOV R160, R140 ;  /* 0x0000008c00a07202 */ /* 0x000fe20000000f00 */
        /* <DEDUP_REMOVED lines=13> */
[----:B-----5:R1:W-:Y:S04]  /*6c30*/  LDGSTS.E.BYPASS.LTC128B.128 [R244+0x6000], desc[UR6][R240.64] ;  /* 0x06000000f0f47fae */ /* 0x0203e8000b901d46 */
[----:B------:R1:W-:Y:S04]  /*6c40*/  LDGSTS.E.BYPASS.LTC128B.128 [R244+0x7000], desc[UR6][R240.64+0x40] ;  /* 0x07000040f0f47fae */ /* 0x0003e8000b901d46 */
[----:B------:R1:W-:Y:S04]  /*6c50*/  LDGSTS.E.BYPASS.LTC128B.128 [R244+0x8000], desc[UR6][R240.64+0x80] ;  /* 0x08000080f0f47fae */ /* 0x0003e8000b901d46 */
[----:B------:R-:W0:Y:S02]  /*6c60*/  LDGDEPBAR ;  /* 0x00000000000079af */ /* 0x000e240000000000 */
.L_x_283:
[----:B------:R-:W2:Y:S01]  /*6c70*/  LDL R168, [R1+0x34] ;  /* 0x0000340001a87983 */ /* 0x000ea20000100800 */
[----:B------:R-:W-:Y:S02]  /*6c80*/  ULOP3.LUT UR11, UR8, 0x1, URZ, 0xc0, !UPT ;  /* 0x00000001080b7892 */ /* 0x000fe4000f8ec03f */
[----:B------:R-:W-:Y:S01]  /*6c90*/  UISETP.GT.AND UP2, UPT, UR8, UR18, UPT ;  /* 0x000000120800728c */ /* 0x000fe2000bf44270 */
[----:B------:R-:W3:Y:S01]  /*6ca0*/  LDL R167, [R1+0x38] ;  /* 0x0000380001a77983 */ /* 0x000ee20000100800 */
[----:B------:R-:W-:Y:S02]  /*6cb0*/  UISETP.NE.U32.AND UP0, UPT, UR11, 0x1, UPT ;  /* 0x000000010b00788c */ /* 0x000fe4000bf05070 */
[----:B------:R-:W-:Y:S01]  /*6cc0*/  UIADD3 UR8, UR8, -0x1, URZ ;  /* 0xffffffff08087890 */ /* 0x000fe2000fffe03f */
[----:B------:R-:W-:Y:S04]  /*6cd0*/  LDSM.16.M88.4 R24, [R224] ;  /* 0x00000000e018783b */ /* 0x000fe80000000200 */
[----:B------:R-:W4:Y:S04]  /*6ce0*/  LDSM.16.MT88.4 R8, [R0+0x9000] ;  /* 0x009000000008783b */ /* 0x000f280000004200 */
[----:B------:R-:W3:Y:S04]  /*6cf0*/  LDL R162, [R1+0x10] ;  /* 0x0000100001a27983 */ /* 0x000ee80000100800 */
[----:B------:R-:W3:Y:S04]  /*6d00*/  LDL R163, [R1+0xc] ;  /* 0x00000c0001a37983 */ /* 0x000ee80000100800 */
[----:B------:R-:W3:Y:S04]  /*6d10*/  LDL R164, [R1+0x18] ;  /* 0x0000180001a47983 */ /* 0x000ee80000100800 */
[----:B------:R-:W1:Y:S04]  /*6d20*/  LDSM.16.MT88.4 R16, [R0+0xb000] ;  /* 0x00b000000010783b */ /* 0x000e680000004200 */
[----:B------:R-:W3:Y:S04]  /*6d30*/  LDL R165, [R1+0x14] ;  /* 0x0000140001a57983 */ /* 0x000ee80000100800 */
[----:B------:R-:W1:Y:S04]  /*6d40*/  LDSM.16.MT88.4 R28, [R0+0xd000] ;  /* 0x00d00000001c783b */ /* 0x000e680000004200 */
[----:B------:R-:W-:Y:S04]  /*6d50*/  LDSM.16.M88.4 R32, [R225] ;  /* 0x00000000e120783b */ /* 0x000fe80000000200 */
[----:B------:R-:W1:Y:S04]  /*6d60*/  LDSM.16.MT88.4 R132, [R0+0x9400] ;  /* 0x009400000084783b */ /* 0x000e680000004200 */
[----:B------:R-:W1:Y:S01]  /*6d70*/  LDSM.16.MT88.4 R136, [R0+0xb400] ;  /* 0x00b400000088783b */ /* 0x000e620000004200 */
[C---:B----4-:R-:W-:Y:S03]  /*6d80*/  HMMA.16816.F32.BF16 R4, R24.reuse, R8, RZ ;  /* 0x000000081804723c */ /* 0x050fe600000418ff */
[----:B------:R-:W4:Y:S04]  /*6d90*/  LDSM.16.MT88.4 R140, [R0+0xd400] ;  /* 0x00d40000008c783b */ /* 0x000f280000004200 */
[----:B------:R-:W-:Y:S01]  /*6da0*/  LDSM.16.M88.4 R144, [R227] ;  /* 0x00000000e390783b */ /* 0x000fe20000000200 */
[C---:B------:R-:W-:Y:S03]  /*6db0*/  HMMA.16816.F32.BF16 R8, R24.reuse, R10, RZ ;  /* 0x0000000a1808723c */ /* 0x040fe600000418ff */
[----:B------:R-:W4:Y:S04]  /*6dc0*/  LDSM.16.MT88.4 R148, [R0+0x9800] ;  /* 0x009800000094783b */ /* 0x000f280000004200 */
[----:B------:R-:W4:Y:S01]  /*6dd0*/  LDSM.16.MT88.4 R152, [R0+0xb800] ;  /* 0x00b800000098783b */ /* 0x000f220000004200 */
[C---:B-1----:R-:W-:Y:S03]  /*6de0*/  HMMA.16816.F32.BF16 R12, R24.reuse, R16, RZ ;  /* 0x00000010180c723c */ /* 0x042fe600000418ff */
[----:B------:R-:W-:Y:S04]  /*6df0*/  LDSM.16.MT88.4 R156, [R0+0xbc00] ;  /* 0x00bc0000009c783b */ /* 0x000fe80000004200 */
[----:B------:R-:W3:Y:S01]  /*6e00*/  LDL R2, [R1+0x1c] ;  /* 0x00001c0001027983 */ /* 0x000ee20000100800 */
        /* <DEDUP_REMOVED lines=60> */
[----:B------:R-:W-:Y:S06]  /*71d0*/  HMMA.16816.F32.BF16 R24, R132, R30, R24 ;  /* 0x0000001e8418723c */ /* 0x000fec0000041818 */
[C---:B------:R-:W-:Y:S01]  /*71e0*/  HMMA.16816.F32.BF16 R4, R140.reuse, R144, R4 ;  /* 0x000000908c04723c */ /* 0x040fe20000041804 */
[----:B------:R-:W-:Y:S04]  /*71f0*/  IMAD.U32 R132, RZ, RZ, UR17 ;  /* 0x00000011ff847e24 */ /* 0x000fe8000f8e00ff */
[----:B--2---:R-:W-:Y:S01]  /*7200*/  @P1 IADD3 R30, P2, R168, UR13, RZ ;  /* 0x0000000da81e1c10 */ /* 0x004fe2000ff5e0ff */
[C---:B------:R-:W-:Y:S01]  /*7210*/  HMMA.16816.F32.BF16 R8, R140.reuse, R146, R8 ;  /* 0x000000928c08723c */ /* 0x040fe20000041808 */
[----:B------:R-:W-:Y:S01]  /*7220*/  LDSM.16.MT88.4 R144, [R220+0x1c00] ;  /* 0x001c0000dc90783b */ /* 0x000fe20000004200 */
[----:B------:R-:W-:Y:S03]  /*7230*/  @UP3 UIADD3 UR13, UP1, UR13, -0x100, URZ ;  /* 0xffffff000d0d3890 */ /* 0x000fe6000ff3e03f */
[----:B---3--:R-:W-:Y:S01]  /*7240*/  @P1 IADD3.X R31, R167, UR12, RZ, P2, !PT ;  /* 0x0000000ca71f1c10 */ /* 0x008fe200097fe4ff */
[C---:B------:R-:W-:Y:S01]  /*7250*/  HMMA.16816.F32.BF16 R12, R140.reuse, R156, R12 ;  /* 0x0000009c8c0c723c */ /* 0x040fe2000004180c */
[----:B------:R-:W-:Y:S03]  /*7260*/  @UP3 UIADD3.X UR12, UR12, -0x1, URZ, UP1, !UPT ;  /* 0xffffffff0c0c3890 */ /* 0x000fe60008ffe43f */
[----:B------:R-:W2:Y:S02]  /*7270*/  @P1 LDG.E R162, desc[UR6][R30.64+0xa0] ;  /* 0x0000a0061ea21981 */ /* 0x000ea4000c1e1900 */
        /* <DEDUP_REMOVED lines=8> */
[----:B-1----:R-:W-:Y:S01]  /*7300*/  IMAD.U32 R30, RZ, RZ, UR28 ;  /* 0x0000001cff1e7e24 */ /* 0x002fe2000f8e00ff */
[C---:B------:R-:W-:Y:S04]  /*7310*/  LEA R166, P0, R2.reuse, R160, 0x2 ;  /* 0x000000a002a67211 */ /* 0x040fe800078010ff */
[----:B------:R-:W-:Y:S01]  /*7320*/  LEA.HI.X.SX32 R28, R2, R161, 0x2, P0 ;  /* 0x000000a1021c7211 */ /* 0x000fe200000f16ff */
[----:B------:R-:W-:Y:S01]  /*7330*/  STL [R1+0x8], R166 ;  /* 0x000008a601007387 */ /* 0x000fe20000100800 */
[----:B------:R-:W-:Y:S03]  /*7340*/  IMAD.U32 R2, RZ, RZ, UR16 ;  /* 0x00000010ff027e24 */ /* 0x000fe6000f8e00ff */
[----:B------:R1:W-:Y:S01]  /*7350*/  STL [R1+0x4], R28 ;  /* 0x0000041c01007387 */ /* 0x0003e20000100800 */
[----:B------:R-:W-:Y:S02]  /*7360*/  IMAD.MOV.U32 R29, RZ, RZ, R28 ;  /* 0x000000ffff1d7224 */ /* 0x000fe400078e001c */
[----:B-1----:R-:W-:Y:S05]  /*7370*/  IMAD.MOV.U32 R28, RZ, RZ, R166 ;  /* 0x000000ffff1c7224 */ /* 0x002fea00078e00a6 */
[-C--:B------:R-:W-:Y:S01]  /*7380*/  LEA R32, P0, R2, R28.reuse, 0x2 ;  /* 0x0000001c02207211 */ /* 0x080fe200078010ff */
[----:B------:R1:W-:Y:S01]  /*7390*/  REDG.E.ADD.F32.FTZ.RN.STRONG.GPU desc[UR6][R28.64], R4 ;  /* 0x000000041c0079a6 */ /* 0x0003e2000c10f386 */
[-C--:B------:R-:W-:Y:S01]  /*73a0*/  LEA R34, P2, R34, R28.reuse, 0x2 ;  /* 0x0000001c22227211 */ /* 0x080fe200078410ff */
[----:B------:R-:W-:Y:S01]  /*73b0*/  IMAD.U32 R2, RZ, RZ, UR28 ;  /* 0x0000001cff027e24 */ /* 0x000fe2000f8e00ff */
[-C--:B------:R-:W-:Y:S01]  /*73c0*/  LEA.HI.X.SX32 R33, R0, R29.reuse, 0x2, P0 ;  /* 0x0000001d00217211 */ /* 0x080fe200000f16ff */
[----:B------:R-:W-:Y:S01]  /*73d0*/  IMAD.U32 R0, RZ, RZ, UR17 ;  /* 0x00000011ff007e24 */ /* 0x000fe2000f8e00ff */
[-C--:B------:R-:W-:Y:S03]  /*73e0*/  LEA R132, P0, R132, R28.reuse, 0x2 ;  /* 0x0000001c84847211 */ /* 0x080fe600078010ff */
[----:B------:R1:W-:Y:S01]  /*73f0*/  REDG.E.ADD.F32.FTZ.RN.STRONG.GPU desc[UR6][R32.64], R5 ;  /* 0x00000005200079a6 */ /* 0x0003e2000c10f386 */
[-C--:B------:R-:W-:Y:S01]  /*7400*/  LEA.HI.X.SX32 R133, R0, R29.reuse, 0x2, P0 ;  /* 0x0000001d00857211 */ /* 0x080fe200000f16ff */
[----:B------:R-:W-:Y:S04]  /*7410*/  IMAD.U32 R0, RZ, RZ, UR27 ;  /* 0x0000001bff007e24 */ /* 0x000fe8000f8e00ff */
[----:B------:R1:W-:Y:S04]  /*7420*/  REDG.E.ADD.F32.FTZ.RN.STRONG.GPU desc[UR6][R132.64], R6 ;  /* 0x00000006840079a6 */ /* 0x0003e8000c10f386 */
[----:B------:R-:W-:Y:S01]  /*7430*/  LDSM.16.MT88.4 R132, [R3+0x11800] ;  /* 0x011800000384783b */ /* 0x000fe20000004200 */
[----:B-1----:R-:W-:Y:S05]  /*7440*/  IMAD.U32 R4, RZ, RZ, UR27 ;  /* 0x0000001bff047e24 */ /* 0x002fea000f8e00ff */
[-C--:B------:R-:W-:Y:S01]  /*7450*/  LEA R4, P0, R4, R28.reuse, 0x2 ;  /* 0x0000001c04047211 */ /* 0x080fe200078010ff */
[----:B------:R-:W-:Y:S05]  /*7460*/  IMAD.U32 R5, RZ, RZ, UR29 ;  /* 0x0000001dff057e24 */ /* 0x000fea000f8e00ff */
[-C--:B------:R-:W-:Y:S01]  /*7470*/  LEA.HI.X.SX32 R35, R5, R29.reuse, 0x2, P2 ;  /* 0x0000001d05237211 */ /* 0x080fe200010f16ff */
[----:B------:R-:W-:Y:S01]  /*7480*/  IMAD.U32 R6, RZ, RZ, UR23 ;  /* 0x00000017ff067e24 */ /* 0x000fe2000f8e00ff */
[-C--:B------:R-:W-:Y:S01]  /*7490*/  LEA.HI.X.SX32 R5, R0, R29.reuse, 0x2, P0 ;  /* 0x0000001d00057211 */ /* 0x080fe200000f16ff */
[----:B------:R-:W-:Y:S02]  /*74a0*/  IMAD.U32 R0, RZ, RZ, UR26 ;  /* 0x0000001aff007e24 */ /* 0x000fe4000f8e00ff */
[----:B------:R1:W-:Y:S02]  /*74b0*/  REDG.E.ADD.F32.FTZ.RN.STRONG.GPU desc[UR6][R34.64], R7 ;  /* 0x00000007220079a6 */ /* 0x0003e4000c10f386 */
[----:B-1----:R-:W-:Y:S02]  /*74c0*/  IMAD.U32 R7, RZ, RZ, UR23 ;  /* 0x00000017ff077e24 */ /* 0x002fe4000f8e00ff */
[----:B--2---:R-:W-:Y:S04]  /*74d0*/  @P1 STL [R1+0x10], R162 ;  /* 0x000010a201001387 */ /* 0x004fe80000100800 */
[----:B---3--:R-:W-:Y:S04]  /*74e0*/  @P1 STL [R1+0xc], R163 ;  /* 0x00000ca301001387 */ /* 0x008fe80000100800 */
[----:B----4-:R-:W-:Y:S04]  /*74f0*/  @P1 STL [R1+0x18], R164 ;  /* 0x000018a401001387 */ /* 0x010fe80000100800 */
[----:B------:R-:W-:Y:S01]  /*7500*/  @P1 STL [R1+0x14], R165 ;  /* 0x000014a501001387 */ /* 0x000fe20000100800 */
[-C--:B------:R-:W-:Y:S04]  /*7510*/  LEA R30, P1, R30, R28.reuse, 0x2 ;  /* 0x0000001c1e1e7211 */ /* 0x080fe800078210ff */
[-C--:B------:R-:W-:Y:S01]  /*7520*/  LEA.HI.X.SX32 R31, R2, R29.reuse, 0x2, P1 ;  /* 0x0000001d021f7211 */ /* 0x080fe200008f16ff */
[----:B------:R-:W-:Y:S04]  /*7530*/  IMAD.U32 R2, RZ, RZ, UR26 ;  /* 0x0000001aff027e24 */ /* 0x000fe8000f8e00ff */
[----:B------:R1:W-:Y:S04]  /*7540*/  REDG.E.ADD.F32.FTZ.RN.STRONG.GPU desc[UR6][R30.64], R8 ;  /* 0x000000081e0079a6 */ /* 0x0003e8000c10f386 */
[----:B------:R2:W-:Y:S01]  /*7550*/  REDG.E.ADD.F32.FTZ.RN.STRONG.GPU desc[UR6][R4.64], R9 ;  /* 0x00000009040079a6 */ /* 0x0005e2000c10f386 */
[----:B-1----:R-:W-:Y:S01]  /*7560*/  IMAD.U32 R8, RZ, RZ, UR25 ;  /* 0x00000019ff087e24 */ /* 0x002fe2000f8e00ff */
[-C--:B--2---:R-:W-:Y:S01]  /*7570*/  LEA R4, P1, R0, R28.reuse, 0x2 ;  /* 0x0000001c00047211 */ /* 0x084fe200078210ff */
        /* <DEDUP_REMOVED lines=21> */
[-C--:B------:R-:W-:Y:S02]  /*76d0*/  LEA R8, P2, R8, R28.reuse, 0x2 ;  /* 0x0000001c08087211 */ /* 0x080fe400078410ff */
[-C--:B------:R-:W-:Y:S01]  /*76e0*/  LEA.HI.X.SX32 R11, R0, R29.reuse, 0x2, P0 ;  /* 0x0000001d000b7211 */ /* 0x080fe200000f16ff */
[----:B------:R-:W-:Y:S02]  /*76f0*/  IMAD.U32 R0, RZ, RZ, UR24 ;  /* 0x00000018ff007e24 */ /* 0x000fe4000f8e00ff */
[----:B---3--:R-:W-:Y:S02]  /*7700*/  IMAD.U32 R6, RZ, RZ, UR19 ;  /* 0x00000013ff067e24 */ /* 0x008fe4000f8e00ff */
[----:B------:R2:W-:Y:S03]  /*7710*/  REDG.E.ADD.F32.FTZ.RN.STRONG.GPU desc[UR6][R10.64], R16 ;  /* 0x000000100a0079a6 */ /* 0x0005e6000c10f386 */
[-C--:B------:R-:W-:Y:S04]  /*7720*/  LEA R6, P1, R6, R28.reuse, 0x2 ;  /* 0x0000001c06067211 */ /* 0x080fe800078210ff */
        /* <DEDUP_REMOVED lines=10> */
[CC--:B------:R-:W-:Y:S01]  /*77d0*/  LEA R14, P5, R11.reuse, R28.reuse, 0x2 ;  /* 0x0000001c0b0e7211 */ /* 0x0c0fe200078a10ff */
[----:B------:R2:W-:Y:S03]  /*77e0*/  REDG.E.ADD.F32.FTZ.RN.STRONG.GPU desc[UR6][R6.64], R18 ;  /* 0x00000012060079a6 */ /* 0x0005e6000c10f386 */
[-C--:B------:R-:W-:Y:S01]  /*77f0*/  LEA.HI.X.SX32 R15, R11, R29.reuse, 0x2, P5 ;  /* 0x0000001d0b0f7211 */ /* 0x080fe200028f16ff */
[----:B------:R3:W-:Y:S04]  /*7800*/  REDG.E.ADD.F32.FTZ.RN.STRONG.GPU desc[UR6][R4.64], R19 ;  /* 0x00000013040079a6 */ /* 0x0007e8000c10f386 */
[----:B------:R-:W-:Y:S04]  /*7810*/  REDG.E.ADD.F32.FTZ.RN.STRONG.GPU desc[UR6][R28.64+0x100], R20 ;  /* 0x000100141c0079a6 */ /* 0x000fe8000c10f386 */
[----:B------:R-:W-:Y:S04]  /*7820*/  REDG.E.ADD.F32.FTZ.RN.STRONG.GPU desc[UR6][R32.64+0x100], R21 ;  /* 0x00010015200079a6 */ /* 0x000fe8000c10f386 */
[----:B------:R-:W-:Y:S04]  /*7830*/  REDG.E.ADD.F32.FTZ.RN.STRONG.GPU desc[UR6][R14.64], R22 ;  /* 0x000000160e0079a6 */ /* 0x000fe8000c10f386 */
[----:B------:R-:W-:Y:S01]  /*7840*/  LDSM.16.MT88.4 R16, [R220+0x1000] ;  /* 0x00100000dc10783b */ /* 0x000fe20000004200 */
[----:B-1----:R-:W-:Y:S03]  /*7850*/  IMAD.U32 R9, RZ, RZ, UR33 ;  /* 0x00000021ff097e24 */ /* 0x002fe6000f8e00ff */
[----:B------:R-:W-:Y:S01]  /*7860*/  LDSM.16.MT88.4 R32, [R3+0xf800] ;  /* 0x00f800000320783b */ /* 0x000fe20000004200 */
[----:B--2---:R-:W-:Y:S01]  /*7870*/  IMAD.U32 R7, RZ, RZ, UR32 ;  /* 0x00000020ff077e24 */ /* 0x004fe2000f8e00ff */
[-C--:B------:R-:W-:Y:S02]  /*7880*/  LEA R12, P4, R9, R28.reuse, 0x2 ;  /* 0x0000001c090c7211 */ /* 0x080fe400078810ff */
[-C--:B------:R-:W-:Y:S01]  /*7890*/  LEA R6, P1, R2, R28.reuse, 0x2 ;  /* 0x0000001c02067211 */ /* 0x080fe200078210ff */
[----:B---3--:R-:W-:Y:S01]  /*78a0*/  IMAD.U32 R5, RZ, RZ, UR31 ;  /* 0x0000001fff057e24 */ /* 0x008fe2000f8e00ff */
[-C--:B------:R-:W-:Y:S02]  /*78b0*/  LEA R10, P3, R7, R28.reuse, 0x2 ;  /* 0x0000001c070a7211 */ /* 0x080fe400078610ff */
[-C--:B------:R-:W-:Y:S02]  /*78c0*/  LEA.HI.X.SX32 R13, R9, R29.reuse, 0x2, P4 ;  /* 0x0000001d090d7211 */ /* 0x080fe400020f16ff */
[-C--:B------:R-:W-:Y:S02]  /*78d0*/  LEA R8, P2, R5, R28.reuse, 0x2 ;  /* 0x0000001c05087211 */ /* 0x080fe400078410ff */
[-C--:B------:R-:W-:Y:S01]  /*78e0*/  LEA.HI.X.SX32 R11, R7, R29.reuse, 0x2, P3 ;  /* 0x0000001d070b7211 */ /* 0x080fe200018f16ff */
[----:B------:R-:W-:Y:S01]  /*78f0*/  REDG.E.ADD.F32.FTZ.RN.STRONG.GPU desc[UR6][R12.64], R23 ;  /* 0x000000170c0079a6 */ /* 0x000fe2000c10f386 */
[-C--:B------:R-:W-:Y:S02]  /*7900*/  LEA.HI.X.SX32 R9, R5, R29.reuse, 0x2, P2 ;  /* 0x0000001d05097211 */ /* 0x080fe400010f16ff */
[----:B------:R-:W-:Y:S01]  /*7910*/  LEA R4, P0, R0, R28, 0x2 ;  /* 0x0000001c00047211 */ /* 0x000fe200078010ff */
        /* <DEDUP_REMOVED lines=244> */
.L_x_285:
        /* <DEDUP_REMOVED lines=22> */
.L_x_286:
        /* <DEDUP_REMOVED lines=14> */
[----:B-----5:R1:W1:Y:S04]  /*8aa0*/  LDS.128 R36, [R244+0xa000] ;  /* 0x00a00000f4247984 */ /* 0x0202680000000c00 */
        /* <DEDUP_REMOVED lines=39> */
.L_x_288:
[----:B------:R-:W-:Y:S05]  /*8d20*/  BSYNC B0 ;  /* 0x0000000000007941 */ /* 0x000fea0003800000 */
.L_x_287:
        /* <DEDUP_REMOVED lines=16> */
.L_x_290:
[----:B------:R-:W-:Y:S05]  /*8e30*/  BSYNC B0 ;  /* 0x0000000000007941 */ /* 0x000fea0003800000 */
.L_x_289:
        /* <DEDUP_REMOVED lines=31> */
.L_x_292:
[----:B------:R-:W-:Y:S05]  /*9030*/  BSYNC B0 ;  /* 0x0000000000007941 */ /* 0x000fea0003800000 */
.L_x_291:
        /* <DEDUP_REMOVED lines=14> */
.L_x_281:
[----:B------:R-:W-:Y:S05]  /*9120*/  BSYNC B1 ;  /* 0x0000000000017941 */ /* 0x000fea0003800000 */
.L_x_267:
        /* <DEDUP_REMOVED lines=8> */
.L_x_293:
[----:B------:R-:W-:Y:S05]  /*91b0*/  EXIT ;  /* 0x000000000000794d */ /* 0x000fea0003800000 */
.L_x_295:
        /* <DEDUP_REMOVED lines=12> */
.L_x_678:


//--------------------- .text._ZN5flash44flash_bwd_dq_dk_dv_loop_seqk_parallel_kernelI23Flash_bwd_kernel_traitsILi96ELi64ELi128ELi8ELi2ELi4ELi4ELb1ELb0EN7cutlass10bfloat16_tE19Flash_kernel_traitsILi96ELi64ELi128ELi8ES3_EELb1ELb1ELb0ELb1ELb0ELb0ELb0EEEvNS_16Flash_bwd_paramsE --------------------------
	.section	.text._ZN5flash44flash_bwd_dq_dk_dv_loop_seqk_parallel_kernelI23Flash_bwd_kernel_traitsILi96ELi64ELi128ELi8ELi2ELi4ELi4ELb1ELb0EN7cutlass10bfloat16_tE19Flash_kernel_traitsILi96ELi64ELi128ELi8ES3_EELb1ELb1ELb0ELb1ELb0ELb0ELb0EEEvNS_16Flash_bwd_paramsE,"ax",@progbits
	.align	128
        .global         _ZN5flash44flash_bwd_dq_dk_dv_loop_seqk_parallel_kernelI23Flash_bwd_kernel_traitsILi96ELi64ELi128ELi8ELi2ELi4ELi4ELb1ELb0EN7cutlass10bfloat16_tE19Flash_kernel_traitsILi96ELi64ELi128ELi8ES3_EELb1ELb1ELb0ELb1ELb0ELb0ELb0EEEvNS_16Flash_bwd_paramsE
        .type           _ZN5flash44flash_bwd_dq_dk_dv_loop_seqk_parallel_kernelI23Flash_bwd_kernel_traitsILi96ELi64ELi128ELi8ELi2ELi4ELi4ELb1ELb0EN7cutlass10bfloat16_tE19Flash_kernel_traitsILi96ELi64ELi128ELi8ES3_EELb1ELb1ELb0ELb1ELb0ELb0ELb0EEEvNS_16Flash_bwd_paramsE,@function
        .size           _ZN5flash44flash_bwd_dq_dk_dv_loop_seqk_parallel_kernelI23Flash_bwd_kernel_traitsILi96ELi64ELi128ELi8ELi2ELi4ELi4ELb1ELb0EN7cutlass10bfloat16_tE19Flash_kernel_traitsILi96ELi64ELi128ELi8ES3_EELb1ELb1ELb0ELb1ELb0ELb0ELb0EEEvNS_16Flash_bwd_paramsE,(.L_x_679 - _ZN5flash44flash_bwd_dq_dk_dv_loop_seqk_parallel_kernelI23Flash_bwd_kernel_traitsILi96ELi64ELi128ELi8ELi2ELi4ELi4ELb1ELb0EN7cutlass10bfloat16_tE19Flash_kernel_traitsILi96ELi64ELi128ELi8ES3_EELb1ELb1ELb0ELb1ELb0ELb0ELb0EEEvNS_16Flash_bwd_paramsE)
        .other          _ZN5flash44flash_bwd_dq_dk_dv_loop_seqk_parallel_kernelI23Flash_bwd_kernel_traitsILi96ELi64ELi128ELi8ELi2ELi4ELi4ELb1ELb0EN7cutlass10bfloat16_tE19Flash_kernel_traitsILi96ELi64ELi128ELi8ES3_EELb1ELb1ELb0ELb1ELb0ELb0ELb0EEEvNS_16Flash_bwd_paramsE,@"STO_CUDA_ENTRY STV_DEFAULT"
_ZN5flash44flash_bwd_dq_dk_dv_loop_seqk_parallel_kernelI23Flash_bwd_kernel_traitsILi96ELi64ELi128ELi8ELi2ELi4ELi4ELb1ELb0EN7cutlass10bfloat16_tE19Flash_kernel_traitsILi96ELi64ELi128ELi8ES3_EELb1ELb1ELb0ELb1ELb0ELb0ELb0EEEvNS_16Flash_bwd_paramsE:
.text._ZN5flash44flash_bwd_dq_dk_dv_loop_seqk_parallel_kernelI23Flash_bwd_kernel_traitsILi96ELi64ELi128ELi8ELi2ELi4ELi4ELb1ELb0EN7cutlass10bfloat16_tE19Flash_kernel_traitsILi96ELi64ELi128ELi8ES3_EELb1ELb1ELb0ELb1ELb0ELb0ELb0EEEvNS_16Flash_bwd_paramsE:
        /* <DEDUP_REMOVED lines=19> */
[----:B------:R-:W-:-:S03]  /*0130*/  UMOV UR61, 0xffffd000 ;  /* 0xffffd000003d7882 */ /* 0x000fc60000000000 */
[----:B------:R-:W3:Y:S08]  /*0140*/  S2UR UR57, SR_CTAID.Z ;  /* 0x00000000003979c3 */ /* 0x000ef00000002700 */
[----:B------:R-:W4:Y:S01]  /*0150*/  S2UR UR49, SR_CTAID.Y ;  /* 0x00000000003179c3 */ /* 0x000f220000002600 */
[----:B--2---:R-:W-:-:S04]  /*0160*/  ULEA UR4, UR4, UR5, 0x18 ;  /* 0x0000000504047291 */ /* 0x004fc8000f8ec03f */
[----:B------:R-:W-:Y:S02]  /*0170*/  UIADD3 UR5, UR4, 0xf000, URZ ;  /* 0x0000f00004057890 */ /* 0x000fe4000fffe03f */
        /* <DEDUP_REMOVED lines=10> */
[----:B------:R-:W-:Y:S01]  /*0220*/  SHF.R.S32.HI R8, RZ, 0x2, R5 ;  /* 0x00000002ff087819 */ /* 0x000fe20000011405 */
[C---:B------:R-:W-:Y:S01]  /*0230*/  IMAD.IADD R10, R4.reuse, 0x1, -R6 ;  /* 0x00000001040a7824 */ /* 0x040fe200078e0a06 */
[----:B------:R-:W-:Y:S01]  /*0240*/  LOP3.LUT R12, R5, 0xfffffffc, RZ, 0xc0, !PT ;  /* 0xfffffffc050c7812 */ /* 0x000fe200078ec0ff */
[----:B------:R-:W-:Y:S01]  /*0250*/  IMAD.IADD R14, R4, 0x1, -R9 ;  /* 0x00000001040e7824 */ /* 0x000fe200078e0a09 */
[----:B------:R-:W-:Y:S02]  /*0260*/  LOP3.LUT R11, R7, 0xfffffff0, RZ, 0xc0, !PT ;  /* 0xfffffff0070b7812 */ /* 0x000fe400078ec0ff */
[-C--:B------:R-:W-:Y:S01]  /*0270*/  LEA.HI R13, R0, R4.reuse, RZ, 0x6 ;  /* 0x00000004000d7211 */ /* 0x080fe200078f30ff */
[----:B------:R-:W-:Y:S01]  /*0280*/  IMAD.IADD R20, R4, 0x1, -R12 ;  /* 0x0000000104147824 */ /* 0x000fe200078e0a0c */
[----:B------:R-:W-:Y:S01]  /*0290*/  LEA.HI R16, R0, R4, RZ, 0x7 ;  /* 0x0000000400107211 */ /* 0x000fe200078f38ff */
[----:B------:R-:W-:Y:S01]  /*02a0*/  IMAD.IADD R9, R4, 0x1, -R11 ;  /* 0x0000000104097824 */ /* 0x000fe200078e0a0b */
[--C-:B------:R-:W-:Y:S01]  /*02b0*/  SHF.R.S32.HI R0, RZ, 0x5, R2.reuse ;  /* 0x00000005ff007819 */ /* 0x100fe20000011402 */
[----:B------:R-:W-:Y:S01]  /*02c0*/  IMAD.SHL.U32 R24, R20, 0x8, RZ ;  /* 0x0000000814187824 */ /* 0x000fe200078e00ff */
[----:B------:R-:W-:-:S02]  /*02d0*/  SHF.R.S32.HI R3, RZ, 0x1f, R2 ;  /* 0x0000001fff037819 */ /* 0x000fc40000011402 */
[----:B------:R-:W-:Y:S02]  /*02e0*/  LEA.HI R6, R5, R8, RZ, 0x1 ;  /* 0x0000000805067211 */ /* 0x000fe400078f08ff */
[-C--:B------:R-:W-:Y:S02]  /*02f0*/  LEA.HI R4, R2, R0.reuse, RZ, 0x1 ;  /* 0x0000000002047211 */ /* 0x080fe400078f08ff */
[----:B------:R-:W-:Y:S02]  /*0300*/  LEA.HI R2, R3, R0, RZ, 0x2 ;  /* 0x0000000003027211 */ /* 0x000fe400078f10ff */
[----:B------:R-:W-:Y:S02]  /*0310*/  LOP3.LUT R3, R6, 0x7fffffe, RZ, 0xc0, !PT ;  /* 0x07fffffe06037812 */ /* 0x000fe400078ec0ff */
[----:B------:R-:W-:Y:S02]  /*0320*/  SHF.R.S32.HI R11, RZ, 0x3, R18 ;  /* 0x00000003ff0b7819 */ /* 0x000fe40000011412 */
[----:B------:R-:W-:Y:S01]  /*0330*/  LOP3.LUT R6, R4, 0xfffffffe, RZ, 0xc0, !PT ;  /* 0xfffffffe04067812 */ /* 0x000fe200078ec0ff */
[----:B------:R-:W-:Y:S01]  /*0340*/  IMAD.IADD R3, R8, 0x1, -R3 ;  /* 0x0000000108037824 */ /* 0x000fe200078e0a03 */
[----:B------:R-:W-:Y:S01]  /*0350*/  LOP3.LUT R2, R2, 0xfffffffc, RZ, 0xc0, !PT ;  /* 0xfffffffc02027812 */ /* 0x000fe200078ec0ff */
[----:B------:R-:W-:-:S02]  /*0360*/  IMAD.SHL.U32 R4, R11, 0x40, RZ ;  /* 0x000000400b047824 */ /* 0x000fc400078e00ff */
[C---:B------:R-:W-:Y:S02]  /*0370*/  IMAD.IADD R22, R0.reuse, 0x1, -R6 ;  /* 0x0000000100167824 */ /* 0x040fe400078e0a06 */
[----:B------:R-:W-:Y:S01]  /*0380*/  IMAD.IADD R15, R0, 0x1, -R2 ;  /* 0x00000001000f7824 */ /* 0x000fe200078e0a02 */
[----:B------:R-:W-:Y:S01]  /*0390*/  LOP3.LUT R2, R4, 0xc0, RZ, 0xc0, !PT ;  /* 0x000000c004027812 */ /* 0x000fe200078ec0ff */
[----:B------:R-:W-:Y:S01]  /*03a0*/  IMAD R11, R0, 0x8, R3 ;  /* 0x00000008000b7824 */ /* 0x000fe200078e0203 */
[----:B------:R-:W-:Y:S01]  /*03b0*/  SHF.R.S32.HI R0, RZ, 0x1f, R5 ;  /* 0x0000001fff007819 */ /* 0x000fe20000011405 */
[----:B------:R-:W-:Y:S01]  /*03c0*/  STL [R1+0x60], R22 ;  /* 0x0000601601007387 */ /* 0x000fe20000100800 */
[----:B------:R-:W-:Y:S02]  /*03d0*/  SHF.R.S32.HI R5, RZ, 0x4, R7 ;  /* 0x00000004ff057819 */ /* 0x000fe40000011407 */
[----:B------:R-:W-:Y:S01]  /*03e0*/  SHF.R.U32.HI R6, RZ, 0x3, R2 ;  /* 0x00000003ff067819 */ /* 0x000fe20000011602 */
[----:B------:R-:W-:Y:S01]  /*03f0*/  STL [R1+0x20], R24 ;  /* 0x0000201801007387 */ /* 0x000fe20000100800 */
[----:B------:R-:W-:-:S02]  /*0400*/  LEA.HI R3, R7, R5, RZ, 0x1 ;  /* 0x0000000507037211 */ /* 0x000fc400078f08ff */
[----:B------:R-:W-:Y:S02]  /*0410*/  LOP3.LUT R4, R2, 0x18, R24, 0xf8, !PT ;  /* 0x0000001802047812 */ /* 0x000fe400078ef818 */
[----:B------:R-:W-:Y:S02]  /*0420*/  LOP3.LUT R2, R3, 0xfffffffe, RZ, 0xc0, !PT ;  /* 0xfffffffe03027812 */ /* 0x000fe400078ec0ff */
[----:B------:R-:W-:Y:S02]  /*0430*/  SHF.R.S32.HI R7, RZ, 0x1f, R10 ;  /* 0x0000001fff077819 */ /* 0x000fe4000001140a */
[----:B------:R-:W-:Y:S01]  /*0440*/  LOP3.LUT R3, R4, R6, RZ, 0x3c, !PT ;  /* 0x0000000604037212 */ /* 0x000fe200078e3cff */
[----:B------:R-:W-:Y:S01]  /*0450*/  IMAD.IADD R12, R5, 0x1, -R2 ;  /* 0x00000001050c7824 */ /* 0x000fe200078e0a02 */
[----:B------:R-:W-:Y:S02]  /*0460*/  LEA.HI R2, R9, R9, RZ, 0x1 ;  /* 0x0000000909027211 */ /* 0x000fe400078f08ff */
[----:B------:R-:W-:Y:S01]  /*0470*/  LEA.HI R4, R14, R14, RZ, 0x1 ;  /* 0x0000000e0e047211 */ /* 0x000fe200078f08ff */
[----:B------:R-:W-:Y:S01]  /*0480*/  IMAD.U32 R240, R11, 0x20, R3 ;  /* 0x000000200bf07824 */ /* 0x000fe200078e0003 */
[----:B------:R-:W-:-:S02]  /*0490*/  LEA.HI R0, R0, R8, RZ, 0x3 ;  /* 0x0000000800007211 */ /* 0x000fc400078f18ff */
[----:B------:R-:W-:Y:S02]  /*04a0*/  LEA.HI R21, R7, R10, RZ, 0x2 ;  /* 0x0000000a07157211 */ /* 0x000fe400078f10ff */
[--C-:B------:R-:W-:Y:S02]  /*04b0*/  SHF.R.S32.HI R5, RZ, 0x1, R2.reuse ;  /* 0x00000001ff057819 */ /* 0x100fe40000011402 */
[----:B------:R-:W-:Y:S02]  /*04c0*/  SHF.R.S32.HI R7, RZ, 0x1f, R2 ;  /* 0x0000001fff077819 */ /* 0x000fe40000011402 */
[----:B------:R-:W-:Y:S02]  /*04d0*/  LOP3.LUT R2, R2, 0x7fffffe, RZ, 0xc0, !PT ;  /* 0x07fffffe02027812 */ /* 0x000fe400078ec0ff */
[----:B------:R-:W-:Y:S02]  /*04e0*/  SHF.R.S32.HI R3, RZ, 0x6, R13 ;  /* 0x00000006ff037819 */ /* 0x000fe4000001140d */
[----:B------:R-:W-:Y:S01]  /*04f0*/  SHF.R.S32.HI R10, RZ, 0x1f, R9 ;  /* 0x0000001fff0a7819 */ /* 0x000fe20000011409 */
[----:B------:R-:W-:Y:S01]  /*0500*/  IMAD.IADD R19, R9, 0x1, -R2 ;  /* 0x0000000109137824 */ /* 0x000fe200078e0a02 */
[----:B------:R-:W-:Y:S01]  /*0510*/  LOP3.LUT R6, R4, 0x7fffffe, RZ, 0xc0, !PT ;  /* 0x07fffffe04067812 */ /* 0x000fe200078ec0ff */
[----:B------:R-:W-:Y:S01]  /*0520*/  IMAD R2, R3, 0x4, R12 ;  /* 0x0000000403027824 */ /* 0x000fe200078e020c */
[----:B------:R-:W-:-:S02]  /*0530*/  LOP3.LUT R0, R0, 0xfffffff8, RZ, 0xc0, !PT ;  /* 0xfffffff800007812 */ /* 0x000fc400078ec0ff */
[----:B------:R-:W-:Y:S01]  /*0540*/  LEA.HI R10, R10, R9, RZ, 0x3 ;  /* 0x000000090a0a7211 */ /* 0x000fe200078f18ff */
[----:B------:R-:W-:Y:S01]  /*0550*/  IMAD.IADD R11, R14, 0x1, -R6 ;  /* 0x000000010e0b7824 */ /* 0x000fe200078e0a06 */
[----:B------:R-:W-:Y:S01]  /*0560*/  LEA R240, R240, UR4, 0x1 ;  /* 0x00000004f0f07c11 */ /* 0x000fe2000f8e08ff */
[----:B------:R-:W-:Y:S01]  /*0570*/  IMAD.IADD R0, R8, 0x1, -R0 ;  /* 0x0000000108007824 */ /* 0x000fe200078e0a00 */
[----:B------:R-:W-:Y:S01]  /*0580*/  LEA.HI R8, R7, R5, RZ, 0x2 ;  /* 0x0000000507087211 */ /* 0x000fe200078f10ff */
[----:B------:R-:W-:Y:S01]  /*0590*/  IMAD R232, R2, 0x8, R11 ;  /* 0x0000000802e87824 */ /* 0x000fe200078e020b */
[----:B------:R-:W-:Y:S02]  /*05a0*/  LOP3.LUT R7, R10, 0xfffffff8, RZ, 0xc0, !PT ;  /* 0xfffffff80a077812 */ /* 0x000fe400078ec0ff */
[----:B------:R-:W-:Y:S02]  /*05b0*/  SHF.R.S32.HI R2, RZ, 0x1, R4 ;  /* 0x00000001ff027819 */ /* 0x000fe40000011404 */
[----:B------:R-:W-:Y:S01]  /*05c0*/  LEA.HI R11, R0, R0, RZ, 0x1 ;  /* 0x00000000000b7211 */ /* 0x000fe200078f08ff */
[----:B------:R-:W-:Y:S01]  /*05d0*/  IMAD.IADD R13, R9, 0x1, -R7 ;  /* 0x00000001090d7824 */ /* 0x000fe200078e0a07 */
[----:B------:R-:W-:Y:S01]  /*05e0*/  LOP3.LUT R8, R8, 0xfffffffc, RZ, 0xc0, !PT ;  /* 0xfffffffc08087812 */ /* 0x000fe200078ec0ff */
[C---:B------:R-:W-:Y:S01]  /*05f0*/  IMAD.SHL.U32 R4, R2.reuse, 0x40, RZ ;  /* 0x0000004002047824 */ /* 0x040fe200078e00ff */
[----:B------:R-:W-:Y:S01]  /*0600*/  SHF.R.S32.HI R9, RZ, 0x7, R16 ;  /* 0x00000007ff097819 */ /* 0x000fe20000011410 */
[----:B------:R-:W-:Y:S01]  /*0610*/  IMAD.SHL.U32 R16, R3, 0x20, RZ ;  /* 0x0000002003107824 */ /* 0x000fe200078e00ff */
[----:B------:R-:W-:Y:S01]  /*0620*/  LOP3.LUT P4, RZ, R2, 0x2, RZ, 0xc0, !PT ;  /* 0x0000000202ff7812 */ /* 0x000fe2000788c0ff */
[----:B------:R-:W-:Y:S01]  /*0630*/  IMAD.SHL.U32 R3, R14, 0x40, RZ ;  /* 0x000000400e037824 */ /* 0x000fe200078e00ff */
[----:B------:R-:W-:Y:S01]  /*0640*/  LOP3.LUT R6, R0, 0x1, RZ, 0xc0, !PT ;  /* 0x0000000100067812 */ /* 0x000fe200078ec0ff */
[----:B------:R-:W-:Y:S01]  /*0650*/  IMAD.IADD R17, R5, 0x1, -R8 ;  /* 0x0000000105117824 */ /* 0x000fe200078e0a08 */
[----:B------:R-:W-:Y:S01]  /*0660*/  LOP3.LUT R2, R11, 0x3fffffe, RZ, 0xc0, !PT ;  /* 0x03fffffe0b027812 */ /* 0x000fe200078ec0ff */
[----:B------:R-:W-:Y:S01]  /*0670*/  IMAD.SHL.U32 R5, R15, 0x10, RZ ;  /* 0x000000100f057824 */ /* 0x000fe200078e00ff */
[----:B------:R-:W-:Y:S01]  /*0680*/  ISETP.NE.U32.AND P3, PT, R6, 0x1, PT ;  /* 0x000000010600780c */ /* 0x000fe20003f65070 */
[----:B------:R-:W-:Y:S01]  /*0690*/  IMAD.SHL.U32 R7, R20, 0x2, RZ ;  /* 0x0000000214077824 */ /* 0x000fe200078e00ff */
[----:B------:R-:W-:Y:S01]  /*06a0*/  LOP3.LUT R6, R3, 0x1c0, RZ, 0xc0, !PT ;  /* 0x000001c003067812 */ /* 0x000fe200078ec0ff */
[C---:B------:R-:W-:Y:S01]  /*06b0*/  IMAD.IADD R14, R0.reuse, 0x1, -R2 ;  /* 0x00000001000e7824 */ /* 0x040fe200078e0a02 */
[C---:B------:R-:W-:Y:S01]  /*06c0*/  LOP3.LUT P2, RZ, R0.reuse, 0x2, RZ, 0xc0, !PT ;  /* 0x0000000200ff7812 */ /* 0x040fe2000784c0ff */
[----:B------:R-:W-:Y:S01]  /*06d0*/  IMAD.SHL.U32 R0, R0, 0x40, RZ ;  /* 0x0000004000007824 */ /* 0x000fe200078e00ff */
[----:B------:R-:W-:-:S02]  /*06e0*/  LOP3.LUT R2, R4, 0xc0, RZ, 0xc0, !PT ;  /* 0x000000c004027812 */ /* 0x000fc400078ec0ff */
[----:B------:R-:W-:Y:S01]  /*06f0*/  SHF.R.S32.HI R3, RZ, 0x3, R10 ;  /* 0x00000003ff037819 */ /* 0x000fe2000001140a */
[----:B------:R-:W-:Y:S01]  /*0700*/  IMAD R10, R15, 0x200, R7 ;  /* 0x000002000f0a7824 */ /* 0x000fe200078e0207 */
[----:B------:R-:W-:Y:S02]  /*0710*/  LOP3.LUT R4, R6, 0x30, R5, 0xf8, !PT ;  /* 0x0000003006047812 */ /* 0x000fe400078ef805 */
[----:B------:R-:W-:Y:S01]  /*0720*/  LOP3.LUT R0, R0, 0x1c0, RZ, 0xc0, !PT ;  /* 0x000001c000007812 */ /* 0x000fe200078ec0ff */
[----:B------:R-:W-:Y:S01]  /*0730*/  IMAD R19, R3, 0x8, R19 ;  /* 0x0000000803137824 */ /* 0x000fe200078e0213 */
[--C-:B------:R-:W-:Y:S01]  /*0740*/  LOP3.LUT R8, R4, 0x8, R18.reuse, 0xf8, !PT ;  /* 0x0000000804087812 */ /* 0x100fe200078ef812 */
[----:B------:R-:W-:Y:S01]  /*0750*/  IMAD R225, R15, 0x2, R3 ;  /* 0x000000020fe17824 */ /* 0x000fe200078e0203 */
[----:B------:R-:W-:Y:S01]  /*0760*/  LOP3.LUT R5, R2, 0x8, R18, 0xf8, !PT ;  /* 0x0000000802057812 */ /* 0x000fe200078ef812 */
[----:B------:R-:W-:Y:S01]  /*0770*/  IMAD R10, R14, 0x20, R10 ;  /* 0x000000200e0a7824 */ /* 0x000fe200078e020a */
[----:B------:R-:W-:-:S02]  /*0780*/  SHF.R.U32.HI R4, RZ, 0x3, R2 ;  /* 0x00000003ff047819 */ /* 0x000fc40000011602 */
[----:B------:R-:W-:Y:S02]  /*0790*/  LOP3.LUT R3, R0, 0x20, R16, 0xf8, !PT ;  /* 0x0000002000037812 */ /* 0x000fe400078ef810 */
[----:B------:R-:W-:Y:S01]  /*07a0*/  SHF.R.U32.HI R2, RZ, 0x3, R0 ;  /* 0x00000003ff027819 */ /* 0x000fe20000011600 */
[----:B------:R-:W-:Y:S01]  /*07b0*/  IMAD R0, R9, 0x1000, R7 ;  /* 0x0000100009007824 */ /* 0x000fe200078e0207 */
[----:B------:R-:W-:Y:S02]  /*07c0*/  SHF.R.U32.HI R6, RZ, 0x3, R6 ;  /* 0x00000003ff067819 */ /* 0x000fe40000011606 */
[----:B------:R-:W-:Y:S01]  /*07d0*/  LOP3.LUT R2, R3, R2, RZ, 0x3c, !PT ;  /* 0x0000000203027212 */ /* 0x000fe200078e3cff */
[----:B------:R-:W-:Y:S01]  /*07e0*/  IMAD R0, R22, 0x400, R0 ;  /* 0x0000040016007824 */ /* 0x000fe200078e0200 */
[----:B------:R-:W-:Y:S02]  /*07f0*/  LOP3.LUT R3, R8, R6, RZ, 0x3c, !PT ;  /* 0x0000000608037212 */ /* 0x000fe400078e3cff */
[----:B------:R-:W-:Y:S01]  /*0800*/  LOP3.LUT R4, R5, R4, RZ, 0x3c, !PT ;  /* 0x0000000405047212 */ /* 0x000fe200078e3cff */
[----:B------:R-:W-:Y:S01]  /*0810*/  IMAD.IADD R241, R2, 0x1, R0 ;  /* 0x0000000102f17824 */ /* 0x000fe200078e0200 */
[----:B------:R-:W-:Y:S01]  /*0820*/  LOP3.LUT P5, RZ, R13, 0x2, RZ, 0xc0, !PT ;  /* 0x000000020dff7812 */ /* 0x000fe200078ac0ff */
[----:B------:R-:W-:Y:S01]  /*0830*/  IMAD.SHL.U32 R0, R9, 0x8, RZ ;  /* 0x0000000809007824 */ /* 0x000fe200078e00ff */
[----:B------:R-:W-:Y:S01]  /*0840*/  LOP3.LUT P6, RZ, R13, 0x4, RZ, 0xc0, !PT ;  /* 0x000000040dff7812 */ /* 0x000fe200078cc0ff */
[----:B------:R-:W-:Y:S01]  /*0850*/  IMAD.U32 R232, R232, 0x20, R4 ;  /* 0x00000020e8e87824 */ /* 0x000fe200078e0004 */
[----:B------:R-:W-:Y:S01]  /*0860*/  LEA R241, R241, UR4, 0x1 ;  /* 0x00000004f1f17c11 */ /* 0x000fe2000f8e08ff */
[----:B------:R-:W-:Y:S01]  /*0870*/  IMAD R4, R12, 0x200, R3 ;  /* 0x000002000c047824 */ /* 0x000fe200078e0203 */
[----:B------:R-:W-:Y:S01]  /*0880*/  LOP3.LUT R6, R0, 0x8, RZ, 0xc0, !PT ;  /* 0x0000000800067812 */ /* 0x000fe200078ec0ff */
[----:B------:R-:W-:Y:S01]  /*0890*/  IMAD.SHL.U32 R2, R13, 0x40, RZ ;  /* 0x000000400d027824 */ /* 0x000fe200078e00ff */
[----:B------:R-:W-:Y:S01]  /*08a0*/  SHF.R.S32.HI R0, RZ, 0x1, R11 ;  /* 0x00000001ff007819 */ /* 0x000fe2000001140b */
[----:B------:R-:W-:Y:S01]  /*08b0*/  IMAD.SHL.U32 R3, R17, 0x40, RZ ;  /* 0x0000004011037824 */ /* 0x000fe200078e00ff */
[----:B------:R-:W-:Y:S01]  /*08c0*/  LEA R222, R232, UR5, 0x1 ;  /* 0x00000005e8de7c11 */ /* 0x000fe2000f8e08ff */
[----:B------:R-:W-:Y:S01]  /*08d0*/  IMAD.SHL.U32 R5, R12, 0x8, RZ ;  /* 0x000000080c057824 */ /* 0x000fe200078e00ff */
[C---:B------:R-:W-:Y:S01]  /*08e0*/  LOP3.LUT P1, RZ, R0.reuse, 0x2, RZ, 0xc0, !PT ;  /* 0x0000000200ff7812 */ /* 0x040fe2000782c0ff */
[----:B------:R-:W-:Y:S01]  /*08f0*/  IMAD.SHL.U32 R0, R0, 0x40, RZ ;  /* 0x0000004000007824 */ /* 0x000fe200078e00ff */
[----:B------:R-:W-:Y:S01]  /*0900*/  LOP3.LUT R2, R2, 0x1c0, RZ, 0xc0, !PT ;  /* 0x000001c002027812 */ /* 0x000fe200078ec0ff */
[----:B------:R-:W-:Y:S01]  /*0910*/  IMAD.SHL.U32 R9, R12, 0x10, RZ ;  /* 0x000000100c097824 */ /* 0x000fe200078e00ff */
[----:B------:R-:W-:Y:S01]  /*0920*/  LOP3.LUT R3, R3, 0xc0, RZ, 0xc0, !PT ;  /* 0x000000c003037812 */ /* 0x000fe200078ec0ff */
[C---:B------:R-:W-:Y:S01]  /*0930*/  VIADD R243, R241.reuse, 0x20 ;  /* 0x00000020f1f37836 */ /* 0x040fe20000000000 */
[----:B------:R-:W-:Y:S01]  /*0940*/  LOP3.LUT R0, R0, 0xc0, RZ, 0xc0, !PT ;  /* 0x000000c000007812 */ /* 0x000fe200078ec0ff */
[----:B------:R-:W-:Y:S01]  /*0950*/  @P2 VIADD R243, R241, 0xffffffe0 ;  /* 0xffffffe0f1f32836 */ /* 0x000fe20000000000 */
[----:B------:R-:W-:-:S02]  /*0960*/  LOP3.LUT R5, R5, 0x8, RZ, 0xc0, !PT ;  /* 0x0000000805057812 */ /* 0x000fc400078ec0ff */
[----:B------:R-:W-:Y:S02]  /*0970*/  SHF.R.U32.HI R7, RZ, 0x3, R0 ;  /* 0x00000003ff077819 */ /* 0x000fe40000011600 */
[----:B------:R-:W-:Y:S02]  /*0980*/  SHF.R.U32.HI R8, RZ, 0x3, R2 ;  /* 0x00000003ff087819 */ /* 0x000fe40000011602 */
[----:B------:R-:W-:Y:S02]  /*0990*/  LOP3.LUT R7, R7, R0, R6, 0x1e, !PT ;  /* 0x0000000007077212 */ /* 0x000fe400078e1e06 */
[----:B------:R-:W-:Y:S02]  /*09a0*/  SHF.R.U32.HI R0, RZ, 0x3, R3 ;  /* 0x00000003ff007819 */ /* 0x000fe40000011603 */
[----:B------:R-:W-:Y:S01]  /*09b0*/  LOP3.LUT R9, R6, 0x10, R9, 0xf8, !PT ;  /* 0x0000001006097812 */ /* 0x000fe200078ef809 */
[----:B------:R-:W-:Y:S01]  /*09c0*/  IMAD.IADD R7, R7, 0x1, R10 ;  /* 0x0000000107077824 */ /* 0x000fe200078e020a */
[--C-:B------:R-:W-:Y:S01]  /*09d0*/  LOP3.LUT R8, R8, R2, R5.reuse, 0x1e, !PT ;  /* 0x0000000208087212 */ /* 0x100fe200078e1e05 */
[----:B------:R-:W-:Y:S01]  /*09e0*/  IMAD.SHL.U32 R2, R19, 0x20, RZ ;  /* 0x0000002013027824 */ /* 0x000fe200078e00ff */
[----:B------:R-:W-:-:S02]  /*09f0*/  LOP3.LUT R5, R0, R3, R5, 0x1e, !PT ;  /* 0x0000000300057212 */ /* 0x000fc400078e1e05 */
[----:B------:R-:W-:Y:S01]  /*0a00*/  LOP3.LUT R3, R0, R9, R3, 0x1e, !PT ;  /* 0x0000000900037212 */ /* 0x000fe200078e1e03 */
[----:B------:R-:W-:Y:S01]  /*0a10*/  IMAD R231, R22, 0x200, R2 ;  /* 0x0000020016e77824 */ /* 0x000fe200078e0202 */
[----:B------:R-:W-:Y:S01]  /*0a20*/  SEL R0, R230, 0xffffffe0, !P4 ;  /* 0xffffffe0e6007807 */ /* 0x000fe20006000000 */
[----:B------:R-:W-:Y:S01]  /*0a30*/  IMAD.U32 R225, R225, 0x200, R8 ;  /* 0x00000200e1e17824 */ /* 0x000fe200078e0008 */
[----:B------:R-:W-:Y:S01]  /*0a40*/  LOP3.LUT P0, RZ, R17, 0x2, RZ, 0xc0, !PT ;  /* 0x0000000211ff7812 */ /* 0x000fe2000780c0ff */
        /* <DEDUP_REMOVED lines=8> */
[----:B------:R-:W-:Y:S01]  /*0ad0*/  IMAD.IADD R231, R231, 0x1, R5 ;  /* 0x00000001e7e77824 */ /* 0x000fe200078e0205 */
[----:B------:R-:W-:Y:S01]  /*0ae0*/  SEL R242, R242, 0x10, !P3 ;  /* 0x00000010f2f27807 */ /* 0x000fe20005800000 */
[----:B------:R-:W-:Y:S01]  /*0af0*/  VIADD R5, R24, 0x20 ;  /* 0x0000002018057836 */ /* 0x000fe20000000000 */
[----:B------:R-:W-:Y:S01]  /*0b00*/  SEL R230, R230, 0xffffffe0, !P0 ;  /* 0xffffffe0e6e67807 */ /* 0x000fe20004000000 */
[----:B------:R-:W-:Y:S01]  /*0b10*/  IMAD.U32 R0, RZ, RZ, UR6 ;  /* 0x00000006ff007e24 */ /* 0x000fe2000f8e00ff */
[----:B------:R-:W-:Y:S01]  /*0b20*/  UIADD3 UR6, UR4, 0x9000, URZ ;  /* 0x0000900004067890 */ /* 0x000fe2000fffe03f */
[----:B------:R-:W-:Y:S01]  /*0b30*/  IMAD.U32 R3, RZ, RZ, UR7 ;  /* 0x00000007ff037e24 */ /* 0x000fe2000f8e00ff */
[----:B------:R-:W-:Y:S01]  /*0b40*/  SHF.R.S32.HI R0, RZ, 0x2, R21 ;  /* 0x00000002ff007819 */ /* 0x000fe20000011415 */
[----:B------:R-:W-:Y:S01]  /*0b50*/  VIADD R3, R24, 0x40 ;  /* 0x0000004018037836 */ /* 0x000fe20000000000 */
[----:B------:R1:W-:Y:S01]  /*0b60*/  STL [R1+0x40], R5 ;  /* 0x0000400501007387 */ /* 0x0003e20000100800 */
[----:B------:R-:W-:-:S02]  /*0b70*/  IMAD.MOV.U32 R2, RZ, RZ, 0x40 ;  /* 0x00000040ff027424 */ /* 0x000fc400078e00ff */
[----:B------:R-:W-:Y:S01]  /*0b80*/  IMAD R0, R22, 0x10, R0 ;  /* 0x0000001016007824 */ /* 0x000fe200078e0200 */
[----:B------:R2:W-:Y:S01]  /*0b90*/  STL [R1+0x44], R3 ;  /* 0x0000440301007387 */ /* 0x0005e20000100800 */
[----:B------:R-:W-:Y:S02]  /*0ba0*/  IMAD.SHL.U32 R223, R231, 0x2, RZ ;  /* 0x00000002e7df7824 */ /* 0x000fe400078e00ff */
[----:B------:R-:W-:Y:S01]  /*0bb0*/  IMAD.IADD R226, R225, 0x1, R226 ;  /* 0x00000001e1e27824 */ /* 0x000fe200078e02e2 */
[----:B------:R3:W-:Y:S01]  /*0bc0*/  STL [R1+0x1c], R0 ;  /* 0x00001c0001007387 */ /* 0x0007e20000100800 */
[----:B------:R-:W-:Y:S01]  /*0bd0*/  IMAD.IADD R244, R241, 0x1, R242 ;  /* 0x00000001f1f47824 */ /* 0x000fe200078e02f2 */
[----:B------:R-:W-:Y:S01]  /*0be0*/  IADD3 R224, R223, 0x6000, R224 ;  /* 0x00006000dfe07810 */ /* 0x000fe20007ffe0e0 */
[----:B------:R-:W-:-:S04]  /*0bf0*/  IMAD.IADD R242, R242, 0x1, R243 ;  /* 0x00000001f2f27824 */ /* 0x000fc800078e02f3 */
[----:B------:R-:W-:Y:S01]  /*0c00*/  IMAD.IADD R224, R224, 0x1, R230 ;  /* 0x00000001e0e07824 */ /* 0x000fe200078e02e6 */
[----:B-1----:R-:W-:-:S05]  /*0c10*/  LEA R5, R7, UR6, 0x1 ;  /* 0x0000000607057c11 */ /* 0x002fca000f8e08ff */
[C---:B--2---:R-:W-:Y:S01]  /*0c20*/  VIADD R3, R5.reuse, 0x20 ;  /* 0x0000002005037836 */ /* 0x044fe20000000000 */
[----:B------:R1:W-:Y:S01]  /*0c30*/  STL [R1+0x50], R5 ;  /* 0x0000500501007387 */ /* 0x0003e20000100800 */
[----:B------:R-:W-:Y:S01]  /*0c40*/  @P1 VIADD R3, R5, 0xffffffe0 ;  /* 0xffffffe005031836 */ /* 0x000fe20000000000 */
[----:B---3--:R-:W-:Y:S02]  /*0c50*/  SEL R0, R2, 0xffffffc0, !P6 ;  /* 0xffffffc002007807 */ /* 0x008fe40007000000 */
[----:B------:R-:W-:Y:S02]  /*0c60*/  LEA R2, R4, UR4, 0x1 ;  /* 0x0000000404027c11 */ /* 0x000fe4000f8e08ff */
[----:B------:R1:W-:Y:S01]  /*0c70*/  STL [R1+0x54], R3 ;  /* 0x0000540301007387 */ /* 0x0003e20000100800 */
[--C-:B------:R-:W-:Y:S02]  /*0c80*/  IMAD.IADD R228, R225, 0x1, R0.reuse ;  /* 0x00000001e1e47824 */ /* 0x100fe400078e0200 */
[----:B------:R-:W-:-:S07]  /*0c90*/  IMAD.IADD R227, R226, 0x1, R0 ;  /* 0x00000001e2e37824 */ /* 0x000fce00078e0200 */
.L_x_337:
        /* <DEDUP_REMOVED lines=21> */
[----:B-1----:R-:W-:Y:S01]  /*0df0*/  IMAD.U32 R5, RZ, RZ, UR7 ;  /* 0x00000007ff057e24 */ /* 0x002fe2000f8e00ff */
        /* <DEDUP_REMOVED lines=45> */
.L_x_296:
        /* <DEDUP_REMOVED lines=69> */
[----:B------:R-:W-:Y:S01]  /*1520*/  USHF.R.S32.HI UR21, URZ, 0x1f, UR16 ;  /* 0x0000001f3f157899 */ /* 0x000fe20008011410 */
[----:B------:R-:W-:Y:S01]  /*1530*/  ULDC UR52, c[0x0][0x2c4] ;  /* 0x0000b10000347ab9 */ /* 0x000fe20000000800 */
[----:B------:R-:W-:-:S02]  /*1540*/  UIMAD UR15, UR11, UR6, URZ ;  /* 0x000000060b0f72a4 */ /* 0x000fc4000f8e023f */
[----:B------:R-:W-:Y:S01]  /*1550*/  IADD3 R4, -R0, RZ, RZ ;  /* 0x000000ff00047210 */ /* 0x000fe20007ffe1ff */
[----:B------:R-:W-:Y:S02]  /*1560*/  @!UP0 UIADD3 UR42, UR33, UR31, URZ ;  /* 0x0000001f212a8290 */ /* 0x000fe4000fffe03f */
[----:B------:R-:W-:Y:S02]  /*1570*/  UIMAD UR11, UR11, UR5, URZ ;  /* 0x000000050b0b72a4 */ /* 0x000fe4000f8e023f */
        /* <DEDUP_REMOVED lines=8> */
[----:B------:R-:W-:Y:S02]  /*1600*/  UISETP.NE.AND UP4, UPT, UR23, URZ, UPT ;  /* 0x0000003f1700728c */ /* 0x000fe4000bf85270 */
[----:B------:R-:W-:Y:S02]  /*1610*/  UIMAD UR17, UR10, UR12, UR11 ;  /* 0x0000000c0a1172a4 */ /* 0x000fe4000f8e020b */
[----:B------:R-:W-:Y:S02]  /*1620*/  UIMAD UR51, UR57, UR24, URZ ;  /* 0x00000018393372a4 */ /* 0x000fe4000f8e023f */
        /* <DEDUP_REMOVED lines=13> */
[----:B------:R-:W-:Y:S02]  /*1700*/  USEL UR55, UR28, URZ, UP4 ;  /* 0x0000003f1c377287 */ /* 0x000fe4000a000000 */
[----:B------:R-:W-:Y:S01]  /*1710*/  @P0 IADD3 R0, R0, 0x1, RZ ;  /* 0x0000000100000810 */ /* 0x000fe20007ffe0ff */
[----:B------:R-:W-:Y:S01]  /*1720*/  @UP3 UIMAD UR28, UR57, UR5, UR10 ;  /* 0x00000005391c32a4 */ /* 0x000fe2000f8e020a */
[----:B------:R-:W-:Y:S01]  /*1730*/  PLOP3.LUT P0, PT, PT, PT, UP3, 0x80, 0x0 ;  /* 0x000000000000781c */ /* 0x000fe20003f0f038 */
[----:B------:R-:W-:-:S02]  /*1740*/  @!UP3 UIMAD UR5, UR49, UR40, UR57 ;  /* 0x000000283105b2a4 */ /* 0x000fc4000f8e0239 */
[----:B------:R-:W-:Y:S01]  /*1750*/  @UP1 UIMAD UR20, UR20, UR25, URZ ;  /* 0x00000019141412a4 */ /* 0x000fe2000f8e023f */
[----:B------:R-:W-:Y:S01]  /*1760*/  IMAD.MOV.U32 R13, RZ, RZ, R0 ;  /* 0x000000ffff0d7224 */ /* 0x000fe200078e0000 */
[----:B------:R-:W-:Y:S02]  /*1770*/  @UP1 UIMAD UR11, UR26, UR23, URZ ;  /* 0x000000171a0b12a4 */ /* 0x000fe4000f8e023f */
[----:B------:R-:W-:Y:S02]  /*1780*/  @!UP3 UIMAD UR28, UR5, UR52, URZ ;  /* 0x00000034051cb2a4 */ /* 0x000fe4000f8e023f */
[----:B------:R-:W-:Y:S01]  /*1790*/  USHF.R.S32.HI UR29, URZ, 0x1f, UR43 ;  /* 0x0000001f3f1d7899 */ /* 0x000fe2000801142b */
[----:B------:R-:W-:Y:S01]  /*17a0*/  @!P2 IADD3 R13, -R13, RZ, RZ ;  /* 0x000000ff0d0da210 */ /* 0x000fe20007ffe1ff */
[----:B------:R-:W-:Y:S01]  /*17b0*/  USHF.R.S32.HI UR54, URZ, 0x1f, UR51 ;  /* 0x0000001f3f367899 */ /* 0x000fe20008011433 */
[----:B------:R-:W-:Y:S01]  /*17c0*/  @!P3 LOP3.LUT R13, RZ, R7, RZ, 0x33, !PT ;  /* 0x00000007ff0db212 */ /* 0x000fe200078e33ff */
[----:B------:R-:W-:-:S02]  /*17d0*/  USHF.R.S32.HI UR41, URZ, 0x6, UR19 ;  /* 0x000000063f297899 */ /* 0x000fc40008011413 */
        /* <DEDUP_REMOVED lines=19> */
.L_x_298:
        /* <DEDUP_REMOVED lines=13> */
.L_x_299:
        /* <DEDUP_REMOVED lines=11> */
.L_x_300:
[----:B------:R-:W-:Y:S02]  /*1a90*/  ULDC UR5, c[0x0][0x270] ;  /* 0x00009c0000057ab9 */ /* 0x000fe40000000800 */
[----:B------:R-:W-:-:S04]  /*1aa0*/  UIMAD UR5, UR49, UR5, UR57 ;  /* 0x00000005310572a4 */ /* 0x000fc8000f8e0239 */
[----:B------:R-:W-:-:S12]  /*1ab0*/  UIMAD UR5, UR5, UR60, URZ ;  /* 0x0000003c050572a4 */ /* 0x000fd8000f8e023f */
.L_x_301:
[----:B------:R-:W2:Y:S01]  /*1ac0*/  LDL.64 R4, [R1+0x20] ;  /* 0x0000200001047983 */ /* 0x000ea20000100a00 */
[----:B------:R-:W-:Y:S01]  /*1ad0*/  ULDC UR10, c[0x0][0x270] ;  /* 0x00009c00000a7ab9 */ /* 0x000fe20000000800 */
[----:B------:R-:W-:Y:S02]  /*1ae0*/  ULDC UR6, c[0x0][0x2dc] ;  /* 0x0000b70000067ab9 */ /* 0x000fe40000000800 */
[----:B------:R1:W2:Y:S01]  /*1af0*/  LDL.64 R22, [R1+0x20] ;  /* 0x0000200001167983 */ /* 0x0002a20000100a00 */
[----:B------:R-:W-:Y:S01]  /*1b00*/  USHF.R.S32.HI UR34, URZ, 0x1f, UR57 ;  /* 0x0000001f3f227899 */ /* 0x000fe20008011439 */
[----:B------:R-:W-:Y:S01]  /*1b10*/  BSSY B1, `(.L_x_297) ;  /* 0x000090a000017945 */ /* 0x000fe20003800000 */
[----:B------:R-:W-:Y:S01]  /*1b20*/  UIMAD UR37, UR6, UR10, URZ ;  /* 0x0000000a062572a4 */ /* 0x000fe2000f8e023f */
[----:B------:R-:W3:Y:S01]  /*1b30*/  S2R R18, SR_TID.X ;  /* 0x0000000000127919 */ /* 0x000ee20000002100 */
[----:B------:R-:W-:Y:S01]  /*1b40*/  UIADD3 UR13, UR16, UR5, URZ ;  /* 0x00000005100d7290 */ /* 0x000fe2000fffe03f */
[----:B------:R-:W-:Y:S01]  /*1b50*/  ULDC.64 UR10, c[0x0][0x428] ;  /* 0x00010a00000a7ab9 */ /* 0x000fe20000000a00 */
[----:B------:R-:W-:Y:S01]  /*1b60*/  UIADD3 UR15, -UR7, UR45, UR43 ;  /* 0x0000002d070f7290 */ /* 0x000fe2000fffe12b */
[----:B------:R-:W-:Y:S01]  /*1b70*/  IMAD.U32 R8, RZ, RZ, UR10 ;  /* 0x0000000aff087e24 */ /* 0x000fe2000f8e00ff */
[----:B------:R-:W-:Y:S01]  /*1b80*/  UIMAD UR5, UR34, UR10, URZ ;  /* 0x0000000a220572a4 */ /* 0x000fe2000f8e023f */
[----:B------:R-:W-:Y:S01]  /*1b90*/  ULDC.64 UR18, c[0x0][0x478] ;  /* 0x00011e0000127ab9 */ /* 0x000fe20000000a00 */
[----:B------:R-:W-:-:S02]  /*1ba0*/  ULDC UR20, c[0x0][0x398] ;  /* 0x0000e60000147ab9 */ /* 0x000fc40000000800 */
[----:B------:R-:W-:Y:S02]  /*1bb0*/  UIMAD UR17, UR57, UR11, UR5 ;  /* 0x0000000b391172a4 */ /* 0x000fe4000f8e0205 */
[----:B------:R-:W-:Y:S01]  /*1bc0*/  UIMAD.WIDE UR18, UR13, 0x4, UR18 ;  /* 0x000000040d1278a5 */ /* 0x000fe2000f8e0212 */
[----:B------:R-:W-:Y:S01]  /*1bd0*/  ULDC.64 UR10, c[0x0][0x420] ;  /* 0x00010800000a7ab9 */ /* 0x000fe20000000a00 */
[----:B------:R-:W-:Y:S01]  /*1be0*/  UIADD3 UR35, UR16, UR28, URZ ;  /* 0x0000001c10237290 */ /* 0x000fe2000fffe03f */
[----:B------:R-:W-:Y:S01]  /*1bf0*/  IMAD.U32 R7, RZ, RZ, UR10 ;  /* 0x0000000aff077e24 */ /* 0x000fe2000f8e00ff */
[----:B------:R-:W-:Y:S02]  /*1c00*/  UIMAD UR5, UR21, UR10, URZ ;  /* 0x0000000a150572a4 */ /* 0x000fe4000f8e023f */
[----:B------:R-:W-:Y:S02]  /*1c10*/  USHF.L.U32 UR28, UR37, 0x6, URZ ;  /* 0x00000006251c7899 */ /* 0x000fe4000800063f */
[----:B------:R-:W-:-:S02]  /*1c20*/  UIMAD UR14, UR16, UR11, UR5 ;  /* 0x0000000b100e72a4 */ /* 0x000fc4000f8e0205 */
[----:B------:R-:W-:Y:S02]  /*1c30*/  UIADD3 UR5, UR15, -UR20, URZ ;  /* 0x800000140f057290 */ /* 0x000fe4000fffe03f */
[----:B------:R-:W-:Y:S01]  /*1c40*/  UIADD3 UR15, UP2, UP0, UR30, UR28, UR51 ;  /* 0x0000001c1e0f7290 */ /* 0x000fe2000f85e033 */
[----:B------:R-:W-:Y:S02]  /*1c50*/  ULDC.64 UR32, c[0x0][0x210] ;  /* 0x0000840000207ab9 */ /* 0x000fe40000000a00 */
[----:B------:R-:W-:Y:S01]  /*1c60*/  ULDC.64 UR30, c[0x0][0x3e0] ;  /* 0x0000f800001e7ab9 */ /* 0x000fe20000000a00 */
[----:B------:R-:W-:Y:S01]  /*1c70*/  UIADD3 UR6, UR41, -0x1, URZ ;  /* 0xffffffff29067890 */ /* 0x000fe2000fffe03f */
[----:B---3--:R-:W-:-:S04]  /*1c80*/  SHF.R.S32.HI R19, RZ, 0x1f, R18 ;  /* 0x0000001fff137819 */ /* 0x008fc80000011412 */
[CC--:B------:R-:W-:Y:S02]  /*1c90*/  LEA.HI R11, R19.reuse, R18.reuse, RZ, 0x2 ;  /* 0x00000012130b7211 */ /* 0x0c0fe400078f10ff */
[----:B------:R-:W-:Y:S02]  /*1ca0*/  LEA.HI R10, R19, R18, RZ, 0x5 ;  /* 0x00000012130a7211 */ /* 0x000fe400078f28ff */
[----:B------:R-:W-:-:S04]  /*1cb0*/  SHF.R.S32.HI R0, RZ, 0x2, R11 ;  /* 0x00000002ff007819 */ /* 0x000fc8000001140b */
[----:B------:R-:W-:Y:S02]  /*1cc0*/  SHF.R.S32.HI R17, RZ, 0x1f, R0 ;  /* 0x0000001fff117819 */ /* 0x000fe40000011400 */
[----:B------:R-:W-:-:S03]  /*1cd0*/  IADD3 R6, P2, R0, UR16, RZ ;  /* 0x0000001000067c10 */ /* 0x000fc6000ff5e0ff */
[C---:B------:R-:W-:Y:S01]  /*1ce0*/  IMAD R9, R17.reuse, UR10, RZ ;  /* 0x0000000a11097c24 */ /* 0x040fe2000f8e02ff */
[----:B------:R-:W-:Y:S01]  /*1cf0*/  IADD3.X R3, R17, UR21, RZ, P2, !PT ;  /* 0x0000001511037c10 */ /* 0x000fe200097fe4ff */
[----:B------:R-:W-:Y:S02]  /*1d00*/  ULDC.64 UR20, c[0x0][0x400] ;  /* 0x0001000000147ab9 */ /* 0x000fe40000000a00 */
[----:B------:R-:W-:Y:S02]  /*1d10*/  IMAD R9, R0, UR11, R9 ;  /* 0x0000000b00097c24 */ /* 0x000fe4000f8e0209 */
[----:B------:R-:W-:-:S04]  /*1d20*/  IMAD R3, R3, UR38, RZ ;  /* 0x0000002603037c24 */ /* 0x000fc8000f8e02ff */
[----:B------:R-:W-:Y:S02]  /*1d30*/  IMAD R3, R6, UR39, R3 ;  /* 0x0000002706037c24 */ /* 0x000fe4000f8e0203 */
[----:B--2---:R-:W-:-:S05]  /*1d40*/  IMAD.MOV.U32 R22, RZ, RZ, R4 ;  /* 0x000000ffff167224 */ /* 0x004fca00078e0004 */
[----:B------:R-:W-:Y:S01]  /*1d50*/  IADD3 R4, P0, R22, UR12, RZ ;  /* 0x0000000c16047c10 */ /* 0x000fe2000ff1e0ff */
[----:B------:R-:W-:Y:S01]  /*1d60*/  ULDC.64 UR12, c[0x0][0x258] ;  /* 0x00009600000c7ab9 */ /* 0x000fe20000000a00 */
[----:B------:R-:W-:-:S04]  /*1d70*/  SHF.R.S32.HI R23, RZ, 0x1f, R22 ;  /* 0x0000001fff177819 */ /* 0x000fc80000011416 */
[----:B------:R-:W-:Y:S01]  /*1d80*/  IADD3.X R5, R23, UR42, RZ, P0, !PT ;  /* 0x0000002a17057c10 */ /* 0x000fe200087fe4ff */
[----:B------:R1:W-:Y:S02]  /*1d90*/  STL [R1+0x24], R23 ;  /* 0x0000241701007387 */ /* 0x0003e40000100800 */
[----:B------:R-:W-:-:S04]  /*1da0*/  IMAD.WIDE.U32 R4, R7, UR16, R4 ;  /* 0x0000001007047c25 */ /* 0x000fc8000f8e0004 */
[----:B------:R-:W-:Y:S01]  /*1db0*/  IMAD.WIDE.U32 R6, R6, UR38, R22 ;  /* 0x0000002606067c25 */ /* 0x000fe2000f8e0016 */
[----:B------:R-:W-:-:S03]  /*1dc0*/  ULDC.64 UR38, c[0x0][0x2b0] ;  /* 0x0000ac0000267ab9 */ /* 0x000fc60000000a00 */
[----:B------:R-:W-:Y:S01]  /*1dd0*/  VIADD R5, R5, UR14 ;  /* 0x0000000e05057c36 */ /* 0x000fe20008000000 */
[----:B------:R-:W-:Y:S01]  /*1de0*/  UIMAD UR14, UR34, UR12, URZ ;  /* 0x0000000c220e72a4 */ /* 0x000fe2000f8e023f */
[----:B------:R-:W-:Y:S01]  /*1df0*/  IADD3 R6, P0, R6, UR58, RZ ;  /* 0x0000003a06067c10 */ /* 0x000fe2000ff1e0ff */
[----:B------:R-:W-:Y:S01]  /*1e00*/  USHF.R.S32.HI UR34, URZ, 0x1f, UR5 ;  /* 0x0000001f3f227899 */ /* 0x000fe20008011405 */
[----:B------:R-:W-:Y:S01]  /*1e10*/  IMAD.WIDE.U32 R4, R8, UR57, R4 ;  /* 0x0000003908047c25 */ /* 0x000fe2000f8e0004 */
[----:B------:R-:W-:Y:S01]  /*1e20*/  UIMAD UR14, UR57, UR13, UR14 ;  /* 0x0000000d390e72a4 */ /* 0x000fe2000f8e020e */
[----:B------:R-:W-:Y:S01]  /*1e30*/  IADD3.X R7, R7, UR50, R3, P0, !PT ;  /* 0x0000003207077c10 */ /* 0x000fe200087fe403 */
[----:B------:R-:W-:Y:S01]  /*1e40*/  ULEA.HI UR34, UR34, UR5, URZ, 0x6 ;  /* 0x0000000522227291 */ /* 0x000fe2000f8f303f */
[----:B------:R-:W-:Y:S01]  /*1e50*/  LOP3.LUT R3, R10, 0xffffffe0, RZ, 0xc0, !PT ;  /* 0xffffffe00a037812 */ /* 0x000fe200078ec0ff */
[----:B------:R-:W-:Y:S01]  /*1e60*/  USHF.R.S32.HI UR13, URZ, 0x1f, UR28 ;  /* 0x0000001f3f0d7899 */ /* 0x000fe2000801141c */
[----:B------:R-:W-:Y:S01]  /*1e70*/  SHF.R.S32.HI R10, RZ, 0x5, R10 ;  /* 0x00000005ff0a7819 */ /* 0x000fe2000001140a */
[----:B------:R-:W-:Y:S01]  /*1e80*/  USHF.R.S32.HI UR34, URZ, 0x6, UR34 ;  /* 0x000000063f227899 */ /* 0x000fe20008011422 */
[----:B------:R-:W-:Y:S01]  /*1e90*/  VIADD R5, R5, UR17 ;  /* 0x0000001105057c36 */ /* 0x000fe20008000000 */
[----:B------:R-:W-:Y:S01]  /*1ea0*/  UIADD3.X UR13, UR52, UR13, UR54, UP2, UP0 ;  /* 0x0000000d340d7290 */ /* 0x000fe200097e0436 */
[----:B------:R-:W-:Y:S01]  /*1eb0*/  IMAD.IADD R16, R18, 0x1, -R3 ;  /* 0x0000000112107824 */ /* 0x000fe200078e0a03 */
[----:B------:R-:W-:Y:S01]  /*1ec0*/  UISETP.LT.AND UP0, UPT, URZ, UR34, UPT ;  /* 0x000000223f00728c */ /* 0x000fe2000bf01270 */
[----:B------:R-:W-:Y:S01]  /*1ed0*/  IMAD.U32 R3, RZ, RZ, UR12 ;  /* 0x0000000cff037e24 */ /* 0x000fe2000f8e00ff */
[----:B------:R-:W-:Y:S01]  /*1ee0*/  UIADD3 UR5, UP3, UP2, UR55, UR15, UR56 ;  /* 0x0000000f37057290 */ /* 0x000fe2000fa7e038 */
[----:B------:R-:W-:Y:S01]  /*1ef0*/  IMAD R8, R10, UR37, R16 ;  /* 0x000000250a087c24 */ /* 0x000fe2000f8e0210 */
[----:B------:R-:W-:Y:S01]  /*1f00*/  USEL UR34, URZ, UR34, !UP0 ;  /* 0x000000223f227287 */ /* 0x000fe2000c000000 */
[----:B------:R-:W-:Y:S01]  /*1f10*/  IMAD.WIDE.U32 R6, R3, UR57, R6 ;  /* 0x0000003903067c25 */ /* 0x000fe2000f8e0006 */
[----:B------:R-:W-:-:S02]  /*1f20*/  UIADD3.X UR12, UR53, UR13, UR44, UP3, UP2 ;  /* 0x0000000d350c7290 */ /* 0x000fc40009fe442c */
[----:B------:R-:W-:Y:S01]  /*1f30*/  UISETP.GT.AND UP0, UPT, UR41, UR34, UPT ;  /* 0x000000222900728c */ /* 0x000fe2000bf04270 */
[----:B------:R-:W-:Y:S01]  /*1f40*/  IADD3 R3, P0, R8, UR5, RZ ;  /* 0x0000000508037c10 */ /* 0x000fe2000ff1e0ff */
[----:B------:R-:W-:Y:S01]  /*1f50*/  IMAD.WIDE.U32 R4, R0, UR10, R4 ;  /* 0x0000000a00047c25 */ /* 0x000fe2000f8e0004 */
[----:B------:R-:W-:Y:S01]  /*1f60*/  LEA R247, P4, R6, UR32, 0x1 ;  /* 0x0000002006f77c11 */ /* 0x000fe2000f8808ff */
[----:B------:R-:W-:Y:S01]  /*1f70*/  UIMAD.WIDE UR16, UR35, 0x4, UR38 ;  /* 0x00000004231078a5 */ /* 0x000fe2000f8e0226 */
[----:B------:R-:W-:Y:S01]  /*1f80*/  LEA.HI.X.SX32 R8, R8, UR12, 0x1, P0 ;  /* 0x0000000c08087c11 */ /* 0x000fe200080f0eff */
[----:B------:R-:W-:Y:S01]  /*1f90*/  IMAD.IADD R5, R5, 0x1, R9 ;  /* 0x0000000105057824 */ /* 0x000fe200078e0209 */
[----:B------:R-:W-:Y:S01]  /*1fa0*/  PLOP3.LUT P0, PT, PT, PT, UP0, 0x80, 0x0 ;  /* 0x000000000000781c */ /* 0x000fe20003f0f008 */
[----:B------:R-:W-:Y:S01]  /*1fb0*/  VIADD R7, R7, UR14 ;  /* 0x0000000e07077c36 */ /* 0x000fe20008000000 */
[----:B------:R-:W-:Y:S01]  /*1fc0*/  LEA R250, P2, R3, UR20, 0x2 ;  /* 0x0000001403fa7c11 */ /* 0x000fe2000f8410ff */
[----:B------:R-:W-:Y:S01]  /*1fd0*/  UMOV UR20, UR19 ;  /* 0x0000001300147c82 */ /* 0x000fe20008000000 */
[----:B------:R-:W-:-:S02]  /*1fe0*/  LEA R248, P3, R4, UR30, 0x1 ;  /* 0x0000001e04f87c11 */ /* 0x000fc4000f8608ff */
[----:B------:R-:W-:Y:S01]  /*1ff0*/  LEA.HI.X R249, R3, UR21, R8, 0x2, P2 ;  /* 0x0000001503f97c11 */ /* 0x000fe200090f1408 */
[----:B------:R-:W-:Y:S01]  /*2000*/  UMOV UR21, UR18 ;  /* 0x0000001200157c82 */ /* 0x000fe20008000000 */
        /* <DEDUP_REMOVED lines=22> */
.L_x_303:
        /* <DEDUP_REMOVED lines=19> */
.L_x_304:
        /* <DEDUP_REMOVED lines=38> */
.L_x_306:
[----:B------:R-:W-:Y:S05]  /*2500*/  BSYNC B0 ;  /* 0x0000000000007941 */ /* 0x000fea0003800000 */
.L_x_305:
        /* <DEDUP_REMOVED lines=19> */
.L_x_308:
[----:B------:R-:W-:Y:S05]  /*2640*/  BSYNC B0 ;  /* 0x0000000000007941 */ /* 0x000fea0003800000 */
.L_x_307:
        /* <DEDUP_REMOVED lines=32> */
.L_x_310:
[----:B------:R-:W-:Y:S05]  /*2850*/  BSYNC B0 ;  /* 0x0000000000007941 */ /* 0x000fea0003800000 */
.L_x_309:
        /* <DEDUP_REMOVED lines=20> */
.L_x_302:
[----:B------:R-:W-:Y:S01]  /*29a0*/  UIMAD UR5, UR29, UR22, URZ ;  /* 0x000000161d0572a4 */ /* 0x000fe2000f8e023f */
[----:B------:R-:W-:Y:S01]  /*29b0*/  IMAD.U32 R4, RZ, RZ, UR22 ;  /* 0x00000016ff047e24 */ /* 0x000fe2000f8e00ff */
[----:B------:R-:W-:Y:S01]  /*29c0*/  UIMAD UR10, UR48, -0x80, UR7 ;  /* 0xffffff80300a78a4 */ /* 0x000fe2000f8e0207 */
[----:B------:R-:W-:Y:S01]  /*29d0*/  LEA.HI R3, R19, R18, RZ, 0x3 ;  /* 0x0000001213037211 */ /* 0x000fe200078f18ff */
[----:B------:R-:W-:Y:S01]  /*29e0*/  UIMAD UR5, UR43, UR23, UR5 ;  /* 0x000000172b0572a4 */ /* 0x000fe2000f8e0205 */
[----:B------:R-:W-:Y:S01]  /*29f0*/  IMAD.WIDE.U32 R4, R4, UR43, R22 ;  /* 0x0000002b04047c25 */ /* 0x000fe2000f8e0016 */
[----:B------:R-:W-:Y:S01]  /*2a00*/  LEA.HI R11, R11, R0, RZ, 0x1 ;  /* 0x000000000b0b7211 */ /* 0x000fe200078f08ff */
[----:B------:R-:W-:Y:S01]  /*2a10*/  ULEA.HI UR11, UR6, UR6, URZ, 0x1 ;  /* 0x00000006060b7291 */ /* 0x000fe2000f8f083f */
[C---:B------:R-:W-:Y:S01]  /*2a20*/  ISETP.GE.AND P1, PT, R0.reuse, UR10, PT ;  /* 0x0000000a00007c0c */ /* 0x040fe2000bf26270 */
[----:B------:R-:W-:Y:S01]  /*2a30*/  VIADD R8, R0, 0x40 ;  /* 0x0000004000087836 */ /* 0x000fe20000000000 */
[----:B------:R-:W-:Y:S01]  /*2a40*/  IADD3 R6, P0, R4, UR36, RZ ;  /* 0x0000002404067c10 */ /* 0x000fe2000ff1e0ff */
[----:B------:R-:W-:Y:S01]  /*2a50*/  IMAD.U32 R7, RZ, RZ, UR5 ;  /* 0x00000005ff077e24 */ /* 0x000fe2000f8e00ff */
[----:B------:R-:W-:Y:S01]  /*2a60*/  SHF.R.S32.HI R3, RZ, 0x3, R3 ;  /* 0x00000003ff037819 */ /* 0x000fe20000011403 */
[----:B------:R-:W-:Y:S01]  /*2a70*/  ULOP3.LUT UR11, UR11, 0xfffffffe, URZ, 0xc0, !UPT ;  /* 0xfffffffe0b0b7892 */ /* 0x000fe2000f8ec03f */
[----:B------:R-:W-:Y:S01]  /*2a80*/  LOP3.LUT R4, R11, 0x7fffffe, RZ, 0xc0, !PT ;  /* 0x07fffffe0b047812 */ /* 0x000fe200078ec0ff */
[----:B------:R-:W-:Y:S01]  /*2a90*/  ULDC.64 UR12, c[0x0][0x268] ;  /* 0x00009a00000c7ab9 */ /* 0x000fe20000000a00 */
[----:B------:R-:W-:Y:S01]  /*2aa0*/  IADD3.X R7, R5, UR40, R7, P0, !PT ;  /* 0x0000002805077c10 */ /* 0x000fe200087fe407 */
[----:B------:R-:W-:Y:S01]  /*2ab0*/  IMAD.SHL.U32 R3, R3, 0x40, RZ ;  /* 0x0000004003037824 */ /* 0x000fe200078e00ff */
[----:B------:R-:W-:Y:S01]  /*2ac0*/  PLOP3.LUT P0, PT, PT, PT, UP4, 0x80, 0x0 ;  /* 0x000000000000781c */ /* 0x000fe20003f0f048 */
[----:B------:R-:W-:-:S12]  /*2ad0*/  IMAD.IADD R4, R0, 0x1, -R4 ;  /* 0x0000000100047824 */ /* 0x000fd800078e0a04 */
[----:B------:R-:W-:Y:S01]  /*2ae0*/  @P0 BAR.SYNC.DEFER_BLOCKING 0x0 ;  /* 0x0000000000000b1d */ /* 0x000fe20000010000 */
[----:B------:R-:W-:Y:S01]  /*2af0*/  LOP3.LUT R3, R3, 0xc0, RZ, 0xc0, !PT ;  /* 0x000000c003037812 */ /* 0x000fe200078ec0ff */
[----:B------:R-:W-:Y:S01]  /*2b00*/  IMAD R5, R10, 0x8, R4 ;  /* 0x000000080a057824 */ /* 0x000fe200078e0204 */
[----:B------:R-:W-:Y:S01]  /*2b10*/  ISETP.GE.AND P4, PT, R8, UR10, PT ;  /* 0x0000000a08007c0c */ /* 0x000fe2000bf86270 */
[----:B------:R-:W-:Y:S01]  /*2b20*/  IMAD R4, R15, UR12, RZ ;  /* 0x0000000c0f047c24 */ /* 0x000fe2000f8e02ff */
[----:B------:R-:W-:Y:S01]  /*2b30*/  LOP3.LUT R8, R3, 0x18, R22, 0xf8, !PT ;  /* 0x0000001803087812 */ /* 0x000fe200078ef816 */
[----:B------:R-:W-:Y:S01]  /*2b40*/  UIADD3 UR11, UR6, -UR11, URZ ;  /* 0x8000000b060b7290 */ /* 0x000fe2000fffe03f */
[----:B------:R-:W-:Y:S01]  /*2b50*/  SHF.R.U32.HI R3, RZ, 0x3, R3 ;  /* 0x00000003ff037819 */ /* 0x000fe20000011603 */
[----:B------:R-:W-:Y:S01]  /*2b60*/  UIMAD UR5, UR6, -0x40, UR45 ;  /* 0xffffffc0060578a4 */ /* 0x000fe2000f8e022d */
[C---:B------:R-:W-:Y:S01]  /*2b70*/  IMAD R4, R13.reuse, UR13, R4 ;  /* 0x0000000d0d047c24 */ /* 0x040fe2000f8e0204 */
[----:B------:R-:W-:Y:S01]  /*2b80*/  UISETP.NE.AND UP0, UPT, UR11, 0x1, UPT ;  /* 0x000000010b00788c */ /* 0x000fe2000bf05270 */
[----:B------:R-:W-:Y:S01]  /*2b90*/  LOP3.LUT R3, R8, R3, RZ, 0x3c, !PT ;  /* 0x0000000308037212 */ /* 0x000fe200078e3cff */
[----:B------:R-:W-:Y:S01]  /*2ba0*/  IMAD.WIDE.U32 R6, R13, UR12, R6 ;  /* 0x0000000c0d067c25 */ /* 0x000fe2000f8e0006 */
[----:B------:R-:W-:Y:S01]  /*2bb0*/  BSSY B0, `(.L_x_312) ;  /* 0x0000031000007945 */ /* 0x000fe20003800000 */
[----:B------:R-:W-:-:S02]  /*2bc0*/  ISETP.GE.AND P6, PT, R0, UR5, PT ;  /* 0x0000000500007c0c */ /* 0x000fc4000bfc6270 */
[----:B------:R-:W-:Y:S02]  /*2bd0*/  IMAD.U32 R14, R5, 0x20, R3 ;  /* 0x00000020050e7824 */ /* 0x000fe400078e0003 */
[----:B------:R-:W-:Y:S01]  /*2be0*/  IMAD.IADD R12, R7, 0x1, R4 ;  /* 0x00000001070c7824 */ /* 0x000fe200078e0204 */
        /* <DEDUP_REMOVED lines=45> */
.L_x_313:
[----:B------:R-:W-:Y:S05]  /*2ec0*/  BSYNC B0 ;  /* 0x0000000000007941 */ /* 0x000fea0003800000 */
.L_x_312:
[----:B------:R3:W-:Y:S01]  /*2ed0*/  @P4 STS.128 [R240+0x10000], RZ ;  /* 0x010000fff0004388 */ /* 0x0007e20000000c00 */
[----:B------:R-:W-:Y:S03]  /*2ee0*/  BSSY B0, `(.L_x_314) ;  /* 0x000002b000007945 */ /* 0x000fe60003800000 */
[----:B------:R3:W-:Y:S04]  /*2ef0*/  @P4 STS.128 [R240+0x12000], RZ ;  /* 0x012000fff0004388 */ /* 0x0007e80000000c00 */
[----:B------:R3:W-:Y:S01]  /*2f00*/  @P4 STS.128 [R240+0x14000], RZ ;  /* 0x014000fff0004388 */ /* 0x0007e20000000c00 */
[----:B------:R-:W-:Y:S05]  /*2f10*/  @P4 BRA `(.L_x_315) ;  /* 0x00000000009c4947 */ /* 0x000fea0003800000 */
[----:B------:R-:W4:Y:S01]  /*2f20*/  LDL R3, [R1+0x40] ;  /* 0x0000400001037983 */ /* 0x000f220000100800 */
[----:B------:R-:W-:-:S03]  /*2f30*/  ULDC UR10, c[0x0][0x2d0] ;  /* 0x0000b400000a7ab9 */ /* 0x000fc60000000800 */
[----:B------:R-:W5:Y:S01]  /*2f40*/  LDL R20, [R1+0x44] ;  /* 0x0000440001147983 */ /* 0x000f620000100800 */
[----:B------:R-:W-:Y:S01]  /*2f50*/  ISETP.GE.AND P5, PT, R22, UR10, PT ;  /* 0x0000000a16007c0c */ /* 0x000fe2000bfa6270 */
[----:B------:R-:W-:-:S12]  /*2f60*/  IMAD.MOV.U32 R5, RZ, RZ, R12 ;  /* 0x000000ffff057224 */ /* 0x000fd800078e000c */
[----:B-12---:R-:W1:Y:S01]  /*2f70*/  @!P5 LDC.64 R8, c[0x0][0x220] ;  /* 0x00008800ff08db82 */ /* 0x006e620000000a00 */
[----:B------:R2:W-:Y:S01]  /*2f80*/  @P5 STS.128 [R240+0x10000], RZ ;  /* 0x010000fff0005388 */ /* 0x0005e20000000c00 */
[----:B----4-:R-:W-:Y:S02]  /*2f90*/  ISETP.GE.AND P3, PT, R3, UR10, PT ;  /* 0x0000000a03007c0c */ /* 0x010fe4000bf66270 */
[----:B------:R-:W-:-:S05]  /*2fa0*/  IADD3 R3, P0, R0, 0x40, RZ ;  /* 0x0000004000037810 */ /* 0x000fca0007f1e0ff */
[----:B------:R-:W-:Y:S01]  /*2fb0*/  IMAD.X R4, RZ, RZ, R17, P0 ;  /* 0x000000ffff047224 */ /* 0x000fe200000e0611 */
[----:B-----5:R-:W-:-:S03]  /*2fc0*/  ISETP.GE.AND P0, PT, R20, UR10, PT ;  /* 0x0000000a14007c0c */ /* 0x020fc6000bf06270 */
[----:B------:R-:W-:Y:S02]  /*2fd0*/  IMAD R7, R4, UR22, RZ ;  /* 0x0000001604077c24 */ /* 0x000fe4000f8e02ff */
[----:B------:R-:W4:Y:S01]  /*2fe0*/  @!P3 LDC.64 R10, c[0x0][0x220] ;  /* 0x00008800ff0abb82 */ /* 0x000f220000000a00 */
[----:B------:R-:W-:-:S04]  /*2ff0*/  IMAD.MOV.U32 R4, RZ, RZ, R6 ;  /* 0x000000ffff047224 */ /* 0x000fc800078e0006 */
[----:B------:R-:W-:-:S04]  /*3000*/  IMAD.WIDE.U32 R4, R3, UR22, R4 ;  /* 0x0000001603047c25 */ /* 0x000fc8000f8e0004 */
[----:B------:R-:W-:Y:S01]  /*3010*/  IMAD R3, R3, UR23, R7 ;  /* 0x0000001703037c24 */ /* 0x000fe2000f8e0207 */
[----:B-1----:R-:W-:-:S03]  /*3020*/  @!P5 LEA R8, P2, R4, R8, 0x1 ;  /* 0x000000080408d211 */ /* 0x002fc600078408ff */
[----:B------:R-:W-:-:S05]  /*3030*/  IMAD.IADD R3, R5, 0x1, R3 ;  /* 0x0000000105037824 */ /* 0x000fca00078e0203 */
[----:B------:R-:W-:-:S05]  /*3040*/  @!P5 LEA.HI.X R9, R4, R9, R3, 0x1, P2 ;  /* 0x000000090409d211 */ /* 0x000fca00010f0c03 */
[----:B------:R-:W-:Y:S01]  /*3050*/  @!PT LDS RZ, [RZ] ;  /* 0x00000000fffff984 */ /* 0x000fe20000000800 */
[----:B------:R-:W-:Y:S01]  /*3060*/  @!PT LDS RZ, [RZ] ;  /* 0x00000000fffff984 */ /* 0x000fe20000000800 */
[----:B------:R-:W-:Y:S01]  /*3070*/  @!PT LDS RZ, [RZ] ;  /* 0x00000000fffff984 */ /* 0x000fe20000000800 */
[----:B------:R2:W-:Y:S01]  /*3080*/  @!P5 LDGSTS.E.BYPASS.LTC128B.128 [R240+0x10000], desc[UR8][R8.64] ;  /* 0x1000000008f0dfae */ /* 0x0005e2000b901d48 */
[----:B----4-:R-:W-:-:S03]  /*3090*/  @!P3 LEA R6, P2, R4, R10, 0x1 ;  /* 0x0000000a0406b211 */ /* 0x010fc600078408ff */
        /* <DEDUP_REMOVED lines=15> */
.L_x_315:
[----:B------:R-:W-:Y:S05]  /*3190*/  BSYNC B0 ;  /* 0x0000000000007941 */ /* 0x000fea0003800000 */
.L_x_314:
        /* <DEDUP_REMOVED lines=41> */
.L_x_317:
[----:B------:R-:W-:Y:S05]  /*3430*/  BSYNC B0 ;  /* 0x0000000000007941 */ /* 0x000fea0003800000 */
.L_x_316:
        /* <DEDUP_REMOVED lines=16> */
.L_x_319:
        /* <DEDUP_REMOVED lines=37> */
.L_x_320:
[----:B------:R-:W-:Y:S05]  /*3790*/  BSYNC B0 ;  /* 0x0000000000007941 */ /* 0x000fea0003800000 */
.L_x_318:
[----:B------:R-:W1:Y:S01]  /*37a0*/  LDL R20, [R1+0x1c] ;  /* 0x00001c0001147983 */ /* 0x000e620000100800 */
[----:B------:R-:W-:Y:S01]  /*37b0*/  UIMAD UR10, UR29, UR24, URZ ;  /* 0x000000181d0a72a4 */ /* 0x000fe2000f8e023f */
[----:B--2-4-:R-:W-:Y:S01]  /*37c0*/  IMAD.U32 R4, RZ, RZ, UR24 ;  /* 0x00000018ff047e24 */ /* 0x014fe2000f8e00ff */
[----:B------:R-:W-:Y:S01]  /*37d0*/  BSSY B0, `(.L_x_321) ;  /* 0x0000041000007945 */ /* 0x000fe20003800000 */
[----:B------:R2:W-:Y:S01]  /*37e0*/  @P1 STS [R240+0x9000], RZ ;  /* 0x009000fff0001388 */ /* 0x0005e20000000800 */
[----:B------:R-:W-:Y:S01]  /*37f0*/  UIMAD UR10, UR43, UR25, UR10 ;  /* 0x000000192b0a72a4 */ /* 0x000fe2000f8e020a */
[----:B------:R-:W-:Y:S02]  /*3800*/  IMAD.WIDE.U32 R4, R4, UR43, R22 ;  /* 0x0000002b04047c25 */ /* 0x000fe4000f8e0016 */
[----:B------:R2:W-:Y:S03]  /*3810*/  @P1 STS [R240+0x9004], RZ ;  /* 0x009004fff0001388 */ /* 0x0005e60000000800 */
[----:B------:R-:W-:Y:S01]  /*3820*/  IMAD.U32 R3, RZ, RZ, UR10 ;  /* 0x0000000aff037e24 */ /* 0x000fe2000f8e00ff */
[----:B------:R2:W-:Y:S01]  /*3830*/  @P1 STS.64 [R240+0x9008], RZ ;  /* 0x009008fff0001388 */ /* 0x0005e20000000a00 */
[----:B------:R-:W-:Y:S01]  /*3840*/  IADD3 R6, P2, R4, UR26, RZ ;  /* 0x0000001a04067c10 */ /* 0x000fe2000ff5e0ff */
[----:B------:R-:W-:-:S02]  /*3850*/  ULDC.64 UR10, c[0x0][0x260] ;  /* 0x00009800000a7ab9 */ /* 0x000fc40000000a00 */
[----:B------:R2:W-:Y:S01]  /*3860*/  @P1 STS.128 [R240+0xb000], RZ ;  /* 0x00b000fff0001388 */ /* 0x0005e20000000c00 */
[----:B------:R-:W-:Y:S01]  /*3870*/  IADD3.X R7, R5, UR27, R3, P2, !PT ;  /* 0x0000001b05077c10 */ /* 0x000fe200097fe403 */
[----:B------:R-:W-:Y:S02]  /*3880*/  IMAD R3, R15, UR10, RZ ;  /* 0x0000000a0f037c24 */ /* 0x000fe4000f8e02ff */
[----:B------:R2:W-:Y:S02]  /*3890*/  @P1 STS.128 [R240+0xd000], RZ ;  /* 0x00d000fff0001388 */ /* 0x0005e40000000c00 */
[C---:B------:R-:W-:Y:S02]  /*38a0*/  IMAD R3, R13.reuse, UR11, R3 ;  /* 0x0000000b0d037c24 */ /* 0x040fe4000f8e0203 */
[----:B------:R-:W-:-:S05]  /*38b0*/  IMAD.WIDE.U32 R6, R13, UR10, R6 ;  /* 0x0000000a0d067c25 */ /* 0x000fca000f8e0006 */
[----:B------:R-:W-:Y:S01]  /*38c0*/  IADD3 R12, R7, R3, RZ ;  /* 0x00000003070c7210 */ /* 0x000fe20007ffe0ff */
[C---:B-1----:R-:W-:Y:S01]  /*38d0*/  VIADD R8, R20.reuse, 0x8 ;  /* 0x0000000814087836 */ /* 0x042fe20000000000 */
[C---:B------:R-:W-:Y:S01]  /*38e0*/  IADD3 R4, R20.reuse, 0x20, RZ ;  /* 0x0000002014047810 */ /* 0x040fe20007ffe0ff */
[----:B------:R-:W-:-:S03]  /*38f0*/  VIADD R13, R20, 0x28 ;  /* 0x00000028140d7836 */ /* 0x000fc60000000000 */
[----:B------:R-:W-:Y:S02]  /*3900*/  ISETP.GE.AND P2, PT, R8, UR5, PT ;  /* 0x0000000508007c0c */ /* 0x000fe4000bf46270 */
[----:B------:R-:W-:Y:S02]  /*3910*/  ISETP.GE.AND P6, PT, R4, UR5, PT ;  /* 0x0000000504007c0c */ /* 0x000fe4000bfc6270 */
[----:B------:R-:W-:Y:S02]  /*3920*/  P2R R15, PR, RZ, 0x4 ;  /* 0x00000004ff0f7803 */ /* 0x000fe40000000000 */
[----:B------:R-:W-:Y:S02]  /*3930*/  ISETP.GE.AND P2, PT, R20, UR5, PT ;  /* 0x0000000514007c0c */ /* 0x000fe4000bf46270 */
[----:B------:R-:W-:Y:S02]  /*3940*/  ISETP.GE.AND P5, PT, R13, UR5, PT ;  /* 0x000000050d007c0c */ /* 0x000fe4000bfa6270 */
[----:B------:R-:W-:Y:S01]  /*3950*/  P2R R14, PR, RZ, 0x4 ;  /* 0x00000004ff0e7803 */ /* 0x000fe20000000000 */
[----:B--2---:R-:W-:Y:S10]  /*3960*/  @P1 BRA `(.L_x_322) ;  /* 0x00000000009c1947 */ /* 0x004ff40003800000 */
        /* <DEDUP_REMOVED lines=39> */
.L_x_322:
[----:B------:R-:W-:Y:S05]  /*3be0*/  BSYNC B0 ;  /* 0x0000000000007941 */ /* 0x000fea0003800000 */
.L_x_321:
        /* <DEDUP_REMOVED lines=10> */
[----:B------:R-:W-:Y:S01]  /*3c90*/  IADD3 R0, P1, R0, 0x40, RZ ;  /* 0x0000004000007810 */ /* 0x000fe20007f3e0ff */
[----:B------:R-:W-:-:S04]  /*3ca0*/  IMAD.MOV.U32 R5, RZ, RZ, R12 ;  /* 0x000000ffff057224 */ /* 0x000fc800078e000c */
[----:B------:R-:W-:Y:S02]  /*3cb0*/  IMAD.X R3, RZ, RZ, R17, P1 ;  /* 0x000000ffff037224 */ /* 0x000fe400008e0611 */
[----:B------:R-:W-:-:S04]  /*3cc0*/  IMAD.WIDE.U32 R4, R0, UR24, R4 ;  /* 0x0000001800047c25 */ /* 0x000fc8000f8e0004 */
[----:B------:R-:W1:Y:S01]  /*3cd0*/  @!P4 LDC.64 R10, c[0x0][0x218] ;  /* 0x00008600ff0acb82 */ /* 0x000e620000000a00 */
        /* <DEDUP_REMOVED lines=28> */
.L_x_324:
[----:B------:R-:W-:Y:S05]  /*3ea0*/  BSYNC B0 ;  /* 0x0000000000007941 */ /* 0x000fea0003800000 */
.L_x_323:
[----:B------:R-:W0:Y:S01]  /*3eb0*/  LDGDEPBAR ;  /* 0x00000000000079af */ /* 0x000e220000000000 */
[----:B------:R-:W-:Y:S01]  /*3ec0*/  ISETP.NE.AND P3, PT, R14, RZ, PT ;  /* 0x000000ff0e00720c */ /* 0x000fe20003f65270 */
[----:B------:R-:W-:Y:S01]  /*3ed0*/  ULDC.64 UR12, c[0x0][0x3c8] ;  /* 0x0000f200000c7ab9 */ /* 0x000fe20000000a00 */
[----:B------:R-:W-:Y:S01]  /*3ee0*/  IMAD.MOV.U32 R4, RZ, RZ, 0x4 ;  /* 0x00000004ff047424 */ /* 0x000fe200078e00ff */
[----:B------:R-:W-:Y:S01]  /*3ef0*/  UISETP.NE.U32.AND UP1, UPT, UR12, URZ, UPT ;  /* 0x0000003f0c00728c */ /* 0x000fe2000bf25070 */
[----:B------:R-:W-:Y:S01]  /*3f00*/  ISETP.NE.AND P2, PT, R15, RZ, PT ;  /* 0x000000ff0f00720c */ /* 0x000fe20003f45270 */
[----:B-12---:R-:W-:Y:S01]  /*3f10*/  IMAD.MOV.U32 R9, RZ, RZ, 0x7f800000 ;  /* 0x7f800000ff097424 */ /* 0x006fe200078e00ff */
[----:B------:R-:W-:Y:S01]  /*3f20*/  USHF.R.S32.HI UR10, URZ, 0x1f, UR57 ;  /* 0x0000001f3f0a7899 */ /* 0x000fe20008011439 */
[----:B------:R-:W-:Y:S01]  /*3f30*/  IMAD.WIDE R4, R20, R4, UR16 ;  /* 0x0000001014047e25 */ /* 0x000fe2000f8e0204 */
[----:B------:R-:W-:Y:S01]  /*3f40*/  UISETP.NE.AND.EX UP1, UPT, UR13, URZ, UPT, UP1 ;  /* 0x0000003f0d00728c */ /* 0x000fe2000bf25310 */
[----:B------:R-:W1:Y:S01]  /*3f50*/  LDC.64 R10, c[0x0][0x3b8] ;  /* 0x0000ee00ff0a7b82 */ /* 0x000e620000000a00 */
[----:B------:R-:W-:Y:S01]  /*3f60*/  ULDC UR18, c[0x0][0x270] ;  /* 0x00009c0000127ab9 */ /* 0x000fe20000000800 */
[----:B------:R-:W-:Y:S01]  /*3f70*/  IMAD.MOV.U32 R6, RZ, RZ, 0x4 ;  /* 0x00000004ff067424 */ /* 0x000fe200078e00ff */
[----:B------:R-:W-:Y:S01]  /*3f80*/  ULDC UR44, c[0x0][0x2d0] ;  /* 0x0000b400002c7ab9 */ /* 0x000fe20000000800 */
[----:B------:R-:W-:Y:S01]  /*3f90*/  IMAD.MOV.U32 R0, RZ, RZ, 0x7f800000 ;  /* 0x7f800000ff007424 */ /* 0x000fe200078e00ff */
[----:B------:R-:W2:Y:S01]  /*3fa0*/  @!P3 LDG.E R9, desc[UR8][R4.64] ;  /* 0x000000080409b981 */ /* 0x000ea2000c1e1900 */
[----:B------:R-:W-:Y:S01]  /*3fb0*/  IMAD.MOV.U32 R8, RZ, RZ, 0x7f800000 ;  /* 0x7f800000ff087424 */ /* 0x000fe200078e00ff */
[----:B------:R-:W-:Y:S01]  /*3fc0*/  PLOP3.LUT P1, PT, PT, PT, UP1, 0x80, 0x0 ;  /* 0x000000000000781c */ /* 0x000fe20003f2f018 */
[----:B------:R-:W-:-:S02]  /*3fd0*/  IMAD.MOV.U32 R3, RZ, RZ, 0x7f800000 ;  /* 0x7f800000ff037424 */ /* 0x000fc400078e00ff */
[----:B------:R-:W-:Y:S01]  /*3fe0*/  @!P5 IMAD.WIDE R6, R13, R6, UR16 ;  /* 0x000000100d06de25 */ /* 0x000fe2000f8e0206 */
[----:B------:R-:W-:Y:S01]  /*3ff0*/  @UP1 ULDC.64 UR14, c[0x0][0x3d0] ;  /* 0x0000f400000e1ab9 */ /* 0x000fe20000000a00 */
[----:B------:R-:W5:Y:S01]  /*4000*/  @!P2 LDG.E R8, desc[UR8][R4.64+0x20] ;  /* 0x000020080408a981 */ /* 0x000f62000c1e1900 */
[----:B------:R-:W-:Y:S01]  /*4010*/  @UP1 UIMAD UR5, UR59, UR14, URZ ;  /* 0x0000000e3b0512a4 */ /* 0x000fe2000f8e023f */
[----:B------:R-:W-:-:S04]  /*4020*/  DEPBAR.LE SB0, 0x1 ;  /* 0x000080400000791a */ /* 0x000fc80000000000 */
[----:B------:R3:W4:Y:S01]  /*4030*/  @!P6 LDG.E R3, desc[UR8][R4.64+0x80] ;  /* 0x000080080403e981 */ /* 0x000722000c1e1900 */
[----:B------:R-:W-:Y:S01]  /*4040*/  @UP1 UMOV UR11, UR10 ;  /* 0x0000000a000b1c82 */ /* 0x000fe20008000000 */
[----:B------:R-:W-:Y:S01]  /*4050*/  @UP1 UMOV UR10, UR57 ;  /* 0x00000039000a1c82 */ /* 0x000fe20008000000 */
[----:B------:R-:W-:Y:S01]  /*4060*/  @UP1 UIMAD UR5, UR49, UR15, UR5 ;  /* 0x0000000f310512a4 */ /* 0x000fe2000f8e0205 */
[----:B------:R1:W5:Y:S01]  /*4070*/  @!P5 LDG.E R0, desc[UR8][R6.64] ;  /* 0x000000080600d981 */ /* 0x000362000c1e1900 */
[----:B------:R-:W-:Y:S01]  /*4080*/  @UP1 UIMAD.WIDE.U32 UR10, UR49, UR14, UR10 ;  /* 0x0000000e310a12a5 */ /* 0x000fe2000f8e000a */
[----:B------:R-:W-:Y:S03]  /*4090*/  BAR.SYNC.DEFER_BLOCKING 0x0 ;  /* 0x0000000000007b1d */ /* 0x000fe60000010000 */
[----:B------:R-:W-:Y:S02]  /*40a0*/  @UP1 ULEA UR12, UP0, UR10, UR12, 0x2 ;  /* 0x0000000c0a0c1291 */ /* 0x000fe4000f80103f */
[----:B------:R-:W-:Y:S01]  /*40b0*/  @UP1 UIADD3 UR5, UR11, UR5, URZ ;  /* 0x000000050b051290 */ /* 0x000fe2000fffe03f */
[----:B------:R-:W-:Y:S01]  /*40c0*/  IMAD.U32 R238, RZ, RZ, UR48 ;  /* 0x00000030ffee7e24 */ /* 0x000fe2000f8e00ff */
[----:B------:R-:W-:Y:S01]  /*40d0*/  LEA R221, R232, UR4, 0x1 ;  /* 0x00000004e8dd7c11 */ /* 0x000fe2000f8e08ff */
[----:B------:R-:W-:-:S02]  /*40e0*/  USHF.L.U32 UR23, UR37, 0x4, URZ ;  /* 0x0000000425177899 */ /* 0x000fc4000800063f */
[----:B------:R-:W-:Y:S02]  /*40f0*/  @UP1 ULEA.HI.X UR13, UR10, UR13, UR5, 0x2, UP0 ;  /* 0x0000000d0a0d1291 */ /* 0x000fe400080f1405 */
[----:B------:R-:W-:Y:S01]  /*4100*/  USHF.L.U32 UR22, UR37, 0x3, URZ ;  /* 0x0000000325167899 */ /* 0x000fe2000800063f */
[----:B------:R-:W-:Y:S01]  /*4110*/  @UP1 ULDC UR5, c[0x0][0x2e8] ;  /* 0x0000ba0000051ab9 */ /* 0x000fe20000000800 */
[----:B------:R-:W-:Y:S01]  /*4120*/  UIADD3 UR42, UR45, 0x80, UR43 ;  /* 0x000000802d2a7890 */ /* 0x000fe2000fffe02b */
[----:B------:R-:W-:Y:S01]  /*4130*/  IMAD.MOV.U32 R251, RZ, RZ, R237 ;  /* 0x000000fffffb7224 */ /* 0x000fe200078e00ed */
[----:B------:R-:W-:Y:S02]  /*4140*/  CS2R R126, SRZ ;  /* 0x00000000007e7805 */ /* 0x000fe4000001ff00 */
[----:B------:R-:W-:Y:S01]  /*4150*/  CS2R R124, SRZ ;  /* 0x00000000007c7805 */ /* 0x000fe2000001ff00 */
[----:B---3--:R-:W-:Y:S01]  /*4160*/  IMAD.U32 R4, RZ, RZ, UR12 ;  /* 0x0000000cff047e24 */ /* 0x008fe2000f8e00ff */
[----:B------:R-:W-:Y:S01]  /*4170*/  CS2R R130, SRZ ;  /* 0x0000000000827805 */ /* 0x000fe2000001ff00 */
[----:B------:R-:W-:Y:S01]  /*4180*/  IMAD.U32 R5, RZ, RZ, UR13 ;  /* 0x0000000dff057e24 */ /* 0x000fe2000f8e00ff */
[----:B------:R-:W-:-:S02]  /*4190*/  CS2R R128, SRZ ;  /* 0x0000000000807805 */ /* 0x000fc4000001ff00 */
[----:B------:R-:W-:Y:S02]  /*41a0*/  CS2R R122, SRZ ;  /* 0x00000000007a7805 */ /* 0x000fe4000001ff00 */
[----:B------:R-:W-:Y:S02]  /*41b0*/  CS2R R120, SRZ ;  /* 0x0000000000787805 */ /* 0x000fe4000001ff00 */
[----:B------:R-:W-:Y:S01]  /*41c0*/  CS2R R118, SRZ ;  /* 0x0000000000767805 */ /* 0x000fe2000001ff00 */
[----:B------:R-:W3:Y:S01]  /*41d0*/  @P1 LDG.E R7, desc[UR8][R4.64] ;  /* 0x0000000804071981 */ /* 0x000ee2000c1e1900 */
        /* <DEDUP_REMOVED lines=11> */
[----:B------:R-:W2:Y:S01]  /*4290*/  LDSM.16.M88.4 R180, [R222] ;  /* 0x00000000deb4783b */ /* 0x000ea20000000200 */
        /* <DEDUP_REMOVED lines=15> */
[----:B-1----:R-:W3:Y:S01]  /*4390*/  LDG.E.64 R4, desc[UR8][R10.64+0x8] ;  /* 0x000008080a047981 */ /* 0x002ee2000c1e1b00 */
[----:B------:R-:W-:-:S02]  /*43a0*/  CS2R R74, SRZ ;  /* 0x00000000004a7805 */ /* 0x000fc4000001ff00 */
[----:B------:R-:W-:Y:S02]  /*43b0*/  CS2R R72, SRZ ;  /* 0x0000000000487805 */ /* 0x000fe4000001ff00 */
[----:B------:R-:W-:Y:S01]  /*43c0*/  CS2R R70, SRZ ;  /* 0x0000000000467805 */ /* 0x000fe2000001ff00 */
[----:B------:R-:W1:Y:S01]  /*43d0*/  LDSM.16.M88.4 R196, [R222+0x2000] ;  /* 0x00200000dec4783b */ /* 0x000e620000000200 */
[----:B------:R-:W-:Y:S02]  /*43e0*/  CS2R R68, SRZ ;  /* 0x0000000000447805 */ /* 0x000fe4000001ff00 */
[----:B------:R-:W-:Y:S02]  /*43f0*/  CS2R R62, SRZ ;  /* 0x00000000003e7805 */ /* 0x000fe4000001ff00 */
[----:B------:R-:W-:Y:S01]  /*4400*/  CS2R R60, SRZ ;  /* 0x00000000003c7805 */ /* 0x000fe2000001ff00 */
[----:B------:R-:W1:Y:S01]  /*4410*/  LDSM.16.M88.4 R200, [R222+0x2400] ;  /* 0x00240000dec8783b */ /* 0x000e620000000200 */
        /* <DEDUP_REMOVED lines=17> */
[----:B------:R-:W-:Y:S01]  /*4530*/  CS2R R36, SRZ ;  /* 0x0000000000247805 */ /* 0x000fe2000001ff00 */
[----:B------:R-:W-:Y:S01]  /*4540*/  UIMAD UR41, UR37, 0x18, URZ ;  /* 0x00000018252978a4 */ /* 0x000fe2000f8e023f */
[----:B------:R-:W3:Y:S01]  /*4550*/  LDG.E.64 R10, desc[UR8][R10.64] ;  /* 0x000000080a0a7981 */ /* 0x000ee2000c1e1b00 */
[----:B------:R-:W3:Y:S01]  /*4560*/  @P1 MUFU.RCP R6, UR5 ;  /* 0x0000000500061d08 */ /* 0x000ee20008001000 */
[----:B------:R-:W-:Y:S02]  /*4570*/  UIMAD UR5, UR49, UR18, UR57 ;  /* 0x00000012310572a4 */ /* 0x000fe4000f8e0239 */
[----:B------:R-:W-:Y:S02]  /*4580*/  USHF.L.U32 UR40, UR37, 0x5, URZ ;  /* 0x0000000525287899 */ /* 0x000fe4000800063f */
[----:B------:R-:W-:Y:S02]  /*4590*/  USHF.L.U32 UR5, UR5, 0x5, URZ ;  /* 0x0000000505057899 */ /* 0x000fe4000800063f */
[----:B------:R-:W-:-:S02]  /*45a0*/  UIMAD UR39, UR37, 0x28, URZ ;  /* 0x00000028252778a4 */ /* 0x000fc4000f8e023f */
[----:B------:R-:W-:Y:S02]  /*45b0*/  USHF.R.S32.HI UR12, URZ, 0x1f, UR5 ;  /* 0x0000001f3f0c7899 */ /* 0x000fe40008011405 */
[----:B------:R-:W-:Y:S02]  /*45c0*/  UIADD3 UR33, UR23, 0x20, URZ ;  /* 0x0000002017217890 */ /* 0x000fe4000fffe03f */
[----:B------:R-:W-:Y:S02]  /*45d0*/  UIMAD UR38, UR37, 0x30, URZ ;  /* 0x00000030252678a4 */ /* 0x000fe4000f8e023f */
[----:B------:R-:W-:Y:S01]  /*45e0*/  UIADD3 UR32, UR22, UR33, URZ ;  /* 0x0000002116207290 */ /* 0x000fe2000fffe03f */
[----:B------:R-:W-:-:S03]  /*45f0*/  ULDC.U8 UR14, c[0x0][0x388] ;  /* 0x0000e200000e7ab9 */ /* 0x000fc60000000000 */
[----:B------:R-:W-:-:S04]  /*4600*/  UIADD3 UR31, UR22, UR32, URZ ;  /* 0x00000020161f7290 */ /* 0x000fc8000fffe03f */
[----:B------:R-:W-:-:S04]  /*4610*/  UIADD3 UR30, UR22, UR31, URZ ;  /* 0x0000001f161e7290 */ /* 0x000fc8000fffe03f */
[----:B------:R-:W-:Y:S02]  /*4620*/  UIADD3 UR29, UR22, UR30, URZ ;  /* 0x0000001e161d7290 */ /* 0x000fe4000fffe03f */
[----:B------:R-:W-:Y:S02]  /*4630*/  UIADD3 UR43, UR43, 0x80, URZ ;  /* 0x000000802b2b7890 */ /* 0x000fe4000fffe03f */
[----:B------:R-:W-:Y:S02]  /*4640*/  UIMAD UR37, UR37, 0x38, URZ ;  /* 0x00000038252578a4 */ /* 0x000fe4000f8e023f */
[----:B------:R-:W-:Y:S02]  /*4650*/  UIADD3 UR42, UR42, -UR7, URZ ;  /* 0x800000072a2a7290 */ /* 0x000fe4000fffe03f */
[----:B------:R-:W-:Y:S01]  /*4660*/  UIADD3 UR36, UR22, UR29, URZ ;  /* 0x0000001d16247290 */ /* 0x000fe2000fffe03f */
[----:B--2---:R2:W-:Y:S02]  /*4670*/  STL [R1+0x30], R9 ;  /* 0x0000300901007387 */ /* 0x0045e40000100800 */
[----:B--2---:R-:W2:Y:S02]  /*4680*/  S2R R9, SR_TID.X ;  /* 0x0000000000097919 */ /* 0x004ea40000002100 */
[----:B-----5:R5:W-:Y:S04]  /*4690*/  STL [R1+0x2c], R0 ;  /* 0x00002c0001007387 */ /* 0x020be80000100800 */
[----:B------:R-:W-:Y:S04]  /*46a0*/  STL [R1+0x34], R8 ;  /* 0x0000340801007387 */ /* 0x000fe80000100800 */
[----:B----4-:R4:W-:Y:S01]  /*46b0*/  STL [R1+0x28], R3 ;  /* 0x0000280301007387 */ /* 0x0109e20000100800 */
[----:B-----5:R-:W-:-:S04]  /*46c0*/  LEA.HI R0, R19, R18, RZ, 0x6 ;  /* 0x0000001213007211 */ /* 0x020fc800078f30ff */
[----:B------:R-:W-:Y:S01]  /*46d0*/  SHF.R.S32.HI R0, RZ, 0x6, R0 ;  /* 0x00000006ff007819 */ /* 0x000fe20000011400 */
[----:B----4-:R-:W-:-:S04]  /*46e0*/  IMAD.U32 R3, RZ, RZ, UR48 ;  /* 0x00000030ff037e24 */ /* 0x010fc8000f8e00ff */
[----:B------:R-:W-:Y:S02]  /*46f0*/  IMAD.SHL.U32 R8, R0, 0x20, RZ ;  /* 0x0000002000087824 */ /* 0x000fe400078e00ff */
[----:B------:R-:W-:Y:S02]  /*4700*/  IMAD R12, R3, 0x4, R0 ;  /* 0x00000004030c7824 */ /* 0x000fe400078e0200 */
[----:B---3--:R-:W-:Y:S01]  /*4710*/  @P1 FMUL.FTZ R0, R7, R6 ;  /* 0x0000000607001220 */ /* 0x008fe20000410000 */
[----:B--2---:R-:W-:Y:S01]  /*4720*/  IMAD.SHL.U32 R9, R9, 0x2, RZ ;  /* 0x0000000209097824 */ /* 0x004fe200078e00ff */
[----:B------:R-:W-:-:S03]  /*4730*/  SHF.R.S32.HI R3, RZ, 0x1f, R16 ;  /* 0x0000001fff037819 */ /* 0x000fc60000011410 */
[----:B------:R-:W-:Y:S02]  /*4740*/  @P1 R2UR UR13, R0 ;  /* 0x00000000000d12ca */ /* 0x000fe400000e0000 */
[----:B------:R-:W-:Y:S01]  /*4750*/  IADD3 R16, P3, P2, R4, UR5, R16 ;  /* 0x0000000504107c10 */ /* 0x000fe2000fa7e010 */
[----:B------:R-:W-:Y:S01]  /*4760*/  VIADD R0, R229, 0x1800 ;  /* 0x00001800e5007836 */ /* 0x000fe20000000000 */
[----:B------:R-:W-:Y:S01]  /*4770*/  LOP3.LUT R8, R8, 0x6, R9, 0xf8, !PT ;  /* 0x0000000608087812 */ /* 0x000fe200078ef809 */
[----:B------:R-:W-:-:S03]  /*4780*/  IMAD R4, RZ, RZ, -UR28 ;  /* 0x8000001cff047e24 */ /* 0x000fc6000f8e02ff */
[----:B------:R-:W-:Y:S01]  /*4790*/  SEL R0, R0, R229, !P0 ;  /* 0x000000e500007207 */ /* 0x000fe20004000000 */
[----:B------:R-:W-:Y:S01]  /*47a0*/  IMAD R238, R238, 0x80, R8 ;  /* 0x00000080eeee7824 */ /* 0x000fe200078e0208 */
[----:B------:R2:W-:Y:S01]  /*47b0*/  STL [R1+0x48], R4 ;  /* 0x0000480401007387 */ /* 0x0005e20000100800 */
[----:B------:R-:W-:Y:S02]  /*47c0*/  R2UR UR11, R10 ;  /* 0x000000000a0b72ca */ /* 0x000fe400000e0000 */
[----:B------:R-:W-:Y:S01]  /*47d0*/  IADD3.X R10, R5, UR12, R3, P3, P2 ;  /* 0x0000000c050a7c10 */ /* 0x000fe20009fe4403 */
[----:B------:R-:W-:-:S05]  /*47e0*/  VIADD R3, R231, 0x1800 ;  /* 0x00001800e7037836 */ /* 0x000fca0000000000 */
[----:B------:R-:W-:Y:S02]  /*47f0*/  SEL R220, R3, R231, !P0 ;  /* 0x000000e703dc7207 */ /* 0x000fe40004000000 */
[----:B------:R-:W-:Y:S01]  /*4800*/  LEA R3, R0, UR4, 0x1 ;  /* 0x0000000400037c11 */ /* 0x000fe2000f8e08ff */
[C---:B------:R-:W-:Y:S02]  /*4810*/  VIADD R0, R238.reuse, 0x19 ;  /* 0x00000019ee007836 */ /* 0x040fe40000000000 */
[C---:B--2---:R-:W-:Y:S02]  /*4820*/  VIADD R4, R238.reuse, 0x18 ;  /* 0x00000018ee047836 */ /* 0x044fe40000000000 */
[C---:B------:R-:W-:Y:S01]  /*4830*/  VIADD R5, R238.reuse, 0x11 ;  /* 0x00000011ee057836 */ /* 0x040fe20000000000 */
[----:B------:R-:W-:Y:S01]  /*4840*/  I2FP.F32.S32 R0, R0 ;  /* 0x0000000000007245 */ /* 0x000fe20000201400 */
[----:B------:R-:W-:Y:S01]  /*4850*/  VIADD R6, R238, 0x10 ;  /* 0x00000010ee067836 */ /* 0x000fe20000000000 */
[----:B------:R-:W-:-:S02]  /*4860*/  I2FP.F32.S32 R4, R4 ;  /* 0x0000000400047245 */ /* 0x000fc40000201400 */
[----:B------:R-:W-:Y:S01]  /*4870*/  R2UR UR10, R11 ;  /* 0x000000000b0a72ca */ /* 0x000fe200000e0000 */
[----:B------:R2:W-:Y:S01]  /*4880*/  STL [R1+0x18], R0 ;  /* 0x0000180001007387 */ /* 0x0005e20000100800 */
[----:B------:R-:W-:-:S03]  /*4890*/  VIADD R7, R238, 0x9 ;  /* 0x00000009ee077836 */ /* 0x000fc60000000000 */
[----:B------:R3:W-:Y:S01]  /*48a0*/  STL [R1+0x14], R4 ;  /* 0x0000140401007387 */ /* 0x0007e20000100800 */
[C---:B------:R-:W-:Y:S02]  /*48b0*/  VIADD R8, R238.reuse, 0x8 ;  /* 0x00000008ee087836 */ /* 0x040fe40000000000 */
[----:B------:R-:W-:Y:S01]  /*48c0*/  VIADD R9, R238, 0x1 ;  /* 0x00000001ee097836 */ /* 0x000fe20000000000 */
[----:B--2---:R-:W-:Y:S02]  /*48d0*/  I2FP.F32.S32 R0, R5 ;  /* 0x0000000500007245 */ /* 0x004fe40000201400 */
[----:B---3--:R-:W-:-:S03]  /*48e0*/  I2FP.F32.S32 R4, R6 ;  /* 0x0000000600047245 */ /* 0x008fc60000201400 */
[----:B------:R2:W-:Y:S04]  /*48f0*/  STL [R1+0x10], R0 ;  /* 0x0000100001007387 */ /* 0x0005e80000100800 */
[----:B------:R3:W-:Y:S01]  /*4900*/  STL [R1+0xc], R4 ;  /* 0x00000c0401007387 */ /* 0x0007e20000100800 */
[----:B------:R-:W-:Y:S02]  /*4910*/  I2FP.F32.S32 R6, R8 ;  /* 0x0000000800067245 */ /* 0x000fe40000201400 */
[----:B--2---:R-:W-:Y:S01]  /*4920*/  I2FP.F32.S32 R0, R7 ;  /* 0x0000000700007245 */ /* 0x004fe20000201400 */
[----:B---3--:R-:W-:-:S04]  /*4930*/  IMAD.WIDE.U32 R4, R16, -0x2daee0ad, RZ ;  /* 0xd2511f5310047825 */ /* 0x008fc800078e00ff */
[----:B------:R2:W-:Y:S04]  /*4940*/  STL [R1+0x8], R0 ;  /* 0x0000080001007387 */ /* 0x0005e80000100800 */
[----:B------:R3:W-:Y:S04]  /*4950*/  STL.64 [R1+0x58], R4 ;  /* 0x0000580401007387 */ /* 0x0007e80000100a00 */
[----:B------:R4:W-:Y:S01]  /*4960*/  STL [R1+0x4], R6 ;  /* 0x0000040601007387 */ /* 0x0009e20000100800 */
[----:B--2---:R-:W-:-:S04]  /*4970*/  LOP3.LUT R0, R12, UR10, RZ, 0x3c, !PT ;  /* 0x0000000a0c007c12 */ /* 0x004fc8000f8e3cff */
[----:B------:R-:W-:Y:S02]  /*4980*/  LOP3.LUT R0, R5, R0, RZ, 0x3c, !PT ;  /* 0x0000000005007212 */ /* 0x000fe400078e3cff */
[----:B---3--:R-:W-:Y:S02]  /*4990*/  LOP3.LUT R4, R10, UR11, RZ, 0x3c, !PT ;  /* 0x0000000b0a047c12 */ /* 0x008fe4000f8e3cff */
[----:B----4-:R-:W-:-:S03]  /*49a0*/  I2FP.F32.S32 R6, R9 ;  /* 0x0000000900067245 */ /* 0x010fc60000201400 */
[----:B------:R2:W-:Y:S04]  /*49b0*/  STL [R1+0x4c], R4 ;  /* 0x00004c0401007387 */ /* 0x0005e80000100800 */
[----:B------:R3:W-:Y:S01]  /*49c0*/  STL [R1], R6 ;  /* 0x0000000601007387 */ /* 0x0007e20000100800 */
[----:B------:R-:W-:-:S04]  /*49d0*/  UIADD3 UR28, UR23, 0x40, URZ ;  /* 0x00000040171c7890 */ /* 0x000fc8000fffe03f */
[----:B------:R-:W-:Y:S01]  /*49e0*/  UIADD3 UR27, UR22, UR28, URZ ;  /* 0x0000001c161b7290 */ /* 0x000fe2000fffe03f */
[----:B--2---:R-:W-:-:S05]  /*49f0*/  IMAD.WIDE.U32 R4, R0, -0x326172a9, RZ ;  /* 0xcd9e8d5700047825 */ /* 0x004fca00078e00ff */
[----:B------:R3:W-:Y:S01]  /*4a00*/  STL.64 [R1+0x38], R4 ;  /* 0x0000380401007387 */ /* 0x0007e20000100a00 */
[----:B------:R-:W-:-:S04]  /*4a10*/  UIADD3 UR26, UR22, UR27, URZ ;  /* 0x0000001b161a7290 */ /* 0x000fc8000fffe03f */
[----:B------:R-:W-:Y:S01]  /*4a20*/  UIADD3 UR25, UR22, UR26, URZ ;  /* 0x0000001a16197290 */ /* 0x000fe2000fffe03f */
[----:B------:R-:W-:Y:S01]  /*4a30*/  LEA R220, R220, UR4, 0x1 ;  /* 0x00000004dcdc7c11 */ /* 0x000fe2000f8e08ff */
[----:B------:R-:W-:Y:S01]  /*4a40*/  UMOV UR5, URZ ;  /* 0x0000003f00057c82 */ /* 0x000fe20008000000 */
[----:B------:R-:W-:Y:S01]  /*4a50*/  I2FP.F32.S32 R252, R238 ;  /* 0x000000ee00fc7245 */ /* 0x000fe20000201400 */
[----:B------:R-:W-:Y:S01]  /*4a60*/  UIADD3 UR24, UR22, UR25, URZ ;  /* 0x0000001916187290 */ /* 0x000fe2000fffe03f */
[----:B------:R-:W-:Y:S01]  /*4a70*/  @UP1 UMOV UR5, UR13 ;  /* 0x0000000d00051c82 */ /* 0x000fe20008000000 */
[----:B------:R-:W-:Y:S02]  /*4a80*/  ULDC UR13, c[0x0][0x2ec] ;  /* 0x0000bb00000d7ab9 */ /* 0x000fe40000000800 */
[----:B-1----:R-:W-:-:S12]  /*4a90*/  UIADD3 UR35, UR22, UR24, URZ ;  /* 0x0000001816237290 */ /* 0x002fd8000fffe03f */
.L_x_327:
[----:B------:R-:W0:Y:S01]  /*4aa0*/  LDGDEPBAR ;  /* 0x00000000000079af */ /* 0x000e220000000000 */
[----:B------:R-:W-:Y:S01]  /*4ab0*/  IMAD.IADD R0, R230, 0x1, R220 ;  /* 0x00000001e6007824 */ /* 0x000fe200078e02dc */
[----:B------:R-:W-:Y:S06]  /*4ac0*/  UIADD3 UR18, UR10, -0x4498517b, URZ ;  /* 0xbb67ae850a127890 */ /* 0x000fec000fffe03f */
[----:B------:R-:W2:Y:S01]  /*4ad0*/  LDL.64 R234, [R1+0x38] ;  /* 0x0000380001ea7983 */ /* 0x000ea20000100a00 */
[----:B------:R-:W-:Y:S02]  /*4ae0*/  USHF.L.U32 UR15, UR6, 0x6, URZ ;  /* 0x00000006060f7899 */ /* 0x000fe4000800063f */
[----:B------:R-:W-:Y:S02]  /*4af0*/  UIADD3 UR12, UR11, -0x61c88647, URZ ;  /* 0x9e3779b90b0c7890 */ /* 0x000fe4000fffe03f */
[----:B------:R-:W-:Y:S01]  /*4b00*/  UISETP.GE.AND UP0, UPT, UR15, UR42, UPT ;  /* 0x0000002a0f00728c */ /* 0x000fe2000bf06270 */
[----:B------:R-:W4:Y:S01]  /*4b10*/  LDL R236, [R1+0x60] ;  /* 0x0000600001ec7983 */ /* 0x000f220000100800 */
[----:B------:R-:W-:Y:S02]  /*4b20*/  UIADD3 UR19, UR11, 0x1715609d, URZ ;  /* 0x1715609d0b137890 */ /* 0x000fe4000fffe03f */
[----:B------:R-:W-:Y:S01]  /*4b30*/  UISETP.LT.AND UP0, UPT, UR43, UR7, UP0 ;  /* 0x000000072b00728c */ /* 0x000fe20008701270 */
[----:B------:R-:W2:Y:S01]  /*4b40*/  LDL R233, [R1+0x4c] ;  /* 0x00004c0001e97983 */ /* 0x000ea20000100800 */
[----:B------:R-:W-:Y:S03]  /*4b50*/  UISETP.GT.AND UP3, UPT, UR6, UR34, UPT ;  /* 0x000000220600728c */ /* 0x000fe6000bf64270 */
[----:B------:R1:W-:Y:S01]  /*4b60*/  STL [R1+0x68], R2 ;  /* 0x0000680201007387 */ /* 0x0003e20000100800 */
[----:B------:R-:W-:Y:S03]  /*4b70*/  PLOP3.LUT P2, PT, PT, PT, UP0, 0x80, 0x0 ;  /* 0x000000000000781c */ /* 0x000fe60003f4f008 */
[----:B-1----:R-:W2:Y:S01]  /*4b80*/  LDL R2, [R1+0x1c] ;  /* 0x00001c0001027983 */ /* 0x002ea20000100800 */
[----:B------:R-:W-:Y:S04]  /*4b90*/  DEPBAR.LE SB0, 0x0 ;  /* 0x000080000000791a */ /* 0x000fe80000000000 */
[----:B------:R-:W-:Y:S06]  /*4ba0*/  BAR.SYNC.DEFER_BLOCKING 0x0 ;  /* 0x0000000000007b1d */ /* 0x000fec0000010000 */
[----:B------:R-:W-:Y:S08]  /*4bb0*/  LDSM.16.M88.4 R32, [R220] ;  /* 0x00000000dc20783b */ /* 0x000ff00000000200 */
[----:B------:R-:W3:Y:S08]  /*4bc0*/  LDSM.16.M88.4 R16, [R221+0x9000] ;  /* 0x00900000dd10783b */ /* 0x000ef00000000200 */
[----:B------:R-:W1:Y:S08]  /*4bd0*/  LDSM.16.M88.4 R28, [R220+0x800] ;  /* 0x00080000dc1c783b */ /* 0x000e700000000200 */
[----:B------:R-:W1:Y:S08]  /*4be0*/  LDSM.16.M88.4 R132, [R221+0x9400] ;  /* 0x00940000dd84783b */ /* 0x000e700000000200 */
[----:B------:R-:W-:Y:S08]  /*4bf0*/  LDSM.16.M88.4 R136, [R0] ;  /* 0x000000000088783b */ /* 0x000ff00000000200 */
[----:B------:R-:W1:Y:S01]  /*4c00*/  LDSM.16.M88.4 R140, [R222+-0x6000] ;  /* 0xffa00000de8c783b */ /* 0x000e620000000200 */
[-C--:B---3--:R-:W-:Y:S07]  /*4c10*/  HMMA.16816.F32.BF16 R4, R32, R16.reuse, RZ ;  /* 0x000000102004723c */ /* 0x088fee00000418ff */
[----:B------:R-:W3:Y:S01]  /*4c20*/  LDSM.16.M88.4 R144, [R0+0x800] ;  /* 0x000800000090783b */ /* 0x000ee20000000200 */
        /* <DEDUP_REMOVED lines=10> */
[----:B------:R-:W-:Y:S03]  /*4cd0*/  LDSM.16.M88.4 R164, [R222+-0x4000] ;  /* 0xffc00000dea4783b */ /* 0x000fe60000000200 */
[----:B------:R-:W-:Y:S05]  /*4ce0*/  HMMA.16816.F32.BF16 R32, R32, R134, RZ ;  /* 0x000000862020723c */ /* 0x000fea00000418ff */
[----:B------:R-:W1:Y:S01]  /*4cf0*/  LDSM.16.M88.4 R132, [R221+0xb400] ;  /* 0x00b40000dd84783b */ /* 0x000e620000000200 */
[-C--:B------:R-:W-:Y:S06]  /*4d00*/  HMMA.16816.F32.BF16 R4, R136, R140.reuse, R4 ;  /* 0x0000008c8804723c */ /* 0x080fec0000041804 */
[C---:B---3--:R-:W-:Y:S01]  /*4d10*/  HMMA.16816.F32.BF16 R8, R144.reuse, R140, R8 ;  /* 0x0000008c9008723c */ /* 0x048fe20000041808 */
[----:B------:R-:W-:Y:S05]  /*4d20*/  LDSM.16.M88.4 R168, [R0+0x1800] ;  /* 0x0018000000a8783b */ /* 0x000fea0000000200 */
[-C--:B------:R-:W-:Y:S06]  /*4d30*/  HMMA.16816.F32.BF16 R12, R144, R142.reuse, R12 ;  /* 0x0000008e900c723c */ /* 0x080fec000004180c */
[C---:B------:R-:W-:Y:S01]  /*4d40*/  HMMA.16816.F32.BF16 R16, R136.reuse, R142, R16 ;  /* 0x0000008e8810723c */ /* 0x040fe20000041810 */
[----:B------:R-:W3:Y:S05]  /*4d50*/  LDSM.16.M88.4 R140, [R0+0x1000] ;  /* 0x00100000008c783b */ /* 0x000eea0000000200 */
[-C--:B-1----:R-:W-:Y:S06]  /*4d60*/  HMMA.16816.F32.BF16 R20, R136, R148.reuse, R20 ;  /* 0x000000948814723c */ /* 0x082fec0000041814 */
[C---:B------:R-:W-:Y:S06]  /*4d70*/  HMMA.16816.F32.BF16 R24, R144.reuse, R148, R24 ;  /* 0x000000949018723c */ /* 0x040fec0000041818 */
[-C--:B------:R-:W-:Y:S01]  /*4d80*/  HMMA.16816.F32.BF16 R28, R144, R150.reuse, R28 ;  /* 0x00000096901c723c */ /* 0x080fe2000004181c */
[----:B------:R-:W-:Y:S05]  /*4d90*/  LDSM.16.M88.4 R144, [R220+0x2000] ;  /* 0x00200000dc90783b */ /* 0x000fea0000000200 */
[----:B------:R-:W-:Y:S03]  /*4da0*/  HMMA.16816.F32.BF16 R32, R136, R150, R32 ;  /* 0x000000968820723c */ /* 0x000fe60000041820 */
[----:B------:R-:W1:Y:S03]  /*4db0*/  LDSM.16.M88.4 R136, [R222+-0x3c00] ;  /* 0xffc40000de88783b */ /* 0x000e660000000200 */
        /* <DEDUP_REMOVED lines=9> */
[----:B------:R-:W2:Y:S05]  /*4e50*/  LDL.64 R162, [R1+0x58] ;  /* 0x0000580001a27983 */ /* 0x000eaa0000100a00 */
[----:B------:R-:W-:Y:S01]  /*4e60*/  HMMA.16816.F32.BF16 R32, R152, R134, R32 ;  /* 0x000000869820723c */ /* 0x000fe20000041820 */
[----:B------:R-:W4:Y:S05]  /*4e70*/  LDSM.16.M88.4 R132, [R221+0xd400] ;  /* 0x00d40000dd84783b */ /* 0x000f2a0000000200 */
[-C--:B---3--:R-:W-:Y:S01]  /*4e80*/  HMMA.16816.F32.BF16 R4, R140, R164.reuse, R4 ;  /* 0x000000a48c04723c */ /* 0x088fe20000041804 */
[----:B------:R-:W-:Y:S05]  /*4e90*/  IMAD.U32 R152, RZ, RZ, UR6 ;  /* 0x00000006ff987e24 */ /* 0x000fea000f8e00ff */
[C---:B------:R-:W-:Y:S01]  /*4ea0*/  HMMA.16816.F32.BF16 R8, R168.reuse, R164, R8 ;  /* 0x000000a4a808723c */ /* 0x040fe20000041808 */
[----:B------:R-:W3:Y:S04]  /*4eb0*/  LDL R165, [R1+0x30] ;  /* 0x0000300001a57983 */ /* 0x000ee80000100800 */
[----:B------:R-:W3:Y:S01]  /*4ec0*/  LDL R164, [R1+0x34] ;  /* 0x0000340001a47983 */ /* 0x000ee20000100800 */
[-C--:B------:R-:W-:Y:S06]  /*4ed0*/  HMMA.16816.F32.BF16 R12, R168, R166.reuse, R12 ;  /* 0x000000a6a80c723c */ /* 0x080fec000004180c */
[C---:B------:R-:W-:Y:S06]  /*4ee0*/  HMMA.16816.F32.BF16 R16, R140.reuse, R166, R16 ;  /* 0x000000a68c10723c */ /* 0x040fec0000041810 */
[-C--:B-1----:R-:W-:Y:S01]  /*4ef0*/  HMMA.16816.F32.BF16 R20, R140, R136.reuse, R20 ;  /* 0x000000888c14723c */ /* 0x082fe20000041814 */
[----:B------:R-:W-:Y:S04]  /*4f00*/  IMAD.MOV.U32 R167, RZ, RZ, 0x20 ;  /* 0x00000020ffa77424 */ /* 0x000fe800078e00ff */
[----:B------:R-:W-:Y:S01]  /*4f10*/  IMAD.MOV.U32 R166, RZ, RZ, 0x28 ;  /* 0x00000028ffa67424 */ /* 0x000fe200078e00ff */
[C---:B------:R-:W-:Y:S06]  /*4f20*/  HMMA.16816.F32.BF16 R24, R168.reuse, R136, R24 ;  /* 0x00000088a818723c */ /* 0x040fec0000041818 */
[-C--:B------:R-:W-:Y:S06]  /*4f30*/  HMMA.16816.F32.BF16 R28, R168, R138.reuse, R28 ;  /* 0x0000008aa81c723c */ /* 0x080fec000004181c */
[----:B------:R-:W-:Y:S01]  /*4f40*/  HMMA.16816.F32.BF16 R32, R140, R138, R32 ;  /* 0x0000008a8c20723c */ /* 0x000fe20000041820 */
[----:B------:R-:W-:Y:S01]  /*4f50*/  LDSM.16.M88.4 R136, [R0+0x2000] ;  /* 0x002000000088783b */ /* 0x000fe20000000200 */
[----:B------:R-:W-:Y:S03]  /*4f60*/  IMAD.MOV.U32 R168, RZ, RZ, 0x8 ;  /* 0x00000008ffa87424 */ /* 0x000fe600078e00ff */
[----:B----4-:R-:W-:Y:S01]  /*4f70*/  IMAD R152, R152, 0x4, R236 ;  /* 0x0000000498987824 */ /* 0x010fe200078e02ec */
[-C--:B------:R-:W-:Y:S03]  /*4f80*/  HMMA.16816.F32.BF16 R4, R144, R148.reuse, R4 ;  /* 0x000000949004723c */ /* 0x080fe60000041804 */
[----:B------:R-:W1:Y:S03]  /*4f90*/  LDSM.16.M88.4 R140, [R222+-0x2000] ;  /* 0xffe00000de8c783b */ /* 0x000e660000000200 */
[C---:B------:R-:W-:Y:S06]  /*4fa0*/  HMMA.16816.F32.BF16 R8, R156.reuse, R148, R8 ;  /* 0x000000949c08723c */ /* 0x040fec0000041808 */
[-C--:B------:R-:W-:Y:S06]  /*4fb0*/  HMMA.16816.F32.BF16 R12, R156, R150.reuse, R12 ;  /* 0x000000969c0c723c */ /* 0x080fec000004180c */
[C---:B------:R-:W-:Y:S01]  /*4fc0*/  HMMA.16816.F32.BF16 R16, R144.reuse, R150, R16 ;  /* 0x000000969010723c */ /* 0x040fe20000041810 */
[----:B------:R-:W4:Y:S05]  /*4fd0*/  LDSM.16.M88.4 R148, [R0+0x2800] ;  /* 0x002800000094783b */ /* 0x000f2a0000000200 */
[-C--:B------:R-:W-:Y:S06]  /*4fe0*/  HMMA.16816.F32.BF16 R20, R144, R132.reuse, R20 ;  /* 0x000000849014723c */ /* 0x080fec0000041814 */
[C---:B------:R-:W-:Y:S06]  /*4ff0*/  HMMA.16816.F32.BF16 R24, R156.reuse, R132, R24 ;  /* 0x000000849c18723c */ /* 0x040fec0000041818 */
[-C--:B------:R-:W-:Y:S01]  /*5000*/  HMMA.16816.F32.BF16 R28, R156, R134.reuse, R28 ;  /* 0x000000869c1c723c */ /* 0x080fe2000004181c */
[----:B------:R-:W3:Y:S04]  /*5010*/  LDL R157, [R1+0x2c] ;  /* 0x00002c00019d7983 */ /* 0x000ee80000100800 */
[----:B------:R-:W-:Y:S01]  /*5020*/  VIADD R132, R152, 0x2 ;  /* 0x0000000298847836 */ /* 0x000fe20000000000 */
[----:B------:R-:W-:Y:S05]  /*5030*/  HMMA.16816.F32.BF16 R32, R144, R134, R32 ;  /* 0x000000869020723c */ /* 0x000fea0000041820 */
[----:B------:R-:W-:Y:S01]  /*5040*/  IMAD.WIDE.U32 R132, R132, -0x326172a9, RZ ;  /* 0xcd9e8d5784847825 */ /* 0x000fe200078e00ff */
[-C--:B-1----:R-:W-:Y:S05]  /*5050*/  HMMA.16816.F32.BF16 R4, R136, R140.reuse, R4 ;  /* 0x0000008c8804723c */ /* 0x082fea0000041804 */
[----:B--2---:R-:W-:Y:S01]  /*5060*/  LOP3.LUT R155, R235, UR12, R132, 0x96, !PT ;  /* 0x0000000ceb9b7c12 */ /* 0x004fe2000f8e9684 */
[----:B------:R-:W-:Y:S02]  /*5070*/  IMAD.U32 R132, RZ, RZ, UR45 ;  /* 0x0000002dff847e24 */ /* 0x000fe4000f8e00ff */
[----:B------:R-:W-:Y:S01]  /*5080*/  IMAD.U32 R144, RZ, RZ, UR15 ;  /* 0x0000000fff907e24 */ /* 0x000fe2000f8e00ff */
[----:B------:R-:W-:Y:S02]  /*5090*/  UIADD3 UR15, UR11, 0x3c6ef372, URZ ;  /* 0x3c6ef3720b0f7890 */ /* 0x000fe4000fffe03f */
[----:B------:R-:W-:Y:S01]  /*50a0*/  @!P2 IADD3 R145, -R132, 0x1, R2 ;  /* 0x000000018491a810 */ /* 0x000fe20007ffe102 */
[C---:B----4-:R-:W-:Y:S04]  /*50b0*/  HMMA.16816.F32.BF16 R8, R148.reuse, R140, R8 ;  /* 0x0000008c9408723c */ /* 0x050fe80000041808 */
[----:B------:R-:W-:Y:S01]  /*50c0*/  @!P2 IADD3 R145, R144, UR7, R145 ;  /* 0x000000079091ac10 */ /* 0x000fe2000fffe091 */
[----:B------:R-:W-:Y:S01]  /*50d0*/  IMAD.WIDE.U32 R158, R155, -0x2daee0ad, RZ ;  /* 0xd2511f539b9e7825 */ /* 0x000fe200078e00ff */
[-C--:B------:R-:W-:Y:S05]  /*50e0*/  HMMA.16816.F32.BF16 R12, R148, R142.reuse, R12 ;  /* 0x0000008e940c723c */ /* 0x080fea000004180c */
[C---:B------:R-:W-:Y:S01]  /*50f0*/  @!P2 VIADDMNMX R147, R145.reuse, R168, UR7, PT ;  /* 0x000000079193ae46 */ /* 0x040fe2000b8001a8 */
[C---:B------:R-:W-:Y:S05]  /*5100*/  HMMA.16816.F32.BF16 R16, R136.reuse, R142, R16 ;  /* 0x0000008e8810723c */ /* 0x040fea0000041810 */
[----:B------:R-:W-:Y:S01]  /*5110*/  @!P2 VIADDMNMX R146, R145, R167, UR7, PT ;  /* 0x000000079192ae46 */ /* 0x000fe2000b8001a7 */
[----:B------:R-:W-:Y:S05]  /*5120*/  IMAD.WIDE.U32 R152, R152, -0x326172a9, RZ ;  /* 0xcd9e8d5798987825 */ /* 0x000fea00078e00ff */
[----:B------:R-:W-:Y:S01]  /*5130*/  FFMA.FTZ R4, R252, UR5, R4 ;  /* 0x00000005fc047c23 */ /* 0x000fe20008010004 */
[-C--:B------:R-:W-:Y:S01]  /*5140*/  LOP3.LUT R154, R153, R233.reuse, RZ, 0x3c, !PT ;  /* 0x000000e9999a7212 */ /* 0x080fe200078e3cff */
[----:B------:R-:W-:Y:S01]  /*5150*/  @!P2 VIADD R142, R238, 0x8 ;  /* 0x00000008ee8ea836 */ /* 0x000fe20000000000 */
[----:B------:R-:W-:Y:S01]  /*5160*/  LOP3.LUT R153, R235, UR12, R152, 0x96, !PT ;  /* 0x0000000ceb997c12 */ /* 0x000fe2000f8e9698 */
[----:B------:R-:W-:Y:S01]  /*5170*/  UIADD3 UR12, UR10, 0x76cf5d0a, URZ ;  /* 0x76cf5d0a0a0c7890 */ /* 0x000fe2000fffe03f */
[----:B------:R-:W-:Y:S01]  /*5180*/  LOP3.LUT R152, R133, R233, RZ, 0x3c, !PT ;  /* 0x000000e985987212 */ /* 0x000fe200078e3cff */
[----:B------:R-:W-:Y:S04]  /*5190*/  IMAD.WIDE.U32 R132, R154, -0x2daee0ad, RZ ;  /* 0xd2511f539a847825 */ /* 0x000fe800078e00ff */
[C---:B------:R-:W-:Y:S01]  /*51a0*/  FFMA.FTZ R6, R252.reuse, UR5, R6 ;  /* 0x00000005fc067c23 */ /* 0x040fe20008010006 */
[----:B------:R-:W-:Y:S01]  /*51b0*/  FFMA.FTZ R8, R252, UR5, R8 ;  /* 0x00000005fc087c23 */ /* 0x000fe20008010008 */
[----:B------:R-:W-:Y:S01]  /*51c0*/  IMAD.WIDE.U32 R134, R152, -0x2daee0ad, RZ ;  /* 0xd2511f5398867825 */ /* 0x000fe200078e00ff */
[C---:B------:R-:W-:Y:S02]  /*51d0*/  @!P2 VIMNMX R152, R145.reuse, UR7, PT ;  /* 0x000000079198ac48 */ /* 0x040fe4000bfe0100 */
[----:B------:R-:W-:Y:S01]  /*51e0*/  @!P2 VIADDMNMX R145, R145, R166, UR7, PT ;  /* 0x000000079191ae46 */ /* 0x000fe2000b8001a6 */
[----:B------:R-:W-:Y:S01]  /*51f0*/  IMAD.WIDE.U32 R160, R153, -0x2daee0ad, RZ ;  /* 0xd2511f5399a07825 */ /* 0x000fe200078e00ff */
[----:B------:R-:W-:Y:S03]  /*5200*/  LOP3.LUT R156, R159, UR12, R134, 0x96, !PT ;  /* 0x0000000c9f9c7c12 */ /* 0x000fe6000f8e9686 */
[----:B------:R-:W-:Y:S01]  /*5210*/  FFMA.FTZ R10, R252, UR5, R10 ;  /* 0x00000005fc0a7c23 */ /* 0x000fe2000801000a */
[----:B------:R-:W-:Y:S01]  /*5220*/  @!P2 VIADD R143, R238, 0x9 ;  /* 0x00000009ee8fa836 */ /* 0x000fe20000000000 */
[----:B------:R-:W-:Y:S01]  /*5230*/  LOP3.LUT R153, R161, UR12, R132, 0x96, !PT ;  /* 0x0000000ca1997c12 */ /* 0x000fe2000f8e9684 */
[----:B------:R-:W-:Y:S01]  /*5240*/  UIADD3 UR12, UR11, -0x255992d5, URZ ;  /* 0xdaa66d2b0b0c7890 */ /* 0x000fe2000fffe03f */
[----:B------:R-:W-:Y:S01]  /*5250*/  LOP3.LUT R0, R162, UR18, RZ, 0x3c, !PT ;  /* 0x00000012a2007c12 */ /* 0x000fe2000f8e3cff */
[----:B------:R-:W2:Y:S01]  /*5260*/  LDL R163, [R1] ;  /* 0x0000000001a37983 */ /* 0x000ea20000100800 */
[----:B------:R-:W-:Y:S02]  /*5270*/  UIADD3 UR18, UR10, -0x126145ec, URZ ;  /* 0xed9eba140a127890 */ /* 0x000fe4000fffe03f */
[C---:B------:R-:W-:Y:S01]  /*5280*/  LOP3.LUT R154, R0.reuse, R133, RZ, 0x3c, !PT ;  /* 0x00000085009a7212 */ /* 0x040fe200078e3cff */
[----:B------:R-:W4:Y:S01]  /*5290*/  LDL R162, [R1+0x28] ;  /* 0x0000280001a27983 */ /* 0x000f220000100800 */
[----:B------:R-:W-:Y:S01]  /*52a0*/  LOP3.LUT R155, R0, R135, RZ, 0x3c, !PT ;  /* 0x00000087009b7212 */ /* 0x000fe200078e3cff */
[----:B------:R-:W-:Y:S02]  /*52b0*/  @!P2 VIADD R0, R238, 0x1 ;  /* 0x00000001ee00a836 */ /* 0x000fe40000000000 */
[----:B------:R-:W1:Y:S03]  /*52c0*/  LDSM.16.M88.4 R132, [R222+-0x1c00] ;  /* 0xffe40000de84783b */ /* 0x000e660000000200 */
[C---:B------:R-:W-:Y:S02]  /*52d0*/  @!P2 ISETP.GE.AND P6, PT, R0.reuse, R145, PT ;  /* 0x000000910000a20c */ /* 0x040fe40003fc6270 */
[C---:B------:R-:W-:Y:S02]  /*52e0*/  @!P2 ISETP.GE.AND P3, PT, R0.reuse, R152, PT ;  /* 0x000000980000a20c */ /* 0x040fe40003f66270 */
[C---:B------:R-:W-:Y:S02]  /*52f0*/  @!P2 ISETP.GE.AND P5, PT, R0.reuse, R147, PT ;  /* 0x000000930000a20c */ /* 0x040fe40003fa6270 */
[C---:B---3--:R-:W-:Y:S01]  /*5300*/  FSETP.NEU.FTZ.AND P4, PT, R165.reuse, -INF , PT ;  /* 0xff800000a500780b */ /* 0x048fe20003f9d000 */
[----:B------:R-:W-:Y:S01]  /*5310*/  FMUL.FTZ R144, R165, 1.4426950216293334961 ;  /* 0x3fb8aa3ba5907820 */ /* 0x000fe20000410000 */
[----:B------:R-:W-:Y:S02]  /*5320*/  @!P2 ISETP.GE.AND P0, PT, R0, R146, PT ;  /* 0x000000920000a20c */ /* 0x000fe40003f06270 */
[C---:B------:R-:W-:Y:S01]  /*5330*/  FSETP.NEU.FTZ.AND P1, PT, R164.reuse, -INF , PT ;  /* 0xff800000a400780b */ /* 0x040fe20003f3d000 */
[----:B------:R-:W-:Y:S01]  /*5340*/  FMUL.FTZ R141, R164, 1.4426950216293334961 ;  /* 0x3fb8aa3ba48d7820 */ /* 0x000fe20000410000 */
[----:B------:R-:W-:Y:S01]  /*5350*/  FSEL R144, R144, RZ, P4 ;  /* 0x000000ff90907208 */ /* 0x000fe20002000000 */
[----:B------:R-:W3:Y:S03]  /*5360*/  LDL R164, [R1+0xc] ;  /* 0x00000c0001a47983 */ /* 0x000ee60000100800 */
[----:B------:R-:W-:Y:S01]  /*5370*/  FSEL R141, R141, RZ, P1 ;  /* 0x000000ff8d8d7208 */ /* 0x000fe20000800000 */
[-C--:B-1----:R-:W-:Y:S06]  /*5380*/  HMMA.16816.F32.BF16 R20, R136, R132.reuse, R20 ;  /* 0x000000848814723c */ /* 0x082fec0000041814 */
[C---:B------:R-:W-:Y:S06]  /*5390*/  HMMA.16816.F32.BF16 R24, R148.reuse, R132, R24 ;  /* 0x000000849418723c */ /* 0x040fec0000041818 */
[-C--:B------:R-:W-:Y:S05]  /*53a0*/  HMMA.16816.F32.BF16 R28, R148, R134.reuse, R28 ;  /* 0x00000086941c723c */ /* 0x080fea000004181c */
[C---:B------:R-:W-:Y:S01]  /*53b0*/  @!P2 VIADD R132, R238.reuse, 0x11 ;  /* 0x00000011ee84a836 */ /* 0x040fe20000000000 */
[----:B------:R-:W-:Y:S05]  /*53c0*/  HMMA.16816.F32.BF16 R32, R136, R134, R32 ;  /* 0x000000868820723c */ /* 0x000fea0000041820 */
[----:B------:R-:W-:Y:S06]  /*53d0*/  @!P2 VIADD R133, R238, 0x18 ;  /* 0x00000018ee85a836 */ /* 0x000fec0000000000 */
[----:B------:R-:W-:Y:S01]  /*53e0*/  IMAD.WIDE.U32 R148, R153, -0x326172a9, RZ ;  /* 0xcd9e8d5799947825 */ /* 0x000fe200078e00ff */
[C---:B------:R-:W-:Y:S03]  /*53f0*/  FSETP.NEU.FTZ.AND P1, PT, R157.reuse, -INF , PT ;  /* 0xff8000009d00780b */ /* 0x040fe60003f3d000 */
[----:B------:R-:W-:Y:S02]  /*5400*/  FMUL.FTZ R0, R157, 1.4426950216293334961 ;  /* 0x3fb8aa3b9d007820 */ /* 0x000fe40000410000 */
[----:B------:R-:W3:Y:S03]  /*5410*/  LDL R157, [R1+0x8] ;  /* 0x00000800019d7983 */ /* 0x000ee60000100800 */
[----:B------:R-:W-:Y:S02]  /*5420*/  FSEL R0, R0, RZ, P1 ;  /* 0x000000ff00007208 */ /* 0x000fe40000800000 */
[----:B------:R-:W-:Y:S04]  /*5430*/  @!P2 ISETP.GE.AND P1, PT, R238, R152, PT ;  /* 0x00000098ee00a20c */ /* 0x000fe80003f26270 */
[----:B------:R-:W-:Y:S02]  /*5440*/  @!P2 FSEL R4, R4, -INF , !P1 ;  /* 0xff8000000404a808 */ /* 0x000fe40004800000 */
[----:B------:R-:W-:Y:S03]  /*5450*/  @!P2 ISETP.GE.AND P1, PT, R238, R146, PT ;  /* 0x00000092ee00a20c */ /* 0x000fe60003f26270 */
[--C-:B------:R-:W-:Y:S01]  /*5460*/  FFMA.FTZ R4, R4, UR13, -R144.reuse ;  /* 0x0000000d04047c23 */ /* 0x100fe20008010890 */
[----:B------:R-:W-:Y:S02]  /*5470*/  @!P2 FSEL R8, R8, -INF , !P1 ;  /* 0xff8000000808a808 */ /* 0x000fe40004800000 */
[----:B------:R-:W-:Y:S01]  /*5480*/  @!P2 ISETP.GE.AND P1, PT, R142, R152, PT ;  /* 0x000000988e00a20c */ /* 0x000fe20003f26270 */
[----:B------:R-:W1:Y:S01]  /*5490*/  MUFU.EX2 R169, R4 ;  /* 0x0000000400a97308 */ /* 0x000e620000000800 */
[C---:B--2---:R-:W-:Y:S01]  /*54a0*/  FFMA.FTZ R5, R163.reuse, UR5, R5 ;  /* 0x00000005a3057c23 */ /* 0x044fe20008010005 */
[C---:B------:R-:W-:Y:S01]  /*54b0*/  FFMA.FTZ R7, R163.reuse, UR5, R7 ;  /* 0x00000005a3077c23 */ /* 0x040fe20008010007 */
[C---:B------:R-:W-:Y:S01]  /*54c0*/  FFMA.FTZ R9, R163.reuse, UR5, R9 ;  /* 0x00000005a3097c23 */ /* 0x040fe20008010009 */
[----:B------:R-:W-:Y:S01]  /*54d0*/  FFMA.FTZ R11, R163, UR5, R11 ;  /* 0x00000005a30b7c23 */ /* 0x000fe2000801000b */
[C---:B----4-:R-:W-:Y:S01]  /*54e0*/  FSETP.NEU.FTZ.AND P4, PT, R162.reuse, -INF , PT ;  /* 0xff800000a200780b */ /* 0x050fe20003f9d000 */
[----:B------:R-:W-:Y:S01]  /*54f0*/  FMUL.FTZ R140, R162, 1.4426950216293334961 ;  /* 0x3fb8aa3ba28c7820 */ /* 0x000fe20000410000 */
[----:B------:R-:W-:Y:S01]  /*5500*/  @!P2 FSEL R5, R5, -INF , !P3 ;  /* 0xff8000000505a808 */ /* 0x000fe20005800000 */
[----:B------:R-:W2:Y:S01]  /*5510*/  LDL R162, [R1+0x4] ;  /* 0x0000040001a27983 */ /* 0x000ea20000100800 */
[----:B------:R-:W-:Y:S02]  /*5520*/  @!P2 ISETP.GE.AND P3, PT, R238, R145, PT ;  /* 0x00000091ee00a20c */ /* 0x000fe40003f66270 */
[----:B------:R-:W-:Y:S01]  /*5530*/  FSEL R140, R140, RZ, P4 ;  /* 0x000000ff8c8c7208 */ /* 0x000fe20002000000 */
[----:B------:R-:W4:Y:S01]  /*5540*/  LDL R163, [R1+0x10] ;  /* 0x0000100001a37983 */ /* 0x000f220000100800 */
[----:B------:R-:W-:Y:S01]  /*5550*/  @!P2 ISETP.GE.AND P4, PT, R238, R147, PT ;  /* 0x00000093ee00a20c */ /* 0x000fe20003f86270 */
[----:B------:R-:W-:Y:S01]  /*5560*/  FFMA.FTZ R5, R5, UR13, -R144 ;  /* 0x0000000d05057c23 */ /* 0x000fe20008010890 */
[----:B------:R-:W-:Y:S01]  /*5570*/  @!P2 FSEL R7, R7, -INF , !P5 ;  /* 0xff8000000707a808 */ /* 0x000fe20006800000 */
[--C-:B------:R-:W-:Y:S01]  /*5580*/  FFMA.FTZ R8, R8, UR13, -R140.reuse ;  /* 0x0000000d08087c23 */ /* 0x100fe2000801088c */
[----:B------:R-:W-:Y:S01]  /*5590*/  @!P2 FSEL R6, R6, -INF , !P4 ;  /* 0xff8000000606a808 */ /* 0x000fe20006000000 */
[----:B------:R1:W-:Y:S01]  /*55a0*/  MUFU.EX2 R168, R5 ;  /* 0x0000000500a87308 */ /* 0x0003e20000000800 */
[----:B------:R-:W-:Y:S01]  /*55b0*/  @!P2 FSEL R9, R9, -INF , !P0 ;  /* 0xff8000000909a808 */ /* 0x000fe20004000000 */
[--C-:B------:R-:W-:Y:S01]  /*55c0*/  FFMA.FTZ R7, R7, UR13, -R141.reuse ;  /* 0x0000000d07077c23 */ /* 0x100fe2000801088d */
[-C--:B------:R-:W-:Y:S01]  /*55d0*/  @!P2 ISETP.GE.AND P4, PT, R142, R146.reuse, PT ;  /* 0x000000928e00a20c */ /* 0x080fe20003f86270 */
[----:B------:R-:W-:Y:S01]  /*55e0*/  FFMA.FTZ R6, R6, UR13, -R141 ;  /* 0x0000000d06067c23 */ /* 0x000fe2000801088d */
[C---:B------:R-:W-:Y:S01]  /*55f0*/  @!P2 ISETP.GE.AND P5, PT, R142.reuse, R145, PT ;  /* 0x000000918e00a20c */ /* 0x040fe20003fa6270 */
[----:B------:R-:W-:Y:S01]  /*5600*/  FFMA.FTZ R9, R9, UR13, -R140 ;  /* 0x0000000d09097c23 */ /* 0x000fe2000801088c */
[----:B------:R-:W-:Y:S01]  /*5610*/  @!P2 ISETP.GE.AND P0, PT, R142, R147, PT ;  /* 0x000000938e00a20c */ /* 0x000fe20003f06270 */
[----:B------:R-:W-:Y:S01]  /*5620*/  @!P2 VIADD R142, R238, 0x10 ;  /* 0x00000010ee8ea836 */ /* 0x000fe20000000000 */
[----:B------:R-:W-:Y:S01]  /*5630*/  @!P2 FSEL R10, R10, -INF , !P3 ;  /* 0xff8000000a0aa808 */ /* 0x000fe20005800000 */
[----:B------:R-:W-:Y:S01]  /*5640*/  MUFU.EX2 R171, R9 ;  /* 0x0000000900ab7308 */ /* 0x000fe20000000800 */
[-C--:B------:R-:W-:Y:S01]  /*5650*/  @!P2 ISETP.GE.AND P3, PT, R143, R146.reuse, PT ;  /* 0x000000928f00a20c */ /* 0x080fe20003f66270 */
[----:B---3--:R-:W-:Y:S01]  /*5660*/  FFMA.FTZ R20, R164, UR5, R20 ;  /* 0x00000005a4147c23 */ /* 0x008fe20008010014 */
[----:B------:R-:W-:Y:S01]  /*5670*/  @!P2 FSEL R11, R11, -INF , !P6 ;  /* 0xff8000000b0ba808 */ /* 0x000fe20007000000 */
[----:B------:R-:W-:Y:S01]  /*5680*/  FFMA.FTZ R10, R10, UR13, -R0 ;  /* 0x0000000d0a0a7c23 */ /* 0x000fe20008010800 */
[----:B------:R-:W-:Y:S01]  /*5690*/  @!P2 ISETP.GE.AND P6, PT, R143, R145, PT ;  /* 0x000000918f00a20c */ /* 0x000fe20003fc6270 */
[C---:B------:R-:W-:Y:S01]  /*56a0*/  FFMA.FTZ R22, R164.reuse, UR5, R22 ;  /* 0x00000005a4167c23 */ /* 0x040fe20008010016 */
[C---:B------:R-:W-:Y:S03]  /*56b0*/  FFMA.FTZ R24, R164.reuse, UR5, R24 ;  /* 0x00000005a4187c23 */ /* 0x040fe60008010018 */
[----:B------:R3:W-:Y:S01]  /*56c0*/  MUFU.EX2 R167, R6 ;  /* 0x0000000600a77308 */ /* 0x0007e20000000800 */
[----:B------:R-:W-:Y:S01]  /*56d0*/  FFMA.FTZ R26, R164, UR5, R26 ;  /* 0x00000005a41a7c23 */ /* 0x000fe2000801001a */
[----:B-1----:R-:W-:Y:S04]  /*56e0*/  IMAD.WIDE.U32 R4, R154, -0x326172a9, RZ ;  /* 0xcd9e8d579a047825 */ /* 0x002fe800078e00ff */
[----:B------:R-:W-:Y:S04]  /*56f0*/  FFMA.FTZ R11, R11, UR13, -R0 ;  /* 0x0000000d0b0b7c23 */ /* 0x000fe80008010800 */
[----:B------:R1:W-:Y:S10]  /*5700*/  MUFU.EX2 R233, R7 ;  /* 0x0000000700e97308 */ /* 0x0003f40000000800 */
[----:B------:R-:W-:Y:S10]  /*5710*/  MUFU.EX2 R236, R10 ;  /* 0x0000000a00ec7308 */ /* 0x000ff40000000800 */
[----:B------:R-:W-:Y:S01]  /*5720*/  MUFU.EX2 R235, R11 ;  /* 0x0000000b00eb7308 */ /* 0x000fe20000000800 */
[C---:B------:R-:W-:Y:S01]  /*5730*/  FFMA.FTZ R13, R157.reuse, UR5, R13 ;  /* 0x000000059d0d7c23 */ /* 0x040fe2000801000d */
[C---:B------:R-:W-:Y:S01]  /*5740*/  FFMA.FTZ R15, R157.reuse, UR5, R15 ;  /* 0x000000059d0f7c23 */ /* 0x040fe2000801000f */
[C---:B------:R-:W-:Y:S01]  /*5750*/  FFMA.FTZ R17, R157.reuse, UR5, R17 ;  /* 0x000000059d117c23 */ /* 0x040fe20008010011 */
[----:B------:R-:W-:Y:S02]  /*5760*/  FFMA.FTZ R19, R157, UR5, R19 ;  /* 0x000000059d137c23 */ /* 0x000fe40008010013 */
[----:B------:R-:W-:Y:S01]  /*5770*/  @!P2 FSEL R13, R13, -INF , !P3 ;  /* 0xff8000000d0da808 */ /* 0x000fe20005800000 */
[----:B------:R-:W3:Y:S01]  /*5780*/  LDL R157, [R1+0x18] ;  /* 0x00001800019d7983 */ /* 0x000ee20000100800 */
[-C--:B------:R-:W-:Y:S02]  /*5790*/  @!P2 ISETP.GE.AND P3, PT, R143, R147.reuse, PT ;  /* 0x000000938f00a20c */ /* 0x080fe40003f66270 */
[----:B------:R-:W-:Y:S01]  /*57a0*/  @!P2 FSEL R15, R15, -INF , !P6 ;  /* 0xff8000000f0fa808 */ /* 0x000fe20007000000 */
[----:B------:R-:W-:Y:S01]  /*57b0*/  FFMA.FTZ R13, R13, UR13, -R140 ;  /* 0x0000000d0d0d7c23 */ /* 0x000fe2000801088c */
[----:B------:R-:W-:Y:S02]  /*57c0*/  @!P2 FSEL R19, R19, -INF , !P3 ;  /* 0xff8000001313a808 */ /* 0x000fe40005800000 */
[-C--:B------:R-:W-:Y:S01]  /*57d0*/  @!P2 ISETP.GE.AND P3, PT, R132, R147.reuse, PT ;  /* 0x000000938400a20c */ /* 0x080fe20003f66270 */
[----:B------:R-:W-:Y:S01]  /*57e0*/  FFMA.FTZ R15, R15, UR13, -R0 ;  /* 0x0000000d0f0f7c23 */ /* 0x000fe20008010800 */
[----:B------:R-:W-:Y:S01]  /*57f0*/  @!P2 ISETP.GE.AND P6, PT, R142, R147, PT ;  /* 0x000000938e00a20c */ /* 0x000fe20003fc6270 */
[--C-:B------:R-:W-:Y:S01]  /*5800*/  FFMA.FTZ R19, R19, UR13, -R141.reuse ;  /* 0x0000000d13137c23 */ /* 0x100fe2000801088d */
[----:B------:R-:W-:Y:S02]  /*5810*/  MUFU.EX2 R165, R13 ;  /* 0x0000000d00a57308 */ /* 0x000fe40000000800 */
[----:B------:R-:W-:Y:S02]  /*5820*/  @!P2 FSEL R22, R22, -INF , !P6 ;  /* 0xff8000001616a808 */ /* 0x000fe40007000000 */
[----:B------:R-:W-:Y:S03]  /*5830*/  @!P2 ISETP.GE.AND P6, PT, R133, R146, PT ;  /* 0x000000928500a20c */ /* 0x000fe60003fc6270 */
[----:B------:R-:W-:Y:S03]  /*5840*/  FFMA.FTZ R22, R22, UR13, -R141 ;  /* 0x0000000d16167c23 */ /* 0x000fe6000801088d */
[----:B------:R-:W-:Y:S01]  /*5850*/  MUFU.EX2 R164, R15 ;  /* 0x0000000f00a47308 */ /* 0x000fe20000000800 */
[C---:B--2---:R-:W-:Y:S01]  /*5860*/  FFMA.FTZ R12, R162.reuse, UR5, R12 ;  /* 0x00000005a20c7c23 */ /* 0x044fe2000801000c */
[C---:B------:R-:W-:Y:S01]  /*5870*/  FFMA.FTZ R14, R162.reuse, UR5, R14 ;  /* 0x00000005a20e7c23 */ /* 0x040fe2000801000e */
[C---:B------:R-:W-:Y:S01]  /*5880*/  FFMA.FTZ R16, R162.reuse, UR5, R16 ;  /* 0x00000005a2107c23 */ /* 0x040fe20008010010 */
[----:B------:R-:W-:Y:S01]  /*5890*/  FFMA.FTZ R18, R162, UR5, R18 ;  /* 0x00000005a2127c23 */ /* 0x000fe20008010012 */
[C---:B----4-:R-:W-:Y:S01]  /*58a0*/  FFMA.FTZ R21, R163.reuse, UR5, R21 ;  /* 0x00000005a3157c23 */ /* 0x050fe20008010015 */
[----:B------:R-:W-:Y:S01]  /*58b0*/  @!P2 FSEL R12, R12, -INF , !P4 ;  /* 0xff8000000c0ca808 */ /* 0x000fe20006000000 */
[----:B------:R-:W2:Y:S01]  /*58c0*/  LDL R162, [R1+0x14] ;  /* 0x0000140001a27983 */ /* 0x000ea20000100800 */
[----:B------:R-:W-:Y:S01]  /*58d0*/  @!P2 FSEL R14, R14, -INF , !P5 ;  /* 0xff8000000e0ea808 */ /* 0x000fe20006800000 */
[----:B------:R-:W-:Y:S01]  /*58e0*/  FFMA.FTZ R23, R163, UR5, R23 ;  /* 0x00000005a3177c23 */ /* 0x000fe20008010017 */
[----:B------:R-:W-:Y:S01]  /*58f0*/  @!P2 FSEL R18, R18, -INF , !P0 ;  /* 0xff8000001212a808 */ /* 0x000fe20004000000 */
[----:B------:R-:W-:Y:S01]  /*5900*/  FFMA.FTZ R12, R12, UR13, -R140 ;  /* 0x0000000d0c0c7c23 */ /* 0x000fe2000801088c */
[-C--:B------:R-:W-:Y:S01]  /*5910*/  @!P2 ISETP.GE.AND P5, PT, R142, R152.reuse, PT ;  /* 0x000000988e00a20c */ /* 0x080fe20003fa6270 */
[----:B------:R-:W-:Y:S01]  /*5920*/  FFMA.FTZ R14, R14, UR13, -R0 ;  /* 0x0000000d0e0e7c23 */ /* 0x000fe20008010800 */
[----:B------:R-:W-:Y:S01]  /*5930*/  @!P2 ISETP.GE.AND P0, PT, R132, R152, PT ;  /* 0x000000988400a20c */ /* 0x000fe20003f06270 */
[----:B------:R-:W-:Y:S01]  /*5940*/  FFMA.FTZ R18, R18, UR13, -R141 ;  /* 0x0000000d12127c23 */ /* 0x000fe2000801088d */
[----:B------:R-:W-:Y:S01]  /*5950*/  @!P2 FSEL R20, R20, -INF , !P5 ;  /* 0xff8000001414a808 */ /* 0x000fe20006800000 */
[----:B------:R-:W-:Y:S01]  /*5960*/  MUFU.EX2 R170, R12 ;  /* 0x0000000c00aa7308 */ /* 0x000fe20000000800 */
[----:B------:R-:W-:Y:S01]  /*5970*/  @!P2 FSEL R21, R21, -INF , !P0 ;  /* 0xff8000001515a808 */ /* 0x000fe20004000000 */
[----:B------:R-:W-:Y:S01]  /*5980*/  FFMA.FTZ R25, R163, UR5, R25 ;  /* 0x00000005a3197c23 */ /* 0x000fe20008010019 */
[----:B------:R-:W-:Y:S01]  /*5990*/  @!P2 ISETP.GE.AND P5, PT, R132, R146, PT ;  /* 0x000000928400a20c */ /* 0x000fe20003fa6270 */
[--C-:B------:R-:W-:Y:S01]  /*59a0*/  FFMA.FTZ R20, R20, UR13, -R144.reuse ;  /* 0x0000000d14147c23 */ /* 0x100fe20008010890 */
[-C--:B------:R-:W-:Y:S01]  /*59b0*/  @!P2 ISETP.GE.AND P0, PT, R132, R145.reuse, PT ;  /* 0x000000918400a20c */ /* 0x080fe20003f06270 */
[--C-:B------:R-:W-:Y:S01]  /*59c0*/  FFMA.FTZ R21, R21, UR13, -R144.reuse ;  /* 0x0000000d15157c23 */ /* 0x100fe20008010890 */
[----:B------:R-:W-:Y:S01]  /*59d0*/  @!P2 ISETP.GE.AND P4, PT, R143, R152, PT ;  /* 0x000000988f00a20c */ /* 0x000fe20003f86270 */
[----:B------:R-:W-:Y:S01]  /*59e0*/  @!P2 VIADD R132, R238, 0x19 ;  /* 0x00000019ee84a836 */ /* 0x000fe20000000000 */
[----:B------:R-:W-:Y:S01]  /*59f0*/  @!P2 FSEL R16, R16, -INF , !P1 ;  /* 0xff8000001010a808 */ /* 0x000fe20004800000 */
[----:B------:R-:W-:Y:S01]  /*5a00*/  MUFU.EX2 R166, R14 ;  /* 0x0000000e00a67308 */ /* 0x000fe20000000800 */
[----:B------:R-:W-:Y:S01]  /*5a10*/  @!P2 FSEL R17, R17, -INF , !P4 ;  /* 0xff8000001111a808 */ /* 0x000fe20006000000 */
[----:B------:R-:W-:Y:S01]  /*5a20*/  FFMA.FTZ R27, R163, UR5, R27 ;  /* 0x00000005a31b7c23 */ /* 0x000fe2000801001b */
[----:B------:R-:W-:Y:S01]  /*5a30*/  @!P2 FSEL R23, R23, -INF , !P3 ;  /* 0xff8000001717a808 */ /* 0x000fe20005800000 */
[--C-:B------:R-:W-:Y:S01]  /*5a40*/  FFMA.FTZ R16, R16, UR13, -R144.reuse ;  /* 0x0000000d10107c23 */ /* 0x100fe20008010890 */
[CC--:B------:R-:W-:Y:S01]  /*5a50*/  @!P2 ISETP.GE.AND P1, PT, R142.reuse, R146.reuse, PT ;  /* 0x000000928e00a20c */ /* 0x0c0fe20003f26270 */
[----:B------:R-:W-:Y:S01]  /*5a60*/  FFMA.FTZ R17, R17, UR13, -R144 ;  /* 0x0000000d11117c23 */ /* 0x000fe20008010890 */
[----:B------:R-:W-:Y:S01]  /*5a70*/  @!P2 ISETP.GE.AND P4, PT, R142, R145, PT ;  /* 0x000000918e00a20c */ /* 0x000fe20003f86270 */
[----:B------:R-:W-:Y:S01]  /*5a80*/  FFMA.FTZ R23, R23, UR13, -R141 ;  /* 0x0000000d17177c23 */ /* 0x000fe2000801088d */
[----:B------:R-:W-:Y:S01]  /*5a90*/  LOP3.LUT R142, R234, UR15, RZ, 0x3c, !PT ;  /* 0x0000000fea8e7c12 */ /* 0x000fe2000f8e3cff */
[----:B------:R-:W-:Y:S01]  /*5aa0*/  MUFU.EX2 R163, R16 ;  /* 0x0000001000a37308 */ /* 0x000fe20000000800 */
[----:B------:R-:W-:Y:S01]  /*5ab0*/  @!P2 ISETP.GE.AND P3, PT, R132, R146, PT ;  /* 0x000000928400a20c */ /* 0x000fe20003f66270 */
[----:B------:R-:W-:Y:S01]  /*5ac0*/  UIADD3 UR15, UR10, 0x32370b8f, URZ ;  /* 0x32370b8f0a0f7890 */ /* 0x000fe2000fffe03f */
[----:B------:R-:W-:Y:S02]  /*5ad0*/  LOP3.LUT R5, R142, R5, RZ, 0x3c, !PT ;  /* 0x000000058e057212 */ /* 0x000fe400078e3cff */
[----:B------:R-:W-:Y:S02]  /*5ae0*/  @!P2 FSEL R24, R24, -INF , !P1 ;  /* 0xff8000001818a808 */ /* 0x000fe40004800000 */
[----:B------:R-:W-:Y:S03]  /*5af0*/  @!P2 FSEL R25, R25, -INF , !P5 ;  /* 0xff8000001919a808 */ /* 0x000fe60006800000 */
[----:B------:R4:W-:Y:S01]  /*5b00*/  MUFU.EX2 R234, R8 ;  /* 0x0000000800ea7308 */ /* 0x0009e20000000800 */
[----:B------:R-:W-:Y:S01]  /*5b10*/  @!P2 FSEL R26, R26, -INF , !P4 ;  /* 0xff8000001a1aa808 */ /* 0x000fe20006000000 */
[--C-:B------:R-:W-:Y:S01]  /*5b20*/  FFMA.FTZ R24, R24, UR13, -R140.reuse ;  /* 0x0000000d18187c23 */ /* 0x100fe2000801088c */
[----:B------:R-:W-:Y:S01]  /*5b30*/  @!P2 FSEL R27, R27, -INF , !P0 ;  /* 0xff8000001b1ba808 */ /* 0x000fe20004000000 */
[----:B------:R-:W-:Y:S01]  /*5b40*/  FFMA.FTZ R25, R25, UR13, -R140 ;  /* 0x0000000d19197c23 */ /* 0x000fe2000801088c */
[-C--:B------:R-:W-:Y:S01]  /*5b50*/  @!P2 ISETP.GE.AND P1, PT, R133, R145.reuse, PT ;  /* 0x000000918500a20c */ /* 0x080fe20003f26270 */
[--C-:B------:R-:W-:Y:S01]  /*5b60*/  FFMA.FTZ R26, R26, UR13, -R0.reuse ;  /* 0x0000000d1a1a7c23 */ /* 0x100fe20008010800 */
[C---:B------:R-:W-:Y:S01]  /*5b70*/  @!P2 ISETP.GE.AND P5, PT, R132.reuse, R145, PT ;  /* 0x000000918400a20c */ /* 0x040fe20003fa6270 */
[----:B------:R-:W-:Y:S01]  /*5b80*/  FFMA.FTZ R27, R27, UR13, -R0 ;  /* 0x0000000d1b1b7c23 */ /* 0x000fe20008010800 */
[-C--:B------:R-:W-:Y:S01]  /*5b90*/  @!P2 ISETP.GE.AND P4, PT, R133, R152.reuse, PT ;  /* 0x000000988500a20c */ /* 0x080fe20003f86270 */
[----:B------:R-:W-:Y:S01]  /*5ba0*/  MUFU.EX2 R161, R17 ;  /* 0x0000001100a17308 */ /* 0x000fe20000000800 */
[C---:B------:R-:W-:Y:S02]  /*5bb0*/  @!P2 ISETP.GE.AND P0, PT, R132.reuse, R152, PT ;  /* 0x000000988400a20c */ /* 0x040fe40003f06270 */
[----:B------:R-:W-:Y:S01]  /*5bc0*/  LOP3.LUT R146, R149, UR12, R4, 0x96, !PT ;  /* 0x0000000c95927c12 */ /* 0x000fe2000f8e9604 */
[----:B------:R-:W-:Y:S06]  /*5bd0*/  IMAD.WIDE.U32 R4, R5, -0x2daee0ad, RZ ;  /* 0xd2511f5305047825 */ /* 0x000fec00078e00ff */
[----:B------:R-:W-:Y:S01]  /*5be0*/  MUFU.EX2 R154, R20 ;  /* 0x00000014009a7308 */ /* 0x000fe20000000800 */
[----:B------:R-:W-:Y:S09]  /*5bf0*/  LOP3.LUT R5, R5, UR15, R160, 0x96, !PT ;  /* 0x0000000f05057c12 */ /* 0x000ff2000f8e96a0 */
[----:B------:R-:W-:Y:S10]  /*5c00*/  MUFU.EX2 R160, R19 ;  /* 0x0000001300a07308 */ /* 0x000ff40000000800 */
[----:B------:R-:W-:Y:S10]  /*5c10*/  MUFU.EX2 R153, R23 ;  /* 0x0000001700997308 */ /* 0x000ff40000000800 */
[----:B------:R-:W-:Y:S01]  /*5c20*/  MUFU.EX2 R159, R26 ;  /* 0x0000001a009f7308 */ /* 0x000fe20000000800 */
[C---:B---3--:R-:W-:Y:S01]  /*5c30*/  FFMA.FTZ R29, R157.reuse, UR5, R29 ;  /* 0x000000059d1d7c23 */ /* 0x048fe2000801001d */
[C---:B------:R-:W-:Y:S01]  /*5c40*/  FFMA.FTZ R31, R157.reuse, UR5, R31 ;  /* 0x000000059d1f7c23 */ /* 0x040fe2000801001f */
[C---:B------:R-:W-:Y:S01]  /*5c50*/  FFMA.FTZ R33, R157.reuse, UR5, R33 ;  /* 0x000000059d217c23 */ /* 0x040fe20008010021 */
[----:B------:R-:W-:Y:S02]  /*5c60*/  FFMA.FTZ R35, R157, UR5, R35 ;  /* 0x000000059d237c23 */ /* 0x000fe40008010023 */
[----:B------:R-:W-:Y:S04]  /*5c70*/  @!P2 FSEL R29, R29, -INF , !P3 ;  /* 0xff8000001d1da808 */ /* 0x000fe80005800000 */
[----:B------:R-:W-:Y:S01]  /*5c80*/  MUFU.EX2 R157, R25 ;  /* 0x00000019009d7308 */ /* 0x000fe20000000800 */
[-C--:B------:R-:W-:Y:S02]  /*5c90*/  @!P2 ISETP.GE.AND P3, PT, R132, R147.reuse, PT ;  /* 0x000000938400a20c */ /* 0x080fe40003f66270 */
[----:B------:R-:W-:Y:S02]  /*5ca0*/  @!P2 FSEL R31, R31, -INF , !P5 ;  /* 0xff8000001f1fa808 */ /* 0x000fe40006800000 */
[----:B------:R-:W-:Y:S02]  /*5cb0*/  @!P2 FSEL R33, R33, -INF , !P0 ;  /* 0xff8000002121a808 */ /* 0x000fe40004000000 */
[----:B------:R-:W-:Y:S01]  /*5cc0*/  @!P2 FSEL R35, R35, -INF , !P3 ;  /* 0xff8000002323a808 */ /* 0x000fe20005800000 */
[C---:B--2---:R-:W-:Y:S01]  /*5cd0*/  FFMA.FTZ R28, R162.reuse, UR5, R28 ;  /* 0x00000005a21c7c23 */ /* 0x044fe2000801001c */
[C---:B------:R-:W-:Y:S01]  /*5ce0*/  FFMA.FTZ R30, R162.reuse, UR5, R30 ;  /* 0x00000005a21e7c23 */ /* 0x040fe2000801001e */
[C---:B------:R-:W-:Y:S01]  /*5cf0*/  FFMA.FTZ R34, R162.reuse, UR5, R34 ;  /* 0x00000005a2227c23 */ /* 0x040fe20008010022 */
[----:B------:R-:W-:Y:S02]  /*5d00*/  FFMA.FTZ R32, R162, UR5, R32 ;  /* 0x00000005a2207c23 */ /* 0x000fe40008010020 */
[----:B------:R-:W-:Y:S01]  /*5d10*/  @!P2 FSEL R28, R28, -INF , !P6 ;  /* 0xff8000001c1ca808 */ /* 0x000fe20007000000 */
[----:B------:R-:W-:Y:S01]  /*5d20*/  MUFU.EX2 R162, R18 ;  /* 0x0000001200a27308 */ /* 0x000fe20000000800 */
[----:B------:R-:W-:Y:S01]  /*5d30*/  @!P2 ISETP.GE.AND P6, PT, R133, R147, PT ;  /* 0x000000938500a20c */ /* 0x000fe20003fc6270 */
[----:B------:R-:W-:Y:S01]  /*5d40*/  IMAD.WIDE.U32 R132, R155, -0x326172a9, RZ ;  /* 0xcd9e8d579b847825 */ /* 0x000fe200078e00ff */
[----:B------:R-:W-:Y:S02]  /*5d50*/  @!P2 FSEL R30, R30, -INF , !P1 ;  /* 0xff8000001e1ea808 */ /* 0x000fe40004800000 */
[----:B------:R-:W-:Y:S01]  /*5d60*/  @!P2 FSEL R34, R34, -INF , !P6 ;  /* 0xff8000002222a808 */ /* 0x000fe20007000000 */
[----:B------:R-:W-:Y:S01]  /*5d70*/  FFMA.FTZ R28, R28, UR13, -R140 ;  /* 0x0000000d1c1c7c23 */ /* 0x000fe2000801088c */
[----:B------:R-:W-:Y:S01]  /*5d80*/  LOP3.LUT R6, R142, R133, RZ, 0x3c, !PT ;  /* 0x000000858e067212 */ /* 0x000fe200078e3cff */
[----:B------:R-:W-:Y:S01]  /*5d90*/  IMAD.WIDE.U32 R142, R156, -0x326172a9, RZ ;  /* 0xcd9e8d579c8e7825 */ /* 0x000fe200078e00ff */
[----:B------:R-:W-:Y:S01]  /*5da0*/  @!P2 FSEL R32, R32, -INF , !P4 ;  /* 0xff8000002020a808 */ /* 0x000fe20006000000 */
[----:B------:R-:W-:Y:S02]  /*5db0*/  MUFU.EX2 R155, R22 ;  /* 0x00000016009b7308 */ /* 0x000fe40000000800 */
[----:B------:R-:W-:Y:S01]  /*5dc0*/  FFMA.FTZ R30, R30, UR13, -R0 ;  /* 0x0000000d1e1e7c23 */ /* 0x000fe20008010800 */
[----:B------:R-:W-:Y:S01]  /*5dd0*/  IMAD.WIDE.U32 R146, R146, -0x2daee0ad, RZ ;  /* 0xd2511f5392927825 */ /* 0x000fe200078e00ff */
[----:B------:R-:W-:Y:S01]  /*5de0*/  LOP3.LUT R132, R143, UR12, R132, 0x96, !PT ;  /* 0x0000000c8f847c12 */ /* 0x000fe2000f8e9684 */
[----:B------:R-:W-:Y:S02]  /*5df0*/  UIADD3 UR12, UR11, 0x78dde6e4, URZ ;  /* 0x78dde6e40b0c7890 */ /* 0x000fe4000fffe03f */
[----:B------:R-:W-:Y:S01]  /*5e00*/  FFMA.FTZ R32, R32, UR13, -R144 ;  /* 0x0000000d20207c23 */ /* 0x000fe20008010890 */
[----:B-1----:R-:W-:Y:S01]  /*5e10*/  IMAD.WIDE.U32 R6, R6, -0x2daee0ad, RZ ;  /* 0xd2511f5306067825 */ /* 0x002fe200078e00ff */
[----:B------:R-:W-:Y:S01]  /*5e20*/  LOP3.LUT R150, R147, UR18, R4, 0x96, !PT ;  /* 0x0000001293967c12 */ /* 0x000fe2000f8e9604 */
[----:B------:R-:W-:Y:S02]  /*5e30*/  MUFU.EX2 R156, R27 ;  /* 0x0000001b009c7308 */ /* 0x000fe40000000800 */
[----:B------:R-:W-:Y:S01]  /*5e40*/  FFMA.FTZ R144, R33, UR13, -R144 ;  /* 0x0000000d21907c23 */ /* 0x000fe20008010890 */
[----:B------:R-:W-:Y:S01]  /*5e50*/  IMAD.WIDE.U32 R132, R132, -0x2daee0ad, RZ ;  /* 0xd2511f5384847825 */ /* 0x000fe200078e00ff */
[----:B------:R-:W-:Y:S01]  /*5e60*/  LOP3.LUT R7, R7, UR15, R158, 0x96, !PT ;  /* 0x0000000f07077c12 */ /* 0x000fe2000f8e969e */
[----:B------:R-:W-:Y:S02]  /*5e70*/  UIADD3 UR15, UR10, -0x56f99767, URZ ;  /* 0xa90668990a0f7890 */ /* 0x000fe4000fffe03f */
[----:B------:R-:W-:Y:S01]  /*5e80*/  FFMA.FTZ R0, R31, UR13, -R0 ;  /* 0x0000000d1f007c23 */ /* 0x000fe20008010800 */
[----:B------:R-:W-:Y:S01]  /*5e90*/  IMAD.WIDE.U32 R150, R150, -0x326172a9, RZ ;  /* 0xcd9e8d5796967825 */ /* 0x000fe200078e00ff */
[----:B------:R-:W-:Y:S01]  /*5ea0*/  LOP3.LUT R149, R133, UR18, R6, 0x96, !PT ;  /* 0x0000001285957c12 */ /* 0x000fe2000f8e9606 */
[----:B------:R-:W-:Y:S01]  /*5eb0*/  UIADD3 UR18, UR10, 0x646e171e, URZ ;  /* 0x646e171e0a127890 */ /* 0x000fe2000fffe03f */
[----:B------:R-:W-:Y:S01]  /*5ec0*/  MUFU.EX2 R158, R24 ;  /* 0x00000018009e7308 */ /* 0x000fe20000000800 */
[----:B------:R-:W-:Y:S04]  /*5ed0*/  IMAD.WIDE.U32 R4, R5, -0x326172a9, RZ ;  /* 0xcd9e8d5705047825 */ /* 0x000fe800078e00ff */
[--C-:B------:R-:W-:Y:S01]  /*5ee0*/  FFMA.FTZ R34, R34, UR13, -R141.reuse ;  /* 0x0000000d22227c23 */ /* 0x100fe2000801088d */
[----:B------:R-:W-:Y:S01]  /*5ef0*/  FFMA.FTZ R141, R35, UR13, -R141 ;  /* 0x0000000d238d7c23 */ /* 0x000fe2000801088d */
[----:B------:R-:W-:Y:S01]  /*5f00*/  FFMA.FTZ R140, R29, UR13, -R140 ;  /* 0x0000000d1d8c7c23 */ /* 0x000fe2000801088c */
[----:B----4-:R-:W-:Y:S01]  /*5f10*/  LOP3.LUT R8, R5, UR12, R148, 0x96, !PT ;  /* 0x0000000c05087c12 */ /* 0x010fe2000f8e9694 */
[----:B------:R-:W-:Y:S01]  /*5f20*/  IMAD.WIDE.U32 R148, R149, -0x326172a9, RZ ;  /* 0xcd9e8d5795947825 */ /* 0x000fe200078e00ff */
[----:B------:R-:W-:Y:S01]  /*5f30*/  LOP3.LUT R6, R151, UR19, R4, 0x96, !PT ;  /* 0x0000001397067c12 */ /* 0x000fe2000f8e9604 */
[----:B------:R-:W-:Y:S02]  /*5f40*/  MUFU.EX2 R152, R28 ;  /* 0x0000001c00987308 */ /* 0x000fe40000000800 */
[----:B------:R-:W-:Y:S04]  /*5f50*/  IMAD.WIDE.U32 R4, R7, -0x326172a9, RZ ;  /* 0xcd9e8d5707047825 */ /* 0x000fe800078e00ff */
[----:B------:R-:W-:Y:S01]  /*5f60*/  IMAD.WIDE.U32 R6, R6, -0x2daee0ad, RZ ;  /* 0xd2511f5306067825 */ /* 0x000fe200078e00ff */
[----:B------:R-:W-:Y:S01]  /*5f70*/  LOP3.LUT R142, R5, UR12, R142, 0x96, !PT ;  /* 0x0000000c058e7c12 */ /* 0x000fe2000f8e968e */
[----:B------:R-:W-:Y:S01]  /*5f80*/  UIADD3 UR12, UR11, -0x4ab325aa, URZ ;  /* 0xb54cda560b0c7890 */ /* 0x000fe2000fffe03f */
[----:B------:R-:W-:Y:S01]  /*5f90*/  LOP3.LUT R4, R149, UR19, R4, 0x96, !PT ;  /* 0x0000001395047c12 */ /* 0x000fe2000f8e9604 */
[----:B------:R-:W-:Y:S01]  /*5fa0*/  IMAD.WIDE.U32 R8, R8, -0x2daee0ad, RZ ;  /* 0xd2511f5308087825 */ /* 0x000fe200078e00ff */
[----:B------:R-:W-:Y:S01]  /*5fb0*/  SHF.R.U32.HI R133, RZ, 0x18, R6 ;  /* 0x00000018ff857819 */ /* 0x000fe20000011606 */
[----:B------:R-:W-:Y:S01]  /*5fc0*/  MUFU.EX2 R151, R21 ;  /* 0x0000001500977308 */ /* 0x000fe20000000800 */
[----:B------:R-:W-:Y:S01]  /*5fd0*/  LOP3.LUT R149, R6, 0xffff, RZ, 0xc0, !PT ;  /* 0x0000ffff06957812 */ /* 0x000fe200078ec0ff */
[----:B------:R-:W-:Y:S01]  /*5fe0*/  IMAD.WIDE.U32 R4, R4, -0x2daee0ad, RZ ;  /* 0xd2511f5304047825 */ /* 0x000fe200078e00ff */
[----:B------:R-:W-:Y:S02]  /*5ff0*/  LOP3.LUT R146, R9, UR15, R146, 0x96, !PT ;  /* 0x0000000f09927c12 */ /* 0x000fe4000f8e9692 */
[----:B------:R-:W-:Y:S01]  /*6000*/  LOP3.LUT R10, R7, UR18, R8, 0x96, !PT ;  /* 0x00000012070a7c12 */ /* 0x000fe2000f8e9608 */
[----:B------:R-:W-:Y:S01]  /*6010*/  IMAD.WIDE.U32 R8, R142, -0x2daee0ad, RZ ;  /* 0xd2511f538e087825 */ /* 0x000fe200078e00ff */
[----:B------:R-:W-:Y:S02]  /*6020*/  SHF.R.U32.HI R142, RZ, 0x10, R6 ;  /* 0x00000010ff8e7819 */ /* 0x000fe40000011606 */
[----:B------:R-:W-:Y:S01]  /*6030*/  LOP3.LUT R11, R6, 0xff, RZ, 0xc0, !PT ;  /* 0x000000ff060b7812 */ /* 0x000fe200078ec0ff */
[----:B------:R-:W-:Y:S01]  /*6040*/  IMAD.WIDE.U32 R6, R146, -0x326172a9, RZ ;  /* 0xcd9e8d5792067825 */ /* 0x000fe200078e00ff */
[----:B------:R-:W-:Y:S01]  /*6050*/  LOP3.LUT R132, R9, UR15, R132, 0x96, !PT ;  /* 0x0000000f09847c12 */ /* 0x000fe2000f8e9684 */
[----:B------:R-:W-:Y:S01]  /*6060*/  MUFU.EX2 R146, R144 ;  /* 0x0000009000927308 */ /* 0x000fe20000000800 */
[--C-:B------:R-:W-:Y:S02]  /*6070*/  SHF.R.U32.HI R239, RZ, 0x10, R4.reuse ;  /* 0x00000010ffef7819 */ /* 0x100fe40000011604 */
[C---:B------:R-:W-:Y:S02]  /*6080*/  LOP3.LUT R143, R4.reuse, 0xff, RZ, 0xc0, !PT ;  /* 0x000000ff048f7812 */ /* 0x040fe400078ec0ff */
[----:B------:R-:W-:Y:S02]  /*6090*/  LOP3.LUT R147, R4, 0xffff, RZ, 0xc0, !PT ;  /* 0x0000ffff04937812 */ /* 0x000fe400078ec0ff */
[----:B------:R-:W-:Y:S03]  /*60a0*/  SHF.R.U32.HI R145, RZ, 0x18, R4 ;  /* 0x00000018ff917819 */ /* 0x000fe60000011604 */
[----:B------:R-:W-:Y:S01]  /*60b0*/  MUFU.EX2 R144, R0 ;  /* 0x0000000000907308 */ /* 0x000fe20000000800 */
[----:B------:R-:W-:Y:S01]  /*60c0*/  LOP3.LUT R9, R5, UR18, R8, 0x96, !PT ;  /* 0x0000001205097c12 */ /* 0x000fe2000f8e9608 */
[----:B------:R-:W-:Y:S01]  /*60d0*/  IMAD.WIDE.U32 R4, R132, -0x326172a9, RZ ;  /* 0xcd9e8d5784047825 */ /* 0x000fe200078e00ff */
[----:B------:R-:W-:Y:S02]  /*60e0*/  LOP3.LUT R8, R7, UR12, R150, 0x96, !PT ;  /* 0x0000000c07087c12 */ /* 0x000fe4000f8e9696 */
[----:B------:R-:W-:Y:S02]  /*60f0*/  LOP3.LUT R132, R6, 0xffff, RZ, 0xc0, !PT ;  /* 0x0000ffff06847812 */ /* 0x000fe400078ec0ff */
[C---:B------:R-:W-:Y:S03]  /*6100*/  LOP3.LUT R7, R4.reuse, 0xffff, RZ, 0xc0, !PT ;  /* 0x0000ffff04077812 */ /* 0x040fe600078ec0ff */
[----:B------:R1:W-:Y:S01]  /*6110*/  MUFU.EX2 R150, R140 ;  /* 0x0000008c00967308 */ /* 0x0003e20000000800 */
[----:B------:R-:W-:Y:S02]  /*6120*/  LOP3.LUT R12, R4, 0xff, RZ, 0xc0, !PT ;  /* 0x000000ff040c7812 */ /* 0x000fe400078ec0ff */
[--C-:B------:R-:W-:Y:S02]  /*6130*/  SHF.R.U32.HI R13, RZ, 0x10, R4.reuse ;  /* 0x00000010ff0d7819 */ /* 0x100fe40000011604 */
[----:B------:R-:W-:Y:S02]  /*6140*/  SHF.R.U32.HI R14, RZ, 0x18, R4 ;  /* 0x00000018ff0e7819 */ /* 0x000fe40000011604 */
[----:B------:R-:W-:Y:S02]  /*6150*/  LOP3.LUT R4, R8, 0xffff, RZ, 0xc0, !PT ;  /* 0x0000ffff08047812 */ /* 0x000fe400078ec0ff */
[----:B------:R-:W-:Y:S02]  /*6160*/  ISETP.LE.U32.AND P5, PT, R133, UR14, PT ;  /* 0x0000000e85007c0c */ /* 0x000fe4000bfa3070 */
[----:B------:R-:W-:Y:S02]  /*6170*/  ISETP.LE.U32.AND P1, PT, R11, UR14, PT ;  /* 0x0000000e0b007c0c */ /* 0x000fe4000bf23070 */
[--C-:B------:R-:W-:Y:S02]  /*6180*/  SHF.R.U32.HI R133, RZ, 0x10, R6.reuse ;  /* 0x00000010ff857819 */ /* 0x100fe40000011606 */
[----:B------:R-:W-:Y:S02]  /*6190*/  LOP3.LUT R11, R6, 0xff, RZ, 0xc0, !PT ;  /* 0x000000ff060b7812 */ /* 0x000fe400078ec0ff */
[----:B------:R-:W-:Y:S01]  /*61a0*/  SHF.R.U32.HI R15, RZ, 0x18, R6 ;  /* 0x00000018ff0f7819 */ /* 0x000fe20000011606 */
[----:B-1----:R-:W-:Y:S01]  /*61b0*/  IMAD.U32 R140, RZ, RZ, UR21 ;  /* 0x00000015ff8c7e24 */ /* 0x002fe2000f8e00ff */
[----:B------:R-:W-:Y:S02]  /*61c0*/  LOP3.LUT R6, R5, UR12, R148, 0x96, !PT ;  /* 0x0000000c05067c12 */ /* 0x000fe4000f8e9694 */
[----:B------:R-:W-:Y:S01]  /*61d0*/  LOP3.LUT R5, R8, 0xff, RZ, 0xc0, !PT ;  /* 0x000000ff08057812 */ /* 0x000fe200078ec0ff */
[----:B------:R-:W1:Y:S01]  /*61e0*/  MUFU.EX2 R148, R32 ;  /* 0x0000002000947308 */ /* 0x000e620000000800 */
[----:B------:R-:W-:Y:S02]  /*61f0*/  SHF.R.U32.HI R4, RZ, 0x8, R4 ;  /* 0x00000008ff047819 */ /* 0x000fe40000011604 */
[----:B------:R-:W-:Y:S02]  /*6200*/  ISETP.LE.U32.AND P0, PT, R5, UR14, PT ;  /* 0x0000000e05007c0c */ /* 0x000fe4000bf03070 */
[----:B------:R-:W-:Y:S02]  /*6210*/  LOP3.LUT R4, R4, 0xffff, RZ, 0xc0, !PT ;  /* 0x0000ffff04047812 */ /* 0x000fe400078ec0ff */
[--C-:B------:R-:W-:Y:S02]  /*6220*/  SHF.R.U32.HI R5, RZ, 0x10, R8.reuse ;  /* 0x00000010ff057819 */ /* 0x100fe40000011608 */
[----:B------:R-:W-:Y:S02]  /*6230*/  ISETP.LE.U32.AND P6, PT, R4, UR14, PT ;  /* 0x0000000e04007c0c */ /* 0x000fe4000bfc3070 */
[----:B------:R-:W-:Y:S02]  /*6240*/  SHF.R.U32.HI R8, RZ, 0x18, R8 ;  /* 0x00000018ff087819 */ /* 0x000fe40000011608 */
[----:B------:R-:W-:Y:S02]  /*6250*/  LOP3.LUT R5, R5, 0xff, RZ, 0xc0, !PT ;  /* 0x000000ff05057812 */ /* 0x000fe400078ec0ff */
[----:B------:R-:W-:Y:S01]  /*6260*/  LOP3.LUT R4, R6, 0xffff, RZ, 0xc0, !PT ;  /* 0x0000ffff06047812 */ /* 0x000fe200078ec0ff */
[----:B------:R-:W-:Y:S01]  /*6270*/  @!P0 FADD.FTZ R169, -R169, -RZ ;  /* 0x800000ffa9a98221 */ /* 0x000fe20000010100 */
[----:B------:R-:W-:Y:S01]  /*6280*/  ISETP.LE.U32.AND P2, PT, R8, UR14, PT ;  /* 0x0000000e08007c0c */ /* 0x000fe2000bf43070 */
[----:B-1----:R-:W-:Y:S01]  /*6290*/  @!P1 FADD.FTZ R148, -R148, -RZ ;  /* 0x800000ff94949221 */ /* 0x002fe20000010100 */
[----:B------:R-:W-:Y:S02]  /*62a0*/  ISETP.LE.U32.AND P3, PT, R5, UR14, PT ;  /* 0x0000000e05007c0c */ /* 0x000fe4000bf63070 */
[----:B------:R-:W-:Y:S01]  /*62b0*/  LOP3.LUT R5, R6, 0xff, RZ, 0xc0, !PT ;  /* 0x000000ff06057812 */ /* 0x000fe200078ec0ff */
[----:B------:R-:W-:Y:S01]  /*62c0*/  @!P6 FADD.FTZ R168, -R168, -RZ ;  /* 0x800000ffa8a8e221 */ /* 0x000fe20000010100 */
[----:B------:R-:W-:Y:S02]  /*62d0*/  SHF.R.U32.HI R4, RZ, 0x8, R4 ;  /* 0x00000008ff047819 */ /* 0x000fe40000011604 */
[----:B------:R-:W-:Y:S02]  /*62e0*/  ISETP.LE.U32.AND P0, PT, R5, UR14, PT ;  /* 0x0000000e05007c0c */ /* 0x000fe4000bf03070 */
[----:B------:R-:W-:Y:S02]  /*62f0*/  LOP3.LUT R4, R4, 0xffff, RZ, 0xc0, !PT ;  /* 0x0000ffff04047812 */ /* 0x000fe400078ec0ff */
[--C-:B------:R-:W-:Y:S01]  /*6300*/  SHF.R.U32.HI R5, RZ, 0x10, R6.reuse ;  /* 0x00000010ff057819 */ /* 0x100fe20000011606 */
[----:B------:R-:W-:Y:S01]  /*6310*/  @!P2 FADD.FTZ R233, -R233, -RZ ;  /* 0x800000ffe9e9a221 */ /* 0x000fe20000010100 */
[----:B------:R-:W-:Y:S01]  /*6320*/  ISETP.LE.U32.AND P6, PT, R4, UR14, PT ;  /* 0x0000000e04007c0c */ /* 0x000fe2000bfc3070 */
[----:B------:R-:W-:Y:S01]  /*6330*/  @!P3 FADD.FTZ R167, -R167, -RZ ;  /* 0x800000ffa7a7b221 */ /* 0x000fe20000010100 */
[----:B------:R-:W-:Y:S02]  /*6340*/  SHF.R.U32.HI R6, RZ, 0x18, R6 ;  /* 0x00000018ff067819 */ /* 0x000fe40000011606 */
[----:B------:R-:W-:Y:S02]  /*6350*/  LOP3.LUT R4, R5, 0xff, RZ, 0xc0, !PT ;  /* 0x000000ff05047812 */ /* 0x000fe400078ec0ff */
[----:B------:R-:W-:Y:S01]  /*6360*/  ISETP.LE.U32.AND P2, PT, R6, UR14, PT ;  /* 0x0000000e06007c0c */ /* 0x000fe2000bf43070 */
[----:B------:R-:W-:Y:S01]  /*6370*/  @!P0 FADD.FTZ R234, -R234, -RZ ;  /* 0x800000ffeaea8221 */ /* 0x000fe20000010100 */
[----:B------:R-:W-:Y:S02]  /*6380*/  ISETP.LE.U32.AND P3, PT, R4, UR14, PT ;  /* 0x0000000e04007c0c */ /* 0x000fe4000bf63070 */
[----:B------:R-:W-:Y:S02]  /*6390*/  SHF.R.U32.HI R4, RZ, 0x8, R7 ;  /* 0x00000008ff047819 */ /* 0x000fe40000011607 */
[----:B------:R-:W-:Y:S01]  /*63a0*/  ISETP.LE.U32.AND P0, PT, R12, UR14, PT ;  /* 0x0000000e0c007c0c */ /* 0x000fe2000bf03070 */
[----:B------:R-:W-:Y:S01]  /*63b0*/  @!P6 FADD.FTZ R171, -R171, -RZ ;  /* 0x800000ffababe221 */ /* 0x000fe20000010100 */
[----:B------:R-:W-:Y:S02]  /*63c0*/  LOP3.LUT R4, R4, 0xffff, RZ, 0xc0, !PT ;  /* 0x0000ffff04047812 */ /* 0x000fe400078ec0ff */
[----:B------:R-:W-:Y:S02]  /*63d0*/  LOP3.LUT R5, R13, 0xff, RZ, 0xc0, !PT ;  /* 0x000000ff0d057812 */ /* 0x000fe400078ec0ff */
[----:B------:R-:W-:Y:S01]  /*63e0*/  ISETP.LE.U32.AND P6, PT, R4, UR14, PT ;  /* 0x0000000e04007c0c */ /* 0x000fe2000bfc3070 */
[----:B------:R-:W-:Y:S01]  /*63f0*/  @!P2 FADD.FTZ R235, -R235, -RZ ;  /* 0x800000ffebeba221 */ /* 0x000fe20000010100 */
[----:B------:R-:W-:Y:S01]  /*6400*/  ISETP.LE.U32.AND P2, PT, R14, UR14, PT ;  /* 0x0000000e0e007c0c */ /* 0x000fe2000bf43070 */
[----:B------:R-:W-:Y:S01]  /*6410*/  @!P3 FADD.FTZ R236, -R236, -RZ ;  /* 0x800000ffececb221 */ /* 0x000fe20000010100 */
[----:B------:R-:W-:Y:S02]  /*6420*/  ISETP.LE.U32.AND P4, PT, R11, UR14, PT ;  /* 0x0000000e0b007c0c */ /* 0x000fe4000bf83070 */
[----:B------:R-:W-:Y:S01]  /*6430*/  ISETP.LE.U32.AND P3, PT, R5, UR14, PT ;  /* 0x0000000e05007c0c */ /* 0x000fe2000bf63070 */
[----:B------:R-:W-:Y:S01]  /*6440*/  @!P0 FADD.FTZ R170, -R170, -RZ ;  /* 0x800000ffaaaa8221 */ /* 0x000fe20000010100 */
[----:B------:R-:W-:Y:S02]  /*6450*/  SHF.R.U32.HI R4, RZ, 0x8, R132 ;  /* 0x00000008ff047819 */ /* 0x000fe40000011684 */
        /* <DEDUP_REMOVED lines=8> */
[----:B------:R-:W-:Y:S01]  /*64e0*/  @!P3 FADD.FTZ R166, -R166, -RZ ;  /* 0x800000ffa6a6b221 */ /* 0x000fe20000010100 */
[----:B------:R-:W-:Y:S02]  /*64f0*/  SHF.R.U32.HI R4, RZ, 0x18, R10 ;  /* 0x00000018ff047819 */ /* 0x000fe4000001160a */
[----:B------:R-:W-:Y:S02]  /*6500*/  ISETP.LE.U32.AND P2, PT, R5, UR14, PT ;  /* 0x0000000e05007c0c */ /* 0x000fe4000bf43070 */
[----:B------:R-:W-:Y:S02]  /*6510*/  ISETP.LE.U32.AND P4, PT, R15, UR14, PT ;  /* 0x0000000e0f007c0c */ /* 0x000fe4000bf83070 */
[----:B------:R-:W-:Y:S01]  /*6520*/  ISETP.LE.U32.AND P3, PT, R4, UR14, PT ;  /* 0x0000000e04007c0c */ /* 0x000fe2000bf63070 */
[----:B------:R-:W-:Y:S01]  /*6530*/  @!P0 FADD.FTZ R154, -R154, -RZ ;  /* 0x800000ff9a9a8221 */ /* 0x000fe20000010100 */
[----:B------:R-:W-:Y:S02]  /*6540*/  LOP3.LUT R4, R10, 0xffff, RZ, 0xc0, !PT ;  /* 0x0000ffff0a047812 */ /* 0x000fe400078ec0ff */
[----:B------:R-:W-:Y:S01]  /*6550*/  LOP3.LUT R5, R142, 0xff, RZ, 0xc0, !PT ;  /* 0x000000ff8e057812 */ /* 0x000fe200078ec0ff */
[----:B------:R-:W-:Y:S01]  /*6560*/  @!P6 FADD.FTZ R161, -R161, -RZ ;  /* 0x800000ffa1a1e221 */ /* 0x000fe20000010100 */
[----:B------:R-:W-:Y:S02]  /*6570*/  SHF.R.U32.HI R4, RZ, 0x8, R4 ;  /* 0x00000008ff047819 */ /* 0x000fe40000011604 */
[----:B------:R-:W-:Y:S01]  /*6580*/  SHF.R.U32.HI R10, RZ, 0x10, R10 ;  /* 0x00000010ff0a7819 */ /* 0x000fe2000001160a */
[----:B------:R-:W-:Y:S01]  /*6590*/  @!P2 FADD.FTZ R162, -R162, -RZ ;  /* 0x800000ffa2a2a221 */ /* 0x000fe20000010100 */
[----:B------:R-:W-:Y:S01]  /*65a0*/  ISETP.LE.U32.AND P6, PT, R5, UR14, PT ;  /* 0x0000000e05007c0c */ /* 0x000fe2000bfc3070 */
[----:B------:R-:W-:Y:S01]  /*65b0*/  @!P4 FADD.FTZ R160, -R160, -RZ ;  /* 0x800000ffa0a0c221 */ /* 0x000fe20000010100 */
[----:B------:R-:W-:Y:S01]  /*65c0*/  LOP3.LUT R4, R4, 0xffff, RZ, 0xc0, !PT ;  /* 0x0000ffff04047812 */ /* 0x000fe200078ec0ff */
[----:B------:R-:W-:Y:S01]  /*65d0*/  @!P3 FADD.FTZ R153, -R153, -RZ ;  /* 0x800000ff9999b221 */ /* 0x000fe20000010100 */
[----:B------:R-:W-:Y:S02]  /*65e0*/  LOP3.LUT R5, R10, 0xff, RZ, 0xc0, !PT ;  /* 0x000000ff0a057812 */ /* 0x000fe400078ec0ff */
[----:B------:R-:W-:Y:S02]  /*65f0*/  ISETP.LE.U32.AND P2, PT, R4, UR14, PT ;  /* 0x0000000e04007c0c */ /* 0x000fe4000bf43070 */
[----:B------:R-:W-:Y:S02]  /*6600*/  ISETP.LE.U32.AND P4, PT, R5, UR14, PT ;  /* 0x0000000e05007c0c */ /* 0x000fe4000bf83070 */
[C---:B------:R-:W-:Y:S02]  /*6610*/  LOP3.LUT R5, R9.reuse, 0xffff, RZ, 0xc0, !PT ;  /* 0x0000ffff09057812 */ /* 0x040fe400078ec0ff */
[----:B------:R-:W-:Y:S02]  /*6620*/  LOP3.LUT R4, R9, 0xff, RZ, 0xc0, !PT ;  /* 0x000000ff09047812 */ /* 0x000fe400078ec0ff */
[----:B------:R-:W-:Y:S02]  /*6630*/  SHF.R.U32.HI R5, RZ, 0x8, R5 ;  /* 0x00000008ff057819 */ /* 0x000fe40000011605 */
[----:B------:R-:W-:Y:S02]  /*6640*/  ISETP.LE.U32.AND P0, PT, R4, UR14, PT ;  /* 0x0000000e04007c0c */ /* 0x000fe4000bf03070 */
[----:B------:R-:W-:Y:S01]  /*6650*/  LOP3.LUT R4, R5, 0xffff, RZ, 0xc0, !PT ;  /* 0x0000ffff05047812 */ /* 0x000fe200078ec0ff */
[----:B------:R-:W-:Y:S01]  /*6660*/  @!P2 FADD.FTZ R151, -R151, -RZ ;  /* 0x800000ff9797a221 */ /* 0x000fe20000010100 */
[----:B------:R-:W-:Y:S01]  /*6670*/  SHF.R.U32.HI R6, RZ, 0x10, R9 ;  /* 0x00000010ff067819 */ /* 0x000fe20000011609 */
[----:B------:R-:W-:Y:S01]  /*6680*/  @!P4 FADD.FTZ R155, -R155, -RZ ;  /* 0x800000ff9b9bc221 */ /* 0x000fe20000010100 */
[----:B------:R-:W-:Y:S02]  /*6690*/  ISETP.LE.U32.AND P2, PT, R4, UR14, PT ;  /* 0x0000000e04007c0c */ /* 0x000fe4000bf43070 */
[----:B------:R-:W-:Y:S02]  /*66a0*/  SHF.R.U32.HI R4, RZ, 0x8, R149 ;  /* 0x00000008ff047819 */ /* 0x000fe40000011695 */
[----:B------:R-:W-:Y:S01]  /*66b0*/  LOP3.LUT R5, R6, 0xff, RZ, 0xc0, !PT ;  /* 0x000000ff06057812 */ /* 0x000fe200078ec0ff */
[----:B------:R-:W1:Y:S01]  /*66c0*/  MUFU.EX2 R149, R30 ;  /* 0x0000001e00957308 */ /* 0x000e620000000800 */
[----:B------:R-:W-:Y:S01]  /*66d0*/  LOP3.LUT R4, R4, 0xffff, RZ, 0xc0, !PT ;  /* 0x0000ffff04047812 */ /* 0x000fe200078ec0ff */
[----:B------:R-:W-:Y:S01]  /*66e0*/  @!P0 FADD.FTZ R158, -R158, -RZ ;  /* 0x800000ff9e9e8221 */ /* 0x000fe20000010100 */
[----:B------:R-:W-:Y:S02]  /*66f0*/  ISETP.LE.U32.AND P4, PT, R5, UR14, PT ;  /* 0x0000000e05007c0c */ /* 0x000fe4000bf83070 */
[----:B------:R-:W-:Y:S02]  /*6700*/  LOP3.LUT R5, R239, 0xff, RZ, 0xc0, !PT ;  /* 0x000000ffef057812 */ /* 0x000fe400078ec0ff */
[----:B------:R-:W-:Y:S01]  /*6710*/  F2FP.RELU.BF16.F32.PACK_AB R7, R171, R234 ;  /* 0x000000eaab07723e */ /* 0x000fe200000018ff */
[----:B------:R-:W-:Y:S01]  /*6720*/  @!P2 FADD.FTZ R157, -R157, -RZ ;  /* 0x800000ff9d9da221 */ /* 0x000fe20000010100 */
[----:B------:R-:W-:Y:S01]  /*6730*/  ISETP.LE.U32.AND P2, PT, R4, UR14, PT ;  /* 0x0000000e04007c0c */ /* 0x000fe2000bf43070 */
[----:B------:R2:W5:Y:S01]  /*6740*/  LDL R239, [R1+0x44] ;  /* 0x0000440001ef7983 */ /* 0x0005620000100800 */
[----:B------:R-:W-:Y:S02]  /*6750*/  SHF.R.U32.HI R4, RZ, 0x8, R147 ;  /* 0x00000008ff047819 */ /* 0x000fe40000011693 */
[----:B------:R-:W-:Y:S01]  /*6760*/  ISETP.LE.U32.AND P1, PT, R5, UR14, PT ;  /* 0x0000000e05007c0c */ /* 0x000fe2000bf23070 */
[----:B------:R-:W3:Y:S01]  /*6770*/  MUFU.EX2 R147, R34 ;  /* 0x0000002200937308 */ /* 0x000ee20000000800 */
[----:B------:R-:W-:Y:S01]  /*6780*/  LOP3.LUT R6, R4, 0xffff, RZ, 0xc0, !PT ;  /* 0x0000ffff04067812 */ /* 0x000fe200078ec0ff */
[----:B------:R-:W-:Y:S01]  /*6790*/  @!P4 FADD.FTZ R159, -R159, -RZ ;  /* 0x800000ff9f9fc221 */ /* 0x000fe20000010100 */
[----:B------:R-:W-:Y:S02]  /*67a0*/  F2FP.RELU.BF16.F32.PACK_AB R5, R168, R169 ;  /* 0x000000a9a805723e */ /* 0x000fe400000018ff */
[----:B------:R-:W-:Y:S02]  /*67b0*/  F2FP.RELU.BF16.F32.PACK_AB R4, R233, R167 ;  /* 0x000000a7e904723e */ /* 0x000fe400000018ff */
[----:B------:R-:W-:Y:S01]  /*67c0*/  ISETP.LE.U32.AND P0, PT, R145, UR14, PT ;  /* 0x0000000e91007c0c */ /* 0x000fe2000bf03070 */
[----:B------:R4:W-:Y:S01]  /*67d0*/  STS [R241+0x13000], R5 ;  /* 0x01300005f1007388 */ /* 0x0009e20000000800 */
[----:B------:R-:W-:Y:S01]  /*67e0*/  @!P2 FADD.FTZ R146, -R146, -RZ ;  /* 0x800000ff9292a221 */ /* 0x000fe20000010100 */
[----:B------:R-:W-:Y:S01]  /*67f0*/  ISETP.LE.U32.AND P2, PT, R6, UR14, PT ;  /* 0x0000000e06007c0c */ /* 0x000fe2000bf43070 */
[----:B------:R-:W2:Y:S01]  /*6800*/  MUFU.EX2 R145, R141 ;  /* 0x0000008d00917308 */ /* 0x000ea20000000800 */
[----:B------:R4:W-:Y:S01]  /*6810*/  STS [R241+0x13400], R4 ;  /* 0x01340004f1007388 */ /* 0x0009e20000000800 */
[----:B------:R-:W-:Y:S01]  /*6820*/  F2FP.RELU.BF16.F32.PACK_AB R6, R235, R236 ;  /* 0x000000eceb06723e */ /* 0x000fe200000018ff */
[----:B-1----:R-:W-:Y:S01]  /*6830*/  @!P1 FADD.FTZ R149, -R149, -RZ ;  /* 0x800000ff95959221 */ /* 0x002fe20000010100 */
[----:B------:R-:W-:Y:S02]  /*6840*/  F2FP.RELU.BF16.F32.PACK_AB R0, R146, R148 ;  /* 0x000000949200723e */ /* 0x000fe400000018ff */
[----:B------:R-:W-:Y:S01]  /*6850*/  SHF.R.U32.HI R9, RZ, 0x18, R9 ;  /* 0x00000018ff097819 */ /* 0x000fe20000011609 */
[----:B---3--:R-:W-:Y:S01]  /*6860*/  @!P6 FADD.FTZ R147, -R147, -RZ ;  /* 0x800000ff9393e221 */ /* 0x008fe20000010100 */
[----:B------:R-:W-:Y:S01]  /*6870*/  ISETP.LE.U32.AND P3, PT, R143, UR14, PT ;  /* 0x0000000e8f007c0c */ /* 0x000fe2000bf63070 */
[----:B------:R-:W-:Y:S01]  /*6880*/  @!P0 FADD.FTZ R144, -R144, -RZ ;  /* 0x800000ff90908221 */ /* 0x000fe20000010100 */
[----:B------:R-:W-:Y:S02]  /*6890*/  ISETP.LE.U32.AND P4, PT, R9, UR14, PT ;  /* 0x0000000e09007c0c */ /* 0x000fe4000bf83070 */
[----:B------:R-:W-:Y:S01]  /*68a0*/  @!P2 FADD.FTZ R150, -R150, -RZ ;  /* 0x800000ff9696a221 */ /* 0x000fe20000010100 */
[----:B------:R-:W-:Y:S02]  /*68b0*/  LEA R142, P0, R2, R140, 0x2 ;  /* 0x0000008c028e7211 */ /* 0x000fe400078010ff */
[----:B------:R-:W-:Y:S01]  /*68c0*/  FSETP.GE.FTZ.AND P2, PT, R169, RZ, PT ;  /* 0x000000ffa900720b */ /* 0x000fe20003f56000 */
[----:B--2---:R-:W-:Y:S01]  /*68d0*/  @!P5 FADD.FTZ R145, -R145, -RZ ;  /* 0x800000ff9191d221 */ /* 0x004fe20000010100 */
[----:B------:R-:W-:Y:S01]  /*68e0*/  IMAD.U32 R141, RZ, RZ, UR20 ;  /* 0x00000014ff8d7e24 */ /* 0x000fe2000f8e00ff */
[----:B------:R-:W-:Y:S03]  /*68f0*/  FSETP.GE.FTZ.AND P1, PT, R168, RZ, PT ;  /* 0x000000ffa800720b */ /* 0x000fe60003f36000 */
[----:B------:R-:W-:Y:S01]  /*6900*/  @!P3 FADD.FTZ R152, -R152, -RZ ;  /* 0x800000ff9898b221 */ /* 0x000fe20000010100 */
[----:B----4-:R-:W-:Y:S01]  /*6910*/  F2FP.RELU.BF16.F32.PACK_AB R5, R161, R163 ;  /* 0x000000a3a105723e */ /* 0x010fe200000018ff */
[----:B------:R-:W-:Y:S01]  /*6920*/  @!P4 FADD.FTZ R156, -R156, -RZ ;  /* 0x800000ff9c9cc221 */ /* 0x000fe20000010100 */
[----:B------:R-:W-:Y:S02]  /*6930*/  LEA.HI.X.SX32 R143, R2, R141, 0x2, P0 ;  /* 0x0000008d028f7211 */ /* 0x000fe400000f16ff */
[----:B------:R-:W-:Y:S01]  /*6940*/  F2FP.RELU.BF16.F32.PACK_AB R4, R160, R162 ;  /* 0x000000a2a004723e */ /* 0x000fe200000018ff */
[----:B------:R1:W-:Y:S01]  /*6950*/  STS [R244+0x13000], R5 ;  /* 0x01300005f4007388 */ /* 0x0003e20000000800 */
[----:B------:R-:W-:Y:S02]  /*6960*/  FSETP.GE.FTZ.AND P0, PT, R167, RZ, PT ;  /* 0x000000ffa700720b */ /* 0x000fe40003f16000 */
[----:B------:R-:W-:Y:S01]  /*6970*/  FSETP.GE.FTZ.AND P3, PT, R163, RZ, PT ;  /* 0x000000ffa300720b */ /* 0x000fe20003f76000 */
[----:B------:R2:W-:Y:S04]  /*6980*/  STS [R244+0x13400], R4 ;  /* 0x01340004f4007388 */ /* 0x0005e80000000800 */
[----:B------:R3:W-:Y:S04]  /*6990*/  STS [R241+0x14000], R7 ;  /* 0x01400007f1007388 */ /* 0x0007e80000000800 */
[----:B------:R4:W-:Y:S04]  /*69a0*/  STS [R241+0x14400], R6 ;  /* 0x01440006f1007388 */ /* 0x0009e80000000800 */
[----:B------:R-:W4:Y:S04]  /*69b0*/  LDG.E R141, desc[UR8][R142.64] ;  /* 0x000000088e8d7981 */ /* 0x000f28000c1e1900 */
[----:B------:R-:W4:Y:S04]  /*69c0*/  LDG.E R140, desc[UR8][R142.64+0x20] ;  /* 0x000020088e8c7981 */ /* 0x000f28000c1e1900 */
[----:B------:R4:W5:Y:S01]  /*69d0*/  LDL.LU R2, [R1+0x68] ;  /* 0x0000680001027983 */ /* 0x0009620000300800 */
        /* <DEDUP_REMOVED lines=18> */
[----:B------:R-:W-:Y:S04]  /*6b00*/  STS [R242+0x14400], R0 ;  /* 0x01440000f2007388 */ /* 0x000fe80000000800 */
[----:B------:R-:W1:Y:S08]  /*6b10*/  LDSM.16.M88.4 R32, [R223+UR4+0x6000] ;  /* 0x00600004df20783b */ /* 0x000e700008000200 */
[----:B------:R-:W2:Y:S08]  /*6b20*/  LDSM.16.M88.4 R28, [R223+UR4+0x6800] ;  /* 0x00680004df1c783b */ /* 0x000eb00008000200 */
[----:B------:R-:W3:Y:S08]  /*6b30*/  LDSM.16.M88.4 R132, [R224] ;  /* 0x00000000e084783b */ /* 0x000ef00000000200 */
[----:B------:R-:W4:Y:S01]  /*6b40*/  LDSM.16.M88.4 R136, [R224+0x800] ;  /* 0x00080000e088783b */ /* 0x000f220000000200 */
[-C--:B-1----:R-:W-:Y:S06]  /*6b50*/  HMMA.16816.F32.BF16 R4, R32, R172.reuse, RZ ;  /* 0x000000ac2004723c */ /* 0x082fec00000418ff */
[C---:B--2---:R-:W-:Y:S06]  /*6b60*/  HMMA.16816.F32.BF16 R8, R28.reuse, R172, RZ ;  /* 0x000000ac1c08723c */ /* 0x044fec00000418ff */
[-C--:B------:R-:W-:Y:S06]  /*6b70*/  HMMA.16816.F32.BF16 R12, R28, R174.reuse, RZ ;  /* 0x000000ae1c0c723c */ /* 0x080fec00000418ff */
[C---:B------:R-:W-:Y:S06]  /*6b80*/  HMMA.16816.F32.BF16 R16, R32.reuse, R174, RZ ;  /* 0x000000ae2010723c */ /* 0x040fec00000418ff */
[-C--:B------:R-:W-:Y:S06]  /*6b90*/  HMMA.16816.F32.BF16 R20, R32, R176.reuse, RZ ;  /* 0x000000b02014723c */ /* 0x080fec00000418ff */
[C---:B------:R-:W-:Y:S06]  /*6ba0*/  HMMA.16816.F32.BF16 R24, R28.reuse, R176, RZ ;  /* 0x000000b01c18723c */ /* 0x040fec00000418ff */
[-C--:B------:R-:W-:Y:S06]  /*6bb0*/  HMMA.16816.F32.BF16 R28, R28, R178.reuse, RZ ;  /* 0x000000b21c1c723c */ /* 0x080fec00000418ff */
[----:B------:R-:W-:Y:S06]  /*6bc0*/  HMMA.16816.F32.BF16 R32, R32, R178, RZ ;  /* 0x000000b22020723c */ /* 0x000fec00000418ff */
[-C--:B---3--:R-:W-:Y:S06]  /*6bd0*/  HMMA.16816.F32.BF16 R4, R132, R180.reuse, R4 ;  /* 0x000000b48404723c */ /* 0x088fec0000041804 */
        /* <DEDUP_REMOVED lines=37> */
[----:B------:R-:W-:Y:S06]  /*6e30*/  HMMA.16816.F32.BF16 R32, R136, R210, R32 ;  /* 0x000000d28820723c */ /* 0x000fec0000041820 */
[-C--:B-1----:R-:W-:Y:S11]  /*6e40*/  HMMA.16816.F32.BF16 R4, R132, R212.reuse, R4 ;  /* 0x000000d48404723c */ /* 0x082ff60000041804 */
[----:B------:R-:W-:Y:S11]  /*6e50*/  @!UPT UIADD3 URZ, URZ, URZ, URZ ;  /* 0x0000003f3f3ff290 */ /* 0x000ff6000fffe03f */
[----:B------:R-:W-:Y:S02]  /*6e60*/  @!UPT UIADD3 URZ, URZ, URZ, URZ ;  /* 0x0000003f3f3ff290 */ /* 0x000fe4000fffe03f */
[C---:B------:R-:W-:Y:S01]  /*6e70*/  FADD.FTZ R136, -R141.reuse, R4 ;  /* 0x000000048d887221 */ /* 0x040fe20000010100 */
[----:B------:R-:W-:Y:S01]  /*6e80*/  FADD.FTZ R4, -R141, R5 ;  /* 0x000000058d047221 */ /* 0x000fe20000010100 */
[C---:B------:R-:W-:Y:S01]  /*6e90*/  FADD.FTZ R0, -R140.reuse, R6 ;  /* 0x000000068c007221 */ /* 0x040fe20000010100 */
[----:B------:R-:W-:Y:S02]  /*6ea0*/  FADD.FTZ R7, -R140, R7 ;  /* 0x000000078c077221 */ /* 0x000fe40000010100 */
[-C--:B------:R-:W-:Y:S02]  /*6eb0*/  FSEL R5, R136, R141.reuse, P2 ;  /* 0x0000008d88057208 */ /* 0x080fe40001000000 */
[----:B------:R-:W1:Y:S01]  /*6ec0*/  LDSM.16.M88.4 R136, [R224+0x2800] ;  /* 0x00280000e088783b */ /* 0x000e620000000200 */
[----:B------:R-:W-:Y:S02]  /*6ed0*/  FSEL R4, R4, R141, P1 ;  /* 0x0000008d04047208 */ /* 0x000fe40000800000 */
[----:B------:R-:W-:Y:S01]  /*6ee0*/  FSEL R0, R0, R140, P0 ;  /* 0x0000008c00007208 */ /* 0x000fe20000000000 */
[----:B------:R-:W-:Y:S01]  /*6ef0*/  FMUL.FTZ R5, R169, R5 ;  /* 0x00000005a9057220 */ /* 0x000fe20000410000 */
[----:B------:R-:W-:Y:S01]  /*6f00*/  FSETP.GE.FTZ.AND P1, PT, R161, RZ, PT ;  /* 0x000000ffa100720b */ /* 0x000fe20003f36000 */
[----:B------:R-:W-:Y:S01]  /*6f10*/  FMUL.FTZ R6, R168, R4 ;  /* 0x00000004a8067220 */ /* 0x000fe20000410000 */
[----:B------:R-:W-:Y:S01]  /*6f20*/  FSETP.GE.FTZ.AND P0, PT, R151, RZ, PT ;  /* 0x000000ff9700720b */ /* 0x000fe20003f16000 */
[----:B------:R2:W5:Y:S01]  /*6f30*/  LDL R169, [R1+0x40] ;  /* 0x0000400001a97983 */ /* 0x0005620000100800 */
[----:B------:R-:W-:Y:S01]  /*6f40*/  FMUL.FTZ R167, R167, R0 ;  /* 0x00000000a7a77220 */ /* 0x000fe20000410000 */
[----:B------:R-:W-:Y:S02]  /*6f50*/  FSETP.GE.FTZ.AND P2, PT, R154, RZ, PT ;  /* 0x000000ff9a00720b */ /* 0x000fe40003f56000 */
[----:B------:R2:W5:Y:S01]  /*6f60*/  LDG.E R4, desc[UR8][R142.64+0x80] ;  /* 0x000080088e047981 */ /* 0x000562000c1e1900 */
[----:B------:R-:W-:Y:S03]  /*6f70*/  F2FP.BF16.F32.PACK_AB R6, R6, R5 ;  /* 0x000000050606723e */ /* 0x000fe600000010ff */
[----:B------:R2:W5:Y:S01]  /*6f80*/  LDG.E R0, desc[UR8][R142.64+0xa0] ;  /* 0x0000a0088e007981 */ /* 0x000562000c1e1900 */
[C---:B-1----:R-:W-:Y:S06]  /*6f90*/  HMMA.16816.F32.BF16 R8, R136.reuse, R212, R8 ;  /* 0x000000d48808723c */ /* 0x042fec0000041808 */
[-C--:B------:R-:W-:Y:S06]  /*6fa0*/  HMMA.16816.F32.BF16 R12, R136, R214.reuse, R12 ;  /* 0x000000d6880c723c */ /* 0x080fec000004180c */
[C---:B------:R-:W-:Y:S06]  /*6fb0*/  HMMA.16816.F32.BF16 R16, R132.reuse, R214, R16 ;  /* 0x000000d68410723c */ /* 0x040fec0000041810 */
[-C--:B------:R-:W-:Y:S06]  /*6fc0*/  HMMA.16816.F32.BF16 R20, R132, R216.reuse, R20 ;  /* 0x000000d88414723c */ /* 0x080fec0000041814 */
[C---:B------:R-:W-:Y:S06]  /*6fd0*/  HMMA.16816.F32.BF16 R24, R136.reuse, R216, R24 ;  /* 0x000000d88818723c */ /* 0x040fec0000041818 */
[-C--:B------:R-:W-:Y:S01]  /*6fe0*/  HMMA.16816.F32.BF16 R28, R136, R218.reuse, R28 ;  /* 0x000000da881c723c */ /* 0x080fe2000004181c */
[----:B------:R2:W5:Y:S05]  /*6ff0*/  LDL.64 R138, [R1+0x20] ;  /* 0x00002000018a7983 */ /* 0x00056a0000100a00 */
[----:B------:R-:W-:Y:S05]  /*7000*/  HMMA.16816.F32.BF16 R32, R132, R218, R32 ;  /* 0x000000da8420723c */ /* 0x000fea0000041820 */
[C---:B------:R-:W-:Y:S01]  /*7010*/  FADD.FTZ R17, -R141.reuse, R17 ;  /* 0x000000118d117221 */ /* 0x040fe20000010100 */
[C---:B------:R-:W-:Y:S01]  /*7020*/  FADD.FTZ R21, -R141.reuse, R21 ;  /* 0x000000158d157221 */ /* 0x040fe20000010100 */
[C---:B------:R-:W-:Y:S01]  /*7030*/  FADD.FTZ R16, -R141.reuse, R16 ;  /* 0x000000108d107221 */ /* 0x040fe20000010100 */
[----:B------:R-:W-:Y:S03]  /*7040*/  FADD.FTZ R5, -R141, R20 ;  /* 0x000000148d057221 */ /* 0x000fe60000010100 */
[-C--:B------:R-:W-:Y:S02]  /*7050*/  FSEL R17, R17, R141.reuse, P1 ;  /* 0x0000008d11117208 */ /* 0x080fe40000800000 */
[----:B------:R-:W-:Y:S02]  /*7060*/  FSETP.GE.FTZ.AND P1, PT, R146, RZ, PT ;  /* 0x000000ff9200720b */ /* 0x000fe40003f36000 */
[----:B------:R-:W-:Y:S01]  /*7070*/  FSEL R21, R21, R141, P0 ;  /* 0x0000008d15157208 */ /* 0x000fe20000000000 */
[----:B------:R-:W-:Y:S01]  /*7080*/  FMUL.FTZ R17, R161, R17 ;  /* 0x00000011a1117220 */ /* 0x000fe20000410000 */
[----:B------:R-:W-:Y:S02]  /*7090*/  PLOP3.LUT P0, PT, PT, PT, UP3, 0x80, 0x0 ;  /* 0x000000000000781c */ /* 0x000fe40003f0f038 */
[----:B------:R-:W-:Y:S01]  /*70a0*/  FSEL R16, R16, R141, P3 ;  /* 0x0000008d10107208 */ /* 0x000fe20001800000 */
[----:B------:R-:W-:Y:S01]  /*70b0*/  FMUL.FTZ R21, R151, R21 ;  /* 0x0000001597157220 */ /* 0x000fe20000410000 */
[----:B------:R-:W-:Y:S02]  /*70c0*/  FSEL R5, R5, R141, P2 ;  /* 0x0000008d05057208 */ /* 0x000fe40001000000 */
[----:B------:R-:W-:Y:S01]  /*70d0*/  FSETP.GE.FTZ.AND P2, PT, R148, RZ, PT ;  /* 0x000000ff9400720b */ /* 0x000fe20003f56000 */
[----:B------:R-:W-:Y:S01]  /*70e0*/  FADD.FTZ R32, -R141, R32 ;  /* 0x000000208d207221 */ /* 0x000fe20000010100 */
[----:B------:R-:W-:Y:S01]  /*70f0*/  FMUL.FTZ R16, R163, R16 ;  /* 0x00000010a3107220 */ /* 0x000fe20000410000 */
[----:B------:R-:W-:Y:S03]  /*7100*/  FMUL.FTZ R5, R154, R5 ;  /* 0x000000059a057220 */ /* 0x000fe60000410000 */
[----:B------:R-:W-:Y:S01]  /*7110*/  FSEL R32, R32, R141, P2 ;  /* 0x0000008d20207208 */ /* 0x000fe20001000000 */
[----:B------:R-:W-:Y:S01]  /*7120*/  @P1 FADD.FTZ R141, -R141, R33 ;  /* 0x000000218d8d1221 */ /* 0x000fe20000010100 */
[----:B------:R-:W-:Y:S02]  /*7130*/  FSETP.GE.FTZ.AND P1, PT, R233, RZ, PT ;  /* 0x000000ffe900720b */ /* 0x000fe40003f36000 */
[----:B------:R-:W-:Y:S01]  /*7140*/  F2FP.BF16.F32.PACK_AB R17, R17, R16 ;  /* 0x000000101111723e */ /* 0x000fe200000010ff */
[----:B------:R-:W-:Y:S01]  /*7150*/  FMUL.FTZ R148, R148, R32 ;  /* 0x0000002094947220 */ /* 0x000fe20000410000 */
[----:B------:R-:W-:Y:S01]  /*7160*/  F2FP.BF16.F32.PACK_AB R21, R21, R5 ;  /* 0x000000051515723e */ /* 0x000fe200000010ff */
[----:B------:R-:W-:Y:S01]  /*7170*/  FMUL.FTZ R20, R146, R141 ;  /* 0x0000008d92147220 */ /* 0x000fe20000410000 */
[----:B------:R-:W-:Y:S01]  /*7180*/  FSEL R16, R7, R140, P1 ;  /* 0x0000008c07107208 */ /* 0x000fe20000800000 */
[----:B--2---:R-:W-:Y:S06]  /*7190*/  @!P0 BRA `(.L_x_325) ;  /* 0x0000000000c48947 */ /* 0x004fec0003800000 */
[----:B------:R-:W1:Y:S01]  /*71a0*/  LDC R5, c[0x0][0x240] ;  /* 0x00009000ff057b82 */ /* 0x000e620000000800 */
[----:B------:R-:W-:Y:S01]  /*71b0*/  ULOP3.LUT UR12, UR6, 0x1, URZ, 0xc0, !UPT ;  /* 0x00000001060c7892 */ /* 0x000fe2000f8ec03f */
[----:B-----5:R-:W-:Y:S02]  /*71c0*/  ISETP.GE.AND P2, PT, R138, UR44, PT ;  /* 0x0000002c8a007c0c */ /* 0x020fe4000bf46270 */
[----:B------:R-:W-:Y:S01]  /*71d0*/  ISETP.GE.AND P1, PT, R169, UR44, PT ;  /* 0x0000002ca9007c0c */ /* 0x000fe2000bf26270 */
[----:B------:R-:W-:Y:S04]  /*71e0*/  UISETP.NE.U32.AND UP0, UPT, UR12, 0x1, UPT ;  /* 0x000000010c00788c */ /* 0x000fe8000bf05070 */
[----:B------:R-:W-:Y:S06]  /*71f0*/  USEL UR12, UR61, 0x3000, !UP0 ;  /* 0x000030003d0c7887 */ /* 0x000fec000c000000 */
[----:B------:R-:W-:Y:S02]  /*7200*/  VIADD R237, R237, UR12 ;  /* 0x0000000ceded7c36 */ /* 0x000fe40008000000 */
[----:B------:R-:W-:Y:S03]  /*7210*/  VIADD R220, R220, UR12 ;  /* 0x0000000cdcdc7c36 */ /* 0x000fe60008000000 */
[----:B------:R2:W-:Y:S04]  /*7220*/  @P2 STS [R237], RZ ;  /* 0x000000ffed002388 */ /* 0x0005e80000000800 */
        /* <DEDUP_REMOVED lines=8> */
[C---:B------:R-:W-:Y:S02]  /*72b0*/  IADD3 R5, R251.reuse, UR12, RZ ;  /* 0x0000000cfb057c10 */ /* 0x040fe4000fffe0ff */
[----:B------:R-:W-:Y:S01]  /*72c0*/  @!P1 IADD3 R7, R251, UR12, RZ ;  /* 0x0000000cfb079c10 */ /* 0x000fe2000fffe0ff */
        /* <DEDUP_REMOVED lines=30> */
.L_x_325:
[----:B------:R1:W-:Y:S01]  /*74b0*/  STS [R241+0xf000], R6 ;  /* 0x00f00006f1007388 */ /* 0x0003e20000000800 */
[----:B------:R-:W-:Y:S01]  /*74c0*/  FSETP.GE.FTZ.AND P4, PT, R160, RZ, PT ;  /* 0x000000ffa000720b */ /* 0x000fe20003f96000 */
[----:B------:R-:W-:Y:S01]  /*74d0*/  FADD.FTZ R5, -R140, R18 ;  /* 0x000000128c057221 */ /* 0x000fe20000010100 */
[----:B------:R-:W-:Y:S01]  /*74e0*/  FSETP.GE.FTZ.AND P1, PT, R162, RZ, PT ;  /* 0x000000ffa200720b */ /* 0x000fe20003f36000 */
[----:B------:R-:W-:Y:S01]  /*74f0*/  FMUL.FTZ R233, R233, R16 ;  /* 0x00000010e9e97220 */ /* 0x000fe20000410000 */
[C---:B------:R-:W-:Y:S01]  /*7500*/  FADD.FTZ R22, -R140.reuse, R22 ;  /* 0x000000168c167221 */ /* 0x040fe20000010100 */
[----:B------:R-:W-:Y:S01]  /*7510*/  FSETP.GE.FTZ.AND P3, PT, R155, RZ, PT ;  /* 0x000000ff9b00720b */ /* 0x000fe20003f76000 */
[C---:B------:R-:W-:Y:S01]  /*7520*/  FADD.FTZ R16, -R140.reuse, R23 ;  /* 0x000000178c107221 */ /* 0x040fe20000010100 */
[-C--:B------:R-:W-:Y:S01]  /*7530*/  FSEL R5, R5, R140.reuse, P1 ;  /* 0x0000008c05057208 */ /* 0x080fe20000800000 */
[----:B--2---:R-:W-:Y:S01]  /*7540*/  FADD.FTZ R7, -R140, R34 ;  /* 0x000000228c077221 */ /* 0x004fe20000010100 */
[----:B------:R-:W-:Y:S01]  /*7550*/  FSETP.GE.FTZ.AND P2, PT, R153, RZ, PT ;  /* 0x000000ff9900720b */ /* 0x000fe20003f56000 */
[----:B-----5:R-:W-:Y:S01]  /*7560*/  FADD.FTZ R8, -R4, R8 ;  /* 0x0000000804087221 */ /* 0x020fe20000010100 */
[----:B------:R-:W-:Y:S01]  /*7570*/  FSETP.GE.FTZ.AND P1, PT, R145, RZ, PT ;  /* 0x000000ff9100720b */ /* 0x000fe20003f36000 */
[----:B------:R-:W-:Y:S01]  /*7580*/  FMUL.FTZ R162, R162, R5 ;  /* 0x00000005a2a27220 */ /* 0x000fe20000410000 */
[-C--:B------:R-:W-:Y:S01]  /*7590*/  FSEL R5, R22, R140.reuse, P3 ;  /* 0x0000008c16057208 */ /* 0x080fe20001800000 */
[----:B------:R-:W-:Y:S01]  /*75a0*/  FADD.FTZ R13, -R4, R13 ;  /* 0x0000000d040d7221 */ /* 0x000fe20000010100 */
[-C--:B------:R-:W-:Y:S01]  /*75b0*/  FSEL R16, R16, R140.reuse, P2 ;  /* 0x0000008c10107208 */ /* 0x080fe20001000000 */
[----:B------:R-:W-:Y:S01]  /*75c0*/  FADD.FTZ R10, -R0, R10 ;  /* 0x0000000a000a7221 */ /* 0x000fe20000010100 */
[----:B------:R-:W-:Y:S01]  /*75d0*/  FSETP.GE.FTZ.AND P2, PT, R147, RZ, PT ;  /* 0x000000ff9300720b */ /* 0x000fe20003f56000 */
[----:B------:R-:W-:Y:S01]  /*75e0*/  FMUL.FTZ R155, R155, R5 ;  /* 0x000000059b9b7220 */ /* 0x000fe20000410000 */
[----:B------:R-:W-:Y:S01]  /*75f0*/  FSETP.GE.FTZ.AND P3, PT, R234, RZ, PT ;  /* 0x000000ffea00720b */ /* 0x000fe20003f76000 */
[C---:B------:R-:W-:Y:S01]  /*7600*/  FADD.FTZ R11, -R0.reuse, R11 ;  /* 0x0000000b000b7221 */ /* 0x040fe20000010100 */
[----:B------:R-:W-:Y:S01]  /*7610*/  FSEL R7, R7, R140, P2 ;  /* 0x0000008c07077208 */ /* 0x000fe20001000000 */
[----:B------:R-:W-:Y:S01]  /*7620*/  FADD.FTZ R26, -R0, R26 ;  /* 0x0000001a001a7221 */ /* 0x000fe20000010100 */
[----:B------:R-:W-:Y:S01]  /*7630*/  FSETP.GE.FTZ.AND P2, PT, R171, RZ, PT ;  /* 0x000000ffab00720b */ /* 0x000fe20003f56000 */
[----:B-1----:R-:W-:Y:S01]  /*7640*/  FADD.FTZ R6, -R140, R19 ;  /* 0x000000138c067221 */ /* 0x002fe20000010100 */
[----:B------:R-:W-:Y:S01]  /*7650*/  FSEL R8, R8, R4, P3 ;  /* 0x0000000408087208 */ /* 0x000fe20001800000 */
[----:B------:R-:W-:Y:S01]  /*7660*/  FMUL.FTZ R147, R147, R7 ;  /* 0x0000000793937220 */ /* 0x000fe20000410000 */
[----:B------:R-:W-:Y:S01]  /*7670*/  FADD.FTZ R7, -R4, R9 ;  /* 0x0000000904077221 */ /* 0x000fe20000010100 */
[----:B------:R-:W-:Y:S01]  /*7680*/  FSETP.GE.FTZ.AND P3, PT, R157, RZ, PT ;  /* 0x000000ff9d00720b */ /* 0x000fe20003f76000 */
[----:B------:R-:W-:Y:S01]  /*7690*/  FMUL.FTZ R16, R153, R16 ;  /* 0x0000001099107220 */ /* 0x000fe20000410000 */
[----:B------:R-:W-:Y:S01]  /*76a0*/  FSEL R6, R6, R140, P4 ;  /* 0x0000008c06067208 */ /* 0x000fe20002000000 */
[----:B------:R-:W-:Y:S01]  /*76b0*/  @P1 FADD.FTZ R140, -R140, R35 ;  /* 0x000000238c8c1221 */ /* 0x000fe20000010100 */
[----:B------:R-:W-:Y:S01]  /*76c0*/  FSETP.GE.FTZ.AND P1, PT, R170, RZ, PT ;  /* 0x000000ffaa00720b */ /* 0x000fe20003f36000 */
[----:B------:R-:W-:Y:S01]  /*76d0*/  FMUL.FTZ R234, R234, R8 ;  /* 0x00000008eaea7220 */ /* 0x000fe20000410000 */
[----:B------:R-:W-:Y:S01]  /*76e0*/  FSEL R7, R7, R4, P2 ;  /* 0x0000000407077208 */ /* 0x000fe20001000000 */
[----:B------:R-:W-:Y:S01]  /*76f0*/  FMUL.FTZ R160, R160, R6 ;  /* 0x00000006a0a07220 */ /* 0x000fe20000410000 */
[----:B------:R-:W-:Y:S01]  /*7700*/  F2FP.BF16.F32.PACK_AB R6, R233, R167 ;  /* 0x000000a7e906723e */ /* 0x000fe200000010ff */
[----:B------:R-:W-:Y:S01]  /*7710*/  FADD.FTZ R8, -R4, R24 ;  /* 0x0000001804087221 */ /* 0x000fe20000010100 */
[----:B------:R-:W-:Y:S01]  /*7720*/  FSETP.GE.FTZ.AND P2, PT, R165, RZ, PT ;  /* 0x000000ffa500720b */ /* 0x000fe20003f56000 */
[----:B------:R-:W-:Y:S01]  /*7730*/  FMUL.FTZ R171, R171, R7 ;  /* 0x00000007abab7220 */ /* 0x000fe20000410000 */
[----:B------:R-:W-:Y:S01]  /*7740*/  F2FP.BF16.F32.PACK_AB R5, R160, R162 ;  /* 0x000000a2a005723e */ /* 0x000fe200000010ff */
[----:B------:R1:W-:Y:S01]  /*7750*/  STS [R241+0xf400], R6 ;  /* 0x00f40006f1007388 */ /* 0x0003e20000000800 */
[-C--:B------:R-:W-:Y:S01]  /*7760*/  FSEL R13, R13, R4.reuse, P2 ;  /* 0x000000040d0d7208 */ /* 0x080fe20001000000 */
[----:B------:R-:W-:Y:S01]  /*7770*/  FADD.FTZ R7, -R4, R25 ;  /* 0x0000001904077221 */ /* 0x000fe20000010100 */
[----:B------:R-:W-:Y:S02]  /*7780*/  FSETP.GE.FTZ.AND P2, PT, R152, RZ, PT ;  /* 0x000000ff9800720b */ /* 0x000fe40003f56000 */
[----:B------:R2:W-:Y:S01]  /*7790*/  STS [R244+0xf400], R5 ;  /* 0x00f40005f4007388 */ /* 0x0005e20000000800 */
[----:B------:R-:W-:Y:S01]  /*77a0*/  FSETP.GE.FTZ.AND P4, PT, R158, RZ, PT ;  /* 0x000000ff9e00720b */ /* 0x000fe20003f96000 */
[----:B------:R-:W-:Y:S01]  /*77b0*/  FMUL.FTZ R13, R165, R13 ;  /* 0x0000000da50d7220 */ /* 0x000fe20000410000 */
[-C--:B------:R-:W-:Y:S02]  /*77c0*/  FSEL R7, R7, R4.reuse, P3 ;  /* 0x0000000407077208 */ /* 0x080fe40001800000 */
[----:B------:R-:W-:Y:S01]  /*77d0*/  STS [R244+0xf000], R17 ;  /* 0x00f00011f4007388 */ /* 0x000fe20000000800 */
[----:B------:R-:W-:Y:S01]  /*77e0*/  FSEL R8, R8, R4, P4 ;  /* 0x0000000408087208 */ /* 0x000fe20002000000 */
[----:B------:R-:W-:Y:S01]  /*77f0*/  FADD.FTZ R30, -R0, R30 ;  /* 0x0000001e001e7221 */ /* 0x000fe20000010100 */
[----:B------:R-:W-:Y:S01]  /*7800*/  FSETP.GE.FTZ.AND P5, PT, R164, RZ, PT ;  /* 0x000000ffa400720b */ /* 0x000fe20003fb6000 */
[----:B------:R-:W-:Y:S01]  /*7810*/  FMUL.FTZ R140, R145, R140 ;  /* 0x0000008c918c7220 */ /* 0x000fe20000410000 */
[----:B------:R-:W-:Y:S01]  /*7820*/  FSETP.GE.FTZ.AND P3, PT, R156, RZ, PT ;  /* 0x000000ff9c00720b */ /* 0x000fe20003f76000 */
[----:B------:R-:W-:Y:S01]  /*7830*/  FMUL.FTZ R158, R158, R8 ;  /* 0x000000089e9e7220 */ /* 0x000fe20000410000 */
[----:B------:R-:W-:Y:S01]  /*7840*/  FSETP.GE.FTZ.AND P4, PT, R159, RZ, PT ;  /* 0x000000ff9f00720b */ /* 0x000fe20003f96000 */
[----:B------:R-:W-:Y:S01]  /*7850*/  FMUL.FTZ R7, R157, R7 ;  /* 0x000000079d077220 */ /* 0x000fe20000410000 */
[----:B------:R-:W-:Y:S01]  /*7860*/  F2FP.BF16.F32.PACK_AB R16, R16, R155 ;  /* 0x0000009b1010723e */ /* 0x000fe200000010ff */
[----:B------:R-:W-:Y:S01]  /*7870*/  IMAD.MOV.U32 R160, RZ, RZ, R138 ;  /* 0x000000ffffa07224 */ /* 0x000fe200078e008a */
[----:B------:R-:W-:Y:S01]  /*7880*/  F2FP.BF16.F32.PACK_AB R20, R20, R148 ;  /* 0x000000941414723e */ /* 0x000fe200000010ff */
[----:B------:R-:W-:Y:S01]  /*7890*/  IMAD.MOV.U32 R161, RZ, RZ, R139 ;  /* 0x000000ffffa17224 */ /* 0x000fe200078e008b */
[----:B------:R-:W-:Y:S01]  /*78a0*/  F2FP.BF16.F32.PACK_AB R7, R7, R158 ;  /* 0x0000009e0707723e */ /* 0x000fe200000010ff */
[----:B------:R-:W-:Y:S02]  /*78b0*/  IMAD.MOV.U32 R148, RZ, RZ, R250 ;  /* 0x000000ffff947224 */ /* 0x000fe400078e00fa */
[----:B-1----:R-:W-:Y:S01]  /*78c0*/  FADD.FTZ R6, -R4, R12 ;  /* 0x0000000c04067221 */ /* 0x002fe20000010100 */
[----:B------:R-:W-:Y:S01]  /*78d0*/  F2FP.BF16.F32.PACK_AB R12, R140, R147 ;  /* 0x000000938c0c723e */ /* 0x000fe200000010ff */
[----:B--2---:R-:W-:Y:S03]  /*78e0*/  FADD.FTZ R5, -R4, R28 ;  /* 0x0000001c04057221 */ /* 0x004fe60000010100 */
[-C--:B------:R-:W-:Y:S02]  /*78f0*/  FSEL R6, R6, R4.reuse, P1 ;  /* 0x0000000406067208 */ /* 0x080fe40000800000 */
[----:B------:R-:W-:Y:S02]  /*7900*/  FSETP.GE.FTZ.AND P1, PT, R150, RZ, PT ;  /* 0x000000ff9600720b */ /* 0x000fe40003f36000 */
[----:B------:R-:W-:Y:S01]  /*7910*/  FSEL R5, R5, R4, P2 ;  /* 0x0000000405057208 */ /* 0x000fe20001000000 */
[----:B------:R-:W-:Y:S01]  /*7920*/  FMUL.FTZ R170, R170, R6 ;  /* 0x00000006aaaa7220 */ /* 0x000fe20000410000 */
[----:B------:R-:W-:Y:S02]  /*7930*/  FSETP.GE.FTZ.AND P2, PT, R236, RZ, PT ;  /* 0x000000ffec00720b */ /* 0x000fe40003f56000 */
[----:B------:R-:W-:Y:S01]  /*7940*/  F2FP.BF16.F32.PACK_AB R6, R171, R234 ;  /* 0x000000eaab06723e */ /* 0x000fe200000010ff */
[----:B------:R-:W-:Y:S01]  /*7950*/  FMUL.FTZ R152, R152, R5 ;  /* 0x0000000598987220 */ /* 0x000fe20000410000 */
[----:B------:R-:W-:Y:S01]  /*7960*/  FSEL R5, R10, R0, P2 ;  /* 0x000000000a057208 */ /* 0x000fe20001000000 */
[----:B------:R-:W-:Y:S01]  /*7970*/  FADD.FTZ R10, -R0, R15 ;  /* 0x0000000f000a7221 */ /* 0x000fe20000010100 */
[----:B------:R-:W-:Y:S01]  /*7980*/  F2FP.BF16.F32.PACK_AB R8, R13, R170 ;  /* 0x000000aa0d08723e */ /* 0x000fe200000010ff */
[----:B------:R1:W-:Y:S01]  /*7990*/  STS [R241+0x10000], R6 ;  /* 0x01000006f1007388 */ /* 0x0003e20000000800 */
[----:B------:R-:W-:Y:S01]  /*79a0*/  FSETP.GE.FTZ.AND P2, PT, R166, RZ, PT ;  /* 0x000000ffa600720b */ /* 0x000fe20003f56000 */
[----:B------:R-:W-:Y:S01]  /*79b0*/  @P1 FADD.FTZ R4, -R4, R29 ;  /* 0x0000001d04041221 */ /* 0x000fe20000010100 */
[----:B------:R-:W-:Y:S01]  /*79c0*/  FSETP.GE.FTZ.AND P1, PT, R235, RZ, PT ;  /* 0x000000ffeb00720b */ /* 0x000fe20003f36000 */
[----:B------:R-:W-:Y:S01]  /*79d0*/  FMUL.FTZ R13, R236, R5 ;  /* 0x00000005ec0d7220 */ /* 0x000fe20000410000 */
[----:B------:R-:W-:Y:S01]  /*79e0*/  FADD.FTZ R5, -R0, R27 ;  /* 0x0000001b00057221 */ /* 0x000fe20000010100 */
[----:B------:R-:W-:Y:S01]  /*79f0*/  FMUL.FTZ R9, R150, R4 ;  /* 0x0000000496097220 */ /* 0x000fe20000410000 */
[----:B------:R-:W-:Y:S01]  /*7a00*/  FADD.FTZ R4, -R0, R14 ;  /* 0x0000000e00047221 */ /* 0x000fe20000010100 */
[-C--:B------:R-:W-:Y:S02]  /*7a10*/  FSEL R11, R11, R0.reuse, P1 ;  /* 0x000000000b0b7208 */ /* 0x080fe40000800000 */
[-C--:B------:R-:W-:Y:S02]  /*7a20*/  FSEL R10, R10, R0.reuse, P5 ;  /* 0x000000000a0a7208 */ /* 0x080fe40002800000 */
[-C--:B------:R-:W-:Y:S01]  /*7a30*/  FSEL R4, R4, R0.reuse, P2 ;  /* 0x0000000004047208 */ /* 0x080fe20001000000 */
[----:B------:R-:W-:Y:S01]  /*7a40*/  FMUL.FTZ R11, R235, R11 ;  /* 0x0000000beb0b7220 */ /* 0x000fe20000410000 */
[----:B------:R-:W-:Y:S01]  /*7a50*/  FSEL R5, R5, R0, P3 ;  /* 0x0000000005057208 */ /* 0x000fe20001800000 */
[----:B------:R-:W-:Y:S01]  /*7a60*/  FMUL.FTZ R164, R164, R10 ;  /* 0x0000000aa4a47220 */ /* 0x000fe20000410000 */
[----:B------:R-:W-:Y:S01]  /*7a70*/  FSETP.GE.FTZ.AND P1, PT, R144, RZ, PT ;  /* 0x000000ff9000720b */ /* 0x000fe20003f36000 */
[----:B------:R-:W-:Y:S01]  /*7a80*/  FMUL.FTZ R166, R166, R4 ;  /* 0x00000004a6a67220 */ /* 0x000fe20000410000 */
[----:B------:R-:W-:Y:S01]  /*7a90*/  FSEL R4, R26, R0, P4 ;  /* 0x000000001a047208 */ /* 0x000fe20002000000 */
[----:B------:R-:W-:Y:S01]  /*7aa0*/  FMUL.FTZ R156, R156, R5 ;  /* 0x000000059c9c7220 */ /* 0x000fe20000410000 */
        /* <DEDUP_REMOVED lines=9> */
[----:B------:R-:W-:Y:S03]  /*7b40*/  FMUL.FTZ R149, R149, R30 ;  /* 0x0000001e95957220 */ /* 0x000fe60000410000 */
[----:B------:R-:W-:Y:S01]  /*7b50*/  STS [R244+0x10400], R4 ;  /* 0x01040004f4007388 */ /* 0x000fe20000000800 */
[----:B------:R-:W-:Y:S01]  /*7b60*/  FMUL.FTZ R144, R144, R0 ;  /* 0x0000000090907220 */ /* 0x000fe20000410000 */
[----:B------:R-:W-:Y:S03]  /*7b70*/  F2FP.BF16.F32.PACK_AB R0, R156, R159 ;  /* 0x0000009f9c00723e */ /* 0x000fe600000010ff */
[----:B------:R-:W-:Y:S01]  /*7b80*/  STS [R243+0xf000], R21 ;  /* 0x00f00015f3007388 */ /* 0x000fe20000000800 */
[----:B-1----:R-:W-:Y:S01]  /*7b90*/  F2FP.BF16.F32.PACK_AB R6, R144, R149 ;  /* 0x000000959006723e */ /* 0x002fe200000010ff */
[----:B------:R-:W-:Y:S03]  /*7ba0*/  IMAD.MOV.U32 R149, RZ, RZ, R249 ;  /* 0x000000ffff957224 */ /* 0x000fe600078e00f9 */
        /* <DEDUP_REMOVED lines=12> */
[----:B------:R-:W3:Y:S05]  /*7c70*/  LDSM.16.MT88.4 R16, [R0+0x7000] ;  /* 0x007000000010783b */ /* 0x000eea0000004200 */
[----:B------:R-:W4:Y:S05]  /*7c80*/  LDSM.16.MT88.4 R20, [R0+0x8000] ;  /* 0x008000000014783b */ /* 0x000f2a0000004200 */
[----:B------:R-:W-:Y:S05]  /*7c90*/  LDSM.16.MT88.4 R24, [R2+0x13800] ;  /* 0x013800000218783b */ /* 0x000fea0000004200 */
[----:B------:R-:W4:Y:S05]  /*7ca0*/  LDSM.16.MT88.4 R28, [R0+0x6400] ;  /* 0x00640000001c783b */ /* 0x000f2a0000004200 */
[----:B------:R-:W4:Y:S05]  /*7cb0*/  LDSM.16.MT88.4 R32, [R2+0x15800] ;  /* 0x015800000220783b */ /* 0x000f2a0000004200 */
[----:B------:R-:W4:Y:S01]  /*7cc0*/  LDSM.16.MT88.4 R132, [R0+0x7400] ;  /* 0x007400000084783b */ /* 0x000f220000004200 */
[-C--:B-1----:R-:W-:Y:S04]  /*7cd0*/  HMMA.16816.F32.BF16 R36, R4, R8.reuse, R36 ;  /* 0x000000080424723c */ /* 0x082fe80000041824 */
[----:B------:R-:W1:Y:S02]  /*7ce0*/  LDSM.16.MT88.4 R136, [R0+0x8400] ;  /* 0x008400000088783b */ /* 0x000e640000004200 */
        /* <DEDUP_REMOVED lines=93> */
.L_x_326:
[----:B------:R-:W-:Y:S01]  /*82c0*/  LDSM.16.M88.4 R24, [R225] ;  /* 0x00000000e118783b */ /* 0x000fe20000000200 */
[----:B------:R-:W-:Y:S02]  /*82d0*/  ULOP3.LUT UR12, UR6, 0x1, URZ, 0xc0, !UPT ;  /* 0x00000001060c7892 */ /* 0x000fe4000f8ec03f */
[----:B------:R-:W-:Y:S01]  /*82e0*/  UISETP.GT.AND UP2, UPT, UR6, UR34, UPT ;  /* 0x000000220600728c */ /* 0x000fe2000bf44270 */
[----:B--2---:R-:W1:Y:S01]  /*82f0*/  LDSM.16.MT88.4 R8, [R0+0x9000] ;  /* 0x009000000008783b */ /* 0x004e620000004200 */
[----:B------:R-:W-:Y:S02]  /*8300*/  UISETP.NE.U32.AND UP0, UPT, UR12, 0x1, UPT ;  /* 0x000000010c00788c */ /* 0x000fe4000bf05070 */
[----:B------:R-:W-:Y:S01]  /*8310*/  @UP3 UIADD3 UR15, UP1, UR16, -0x100, URZ ;  /* 0xffffff00100f3890 */ /* 0x000fe2000ff3e03f */
[----:B------:R-:W2:Y:S01]  /*8320*/  LDSM.16.MT88.4 R16, [R0+0xb000] ;  /* 0x00b000000010783b */ /* 0x000ea20000004200 */
[----:B------:R-:W-:Y:S02]  /*8330*/  UIADD3 UR6, UR6, -0x1, URZ ;  /* 0xffffffff06067890 */ /* 0x000fe4000fffe03f */
[----:B------:R-:W-:Y:S01]  /*8340*/  @UP3 UIADD3.X UR12, UR17, -0x1, URZ, UP1, !UPT ;  /* 0xffffffff110c3890 */ /* 0x000fe20008ffe43f */
[----:B------:R-:W3:Y:S04]  /*8350*/  LDSM.16.MT88.4 R28, [R0+0xd000] ;  /* 0x00d00000001c783b */ /* 0x000ee80000004200 */
[----:B------:R-:W4:Y:S04]  /*8360*/  LDL R154, [R1+0x1c] ;  /* 0x00001c00019a7983 */ /* 0x000f280000100800 */
[----:B------:R-:W-:Y:S04]  /*8370*/  LDSM.16.M88.4 R32, [R226] ;  /* 0x00000000e220783b */ /* 0x000fe80000000200 */
[----:B------:R-:W5:Y:S04]  /*8380*/  LDL R150, [R1+0x2c] ;  /* 0x00002c0001967983 */ /* 0x000f680000100800 */
[----:B------:R-:W3:Y:S04]  /*8390*/  LDSM.16.MT88.4 R132, [R0+0x9400] ;  /* 0x009400000084783b */ /* 0x000ee80000004200 */
[----:B------:R-:W5:Y:S04]  /*83a0*/  LDL R151, [R1+0x28] ;  /* 0x0000280001977983 */ /* 0x000f680000100800 */
[----:B------:R-:W3:Y:S04]  /*83b0*/  LDSM.16.MT88.4 R136, [R0+0xb400] ;  /* 0x00b400000088783b */ /* 0x000ee80000004200 */
[----:B------:R-:W5:Y:S01]  /*83c0*/  LDL R152, [R1+0x34] ;  /* 0x0000340001987983 */ /* 0x000f620000100800 */
[C---:B-1----:R-:W-:Y:S03]  /*83d0*/  HMMA.16816.F32.BF16 R4, R24.reuse, R8, RZ ;  /* 0x000000081804723c */ /* 0x042fe600000418ff */
[----:B------:R-:W1:Y:S04]  /*83e0*/  LDSM.16.MT88.4 R140, [R0+0xd400] ;  /* 0x00d40000008c783b */ /* 0x000e680000004200 */
[----:B------:R-:W5:Y:S01]  /*83f0*/  LDL R153, [R1+0x30] ;  /* 0x0000300001997983 */ /* 0x000f620000100800 */
[C---:B------:R-:W-:Y:S03]  /*8400*/  HMMA.16816.F32.BF16 R8, R24.reuse, R10, RZ ;  /* 0x0000000a1808723c */ /* 0x040fe600000418ff */
[----:B------:R-:W-:Y:S03]  /*8410*/  LDSM.16.MT88.4 R144, [R0+0xb800] ;  /* 0x00b800000090783b */ /* 0x000fe60000004200 */
[C---:B--2---:R-:W-:Y:S01]  /*8420*/  HMMA.16816.F32.BF16 R12, R24.reuse, R16, RZ ;  /* 0x00000010180c723c */ /* 0x044fe200000418ff */
[----:B------:R-:W2:Y:S05]  /*8430*/  LDL R155, [R1+0x48] ;  /* 0x00004800019b7983 */ /* 0x000eaa0000100800 */
[C---:B------:R-:W-:Y:S06]  /*8440*/  HMMA.16816.F32.BF16 R16, R24.reuse, R18, RZ ;  /* 0x000000121810723c */ /* 0x040fec00000418ff */
[C---:B---3--:R-:W-:Y:S06]  /*8450*/  HMMA.16816.F32.BF16 R20, R24.reuse, R28, RZ ;  /* 0x0000001c1814723c */ /* 0x048fec00000418ff */
[----:B------:R-:W-:Y:S01]  /*8460*/  HMMA.16816.F32.BF16 R24, R24, R30, RZ ;  /* 0x0000001e1818723c */ /* 0x000fe200000418ff */
[----:B------:R-:W-:Y:S05]  /*8470*/  LDSM.16.M88.4 R28, [R228] ;  /* 0x00000000e41c783b */ /* 0x000fea0000000200 */
[C---:B------:R-:W-:Y:S06]  /*8480*/  HMMA.16816.F32.BF16 R4, R32.reuse, R132, R4 ;  /* 0x000000842004723c */ /* 0x040fec0000041804 */
[C---:B------:R-:W-:Y:S01]  /*8490*/  HMMA.16816.F32.BF16 R8, R32.reuse, R134, R8 ;  /* 0x000000862008723c */ /* 0x040fe20000041808 */
[----:B------:R-:W3:Y:S05]  /*84a0*/  LDSM.16.MT88.4 R132, [R0+0x9800] ;  /* 0x009800000084783b */ /* 0x000eea0000004200 */
[C---:B------:R-:W-:Y:S06]  /*84b0*/  HMMA.16816.F32.BF16 R12, R32.reuse, R136, R12 ;  /* 0x00000088200c723c */ /* 0x040fec000004180c */
[C---:B------:R-:W-:Y:S01]  /*84c0*/  HMMA.16816.F32.BF16 R16, R32.reuse, R138, R16 ;  /* 0x0000008a2010723c */ /* 0x040fe20000041810 */
[----:B------:R-:W3:Y:S05]  /*84d0*/  LDSM.16.MT88.4 R136, [R0+0xd800] ;  /* 0x00d800000088783b */ /* 0x000eea0000004200 */
[C---:B-1----:R-:W-:Y:S06]  /*84e0*/  HMMA.16816.F32.BF16 R20, R32.reuse, R140, R20 ;  /* 0x0000008c2014723c */ /* 0x042fec0000041814 */
[----:B------:R-:W-:Y:S01]  /*84f0*/  HMMA.16816.F32.BF16 R24, R32, R142, R24 ;  /* 0x0000008e2018723c */ /* 0x000fe20000041818 */
[----:B------:R-:W-:Y:S04]  /*8500*/  LDSM.16.M88.4 R32, [R227] ;  /* 0x00000000e320783b */ /* 0x000fe80000000200 */
[----:B------:R-:W-:Y:S01]  /*8510*/  LDSM.16.MT88.4 R140, [R0+0xbc00] ;  /* 0x00bc0000008c783b */ /* 0x000fe20000004200 */
[C---:B---3--:R-:W-:Y:S06]  /*8520*/  HMMA.16816.F32.BF16 R4, R28.reuse, R132, R4 ;  /* 0x000000841c04723c */ /* 0x048fec0000041804 */
[C---:B------:R-:W-:Y:S01]  /*8530*/  HMMA.16816.F32.BF16 R8, R28.reuse, R134, R8 ;  /* 0x000000861c08723c */ /* 0x040fe20000041808 */
[----:B------:R-:W1:Y:S05]  /*8540*/  LDSM.16.MT88.4 R132, [R0+0x9c00] ;  /* 0x009c00000084783b */ /* 0x000e6a0000004200 */
[C---:B------:R-:W-:Y:S06]  /*8550*/  HMMA.16816.F32.BF16 R12, R28.reuse, R144, R12 ;  /* 0x000000901c0c723c */ /* 0x040fec000004180c */
[C---:B------:R-:W-:Y:S01]  /*8560*/  HMMA.16816.F32.BF16 R16, R28.reuse, R146, R16 ;  /* 0x000000921c10723c */ /* 0x040fe20000041810 */
[----:B------:R-:W3:Y:S05]  /*8570*/  LDSM.16.MT88.4 R144, [R0+0xdc00] ;  /* 0x00dc00000090783b */ /* 0x000eea0000004200 */
[C---:B------:R-:W-:Y:S06]  /*8580*/  HMMA.16816.F32.BF16 R20, R28.reuse, R136, R20 ;  /* 0x000000881c14723c */ /* 0x040fec0000041814 */
[----:B------:R-:W-:Y:S01]  /*8590*/  HMMA.16816.F32.BF16 R24, R28, R138, R24 ;  /* 0x0000008a1c18723c */ /* 0x000fe20000041818 */
[----:B------:R-:W-:Y:S04]  /*85a0*/  LDSM.16.M88.4 R28, [R225+0x2000] ;  /* 0x00200000e11c783b */ /* 0x000fe80000000200 */
[----:B------:R-:W-:Y:S01]  /*85b0*/  LDSM.16.MT88.4 R136, [R0+0xc000] ;  /* 0x00c000000088783b */ /* 0x000fe20000004200 */
[C---:B-1----:R-:W-:Y:S06]  /*85c0*/  HMMA.16816.F32.BF16 R4, R32.reuse, R132, R4 ;  /* 0x000000842004723c */ /* 0x042fec0000041804 */
[C---:B------:R-:W-:Y:S01]  /*85d0*/  HMMA.16816.F32.BF16 R8, R32.reuse, R134, R8 ;  /* 0x000000862008723c */ /* 0x040fe20000041808 */
[----:B------:R-:W1:Y:S05]  /*85e0*/  LDSM.16.MT88.4 R132, [R0+0xa000] ;  /* 0x00a000000084783b */ /* 0x000e6a0000004200 */
[C---:B------:R-:W-:Y:S06]  /*85f0*/  HMMA.16816.F32.BF16 R12, R32.reuse, R140, R12 ;  /* 0x0000008c200c723c */ /* 0x040fec000004180c */
[C---:B------:R-:W-:Y:S01]  /*8600*/  HMMA.16816.F32.BF16 R16, R32.reuse, R142, R16 ;  /* 0x0000008e2010723c */ /* 0x040fe20000041810 */
[----:B------:R-:W1:Y:S05]  /*8610*/  LDSM.16.MT88.4 R140, [R0+0xe000] ;  /* 0x00e00000008c783b */ /* 0x000e6a0000004200 */
[C---:B---3--:R-:W-:Y:S06]  /*8620*/  HMMA.16816.F32.BF16 R20, R32.reuse, R144, R20 ;  /* 0x000000902014723c */ /* 0x048fec0000041814 */
[----:B------:R-:W-:Y:S01]  /*8630*/  HMMA.16816.F32.BF16 R24, R32, R146, R24 ;  /* 0x000000922018723c */ /* 0x000fe20000041818 */
[----:B------:R-:W-:Y:S04]  /*8640*/  LDSM.16.M88.4 R32, [R226+0x2000] ;  /* 0x00200000e220783b */ /* 0x000fe80000000200 */
[----:B------:R-:W3:Y:S01]  /*8650*/  LDSM.16.MT88.4 R144, [R0+0xa400] ;  /* 0x00a400000090783b */ /* 0x000ee20000004200 */
        /* <DEDUP_REMOVED lines=8> */
[----:B------:R-:W-:Y:S04]  /*86e0*/  LDSM.16.M88.4 R28, [R228+0x2000] ;  /* 0x00200000e41c783b */ /* 0x000fe80000000200 */
[----:B------:R-:W4:Y:S01]  /*86f0*/  LDSM.16.MT88.4 R140, [R0+0xa800] ;  /* 0x00a80000008c783b */ /* 0x000f220000004200 */
[C---:B---3--:R-:W-:Y:S06]  /*8700*/  HMMA.16816.F32.BF16 R4, R32.reuse, R144, R4 ;  /* 0x000000902004723c */ /* 0x048fec0000041804 */
[C---:B------:R-:W-:Y:S01]  /*8710*/  HMMA.16816.F32.BF16 R8, R32.reuse, R146, R8 ;  /* 0x000000922008723c */ /* 0x040fe20000041808 */
[----:B------:R-:W3:Y:S05]  /*8720*/  LDSM.16.MT88.4 R144, [R0+0xc800] ;  /* 0x00c800000090783b */ /* 0x000eea0000004200 */
[C---:B-1----:R-:W-:Y:S06]  /*8730*/  HMMA.16816.F32.BF16 R12, R32.reuse, R132, R12 ;  /* 0x00000084200c723c */ /* 0x042fec000004180c */
[C---:B------:R-:W-:Y:S01]  /*8740*/  HMMA.16816.F32.BF16 R16, R32.reuse, R134, R16 ;  /* 0x000000862010723c */ /* 0x040fe20000041810 */
[----:B------:R-:W1:Y:S05]  /*8750*/  LDSM.16.MT88.4 R132, [R0+0xe800] ;  /* 0x00e800000084783b */ /* 0x000e6a0000004200 */
[C---:B------:R-:W-:Y:S06]  /*8760*/  HMMA.16816.F32.BF16 R20, R32.reuse, R136, R20 ;  /* 0x000000882014723c */ /* 0x040fec0000041814 */
[----:B------:R-:W-:Y:S01]  /*8770*/  HMMA.16816.F32.BF16 R24, R32, R138, R24 ;  /* 0x0000008a2018723c */ /* 0x000fe20000041818 */
[----:B------:R-:W-:Y:S04]  /*8780*/  LDSM.16.M88.4 R32, [R227+0x2000] ;  /* 0x00200000e320783b */ /* 0x000fe80000000200 */
[----:B------:R-:W1:Y:S01]  /*8790*/  LDSM.16.MT88.4 R136, [R0+0xac00] ;  /* 0x00ac00000088783b */ /* 0x000e620000004200 */
[C---:B----4-:R-:W-:Y:S06]  /*87a0*/  HMMA.16816.F32.BF16 R4, R28.reuse, R140, R4 ;  /* 0x0000008c1c04723c */ /* 0x050fec0000041804 */
[C---:B------:R-:W-:Y:S01]  /*87b0*/  HMMA.16816.F32.BF16 R8, R28.reuse, R142, R8 ;  /* 0x0000008e1c08723c */ /* 0x040fe20000041808 */
[----:B------:R-:W4:Y:S05]  /*87c0*/  LDSM.16.MT88.4 R140, [R0+0xcc00] ;  /* 0x00cc0000008c783b */ /* 0x000f2a0000004200 */
[C---:B---3--:R-:W-:Y:S06]  /*87d0*/  HMMA.16816.F32.BF16 R12, R28.reuse, R144, R12 ;  /* 0x000000901c0c723c */ /* 0x048fec000004180c */
[C---:B------:R-:W-:Y:S01]  /*87e0*/  HMMA.16816.F32.BF16 R16, R28.reuse, R146, R16 ;  /* 0x000000921c10723c */ /* 0x040fe20000041810 */
[----:B------:R3:W2:Y:S05]  /*87f0*/  LDSM.16.MT88.4 R144, [R0+0xec00] ;  /* 0x00ec00000090783b */ /* 0x0006aa0000004200 */
[C---:B-1----:R-:W-:Y:S06]  /*8800*/  HMMA.16816.F32.BF16 R20, R28.reuse, R132, R20 ;  /* 0x000000841c14723c */ /* 0x042fec0000041814 */
[----:B------:R-:W-:Y:S01]  /*8810*/  HMMA.16816.F32.BF16 R24, R28, R134, R24 ;  /* 0x000000861c18723c */ /* 0x000fe20000041818 */
[----:B------:R-:W-:Y:S05]  /*8820*/  IMAD.U32 R132, RZ, RZ, UR22 ;  /* 0x00000016ff847e24 */ /* 0x000fea000f8e00ff */
[C---:B------:R-:W-:Y:S01]  /*8830*/  HMMA.16816.F32.BF16 R4, R32.reuse, R136, R4 ;  /* 0x000000882004723c */ /* 0x040fe20000041804 */
[----:B------:R-:W-:Y:S04]  /*8840*/  IMAD.U32 R134, RZ, RZ, UR23 ;  /* 0x00000017ff867e24 */ /* 0x000fe8000f8e00ff */
[----:B------:R-:W-:Y:S01]  /*8850*/  @P0 VIADD R30, R154, 0xffffffc0 ;  /* 0xffffffc09a1e0836 */ /* 0x000fe20000000000 */
[C---:B------:R-:W-:Y:S01]  /*8860*/  HMMA.16816.F32.BF16 R8, R32.reuse, R138, R8 ;  /* 0x0000008a2008723c */ /* 0x040fe20000041808 */
[----:B------:R-:W-:Y:S01]  /*8870*/  IMAD.MOV.U32 R154, RZ, RZ, 0x4 ;  /* 0x00000004ff9a7424 */ /* 0x000fe200078e00ff */
[----:B------:R-:W-:Y:S03]  /*8880*/  LDSM.16.MT88.4 R136, [R3+0x2400] ;  /* 0x002400000388783b */ /* 0x000fe60000004200 */
[----:B------:R-:W-:Y:S01]  /*8890*/  @P0 IMAD.WIDE R30, R30, R154, UR16 ;  /* 0x000000101e1e0e25 */ /* 0x000fe2000f8e029a */
[C---:B----4-:R-:W-:Y:S01]  /*88a0*/  HMMA.16816.F32.BF16 R12, R32.reuse, R140, R12 ;  /* 0x0000008c200c723c */ /* 0x050fe2000004180c */
[----:B------:R-:W-:Y:S01]  /*88b0*/  @UP3 UMOV UR16, UR15 ;  /* 0x0000000f00103c82 */ /* 0x000fe20008000000 */
[----:B------:R-:W-:Y:S02]  /*88c0*/  @UP3 UMOV UR17, UR12 ;  /* 0x0000000c00113c82 */ /* 0x000fe40008000000 */
[----:B-----5:R-:W4:Y:S01]  /*88d0*/  @P0 LDG.E R150, desc[UR8][R30.64+0xa0] ;  /* 0x0000a0081e960981 */ /* 0x020f22000c1e1900 */
[----:B---3--:R-:W-:Y:S01]  /*88e0*/  IMAD.U32 R0, RZ, RZ, UR22 ;  /* 0x00000016ff007e24 */ /* 0x008fe2000f8e00ff */
[C---:B------:R-:W-:Y:S02]  /*88f0*/  HMMA.16816.F32.BF16 R16, R32.reuse, R142, R16 ;  /* 0x0000008e2010723c */ /* 0x040fe40000041810 */
[----:B------:R-:W3:Y:S04]  /*8900*/  @P0 LDG.E R151, desc[UR8][R30.64+0x80] ;  /* 0x000080081e970981 */ /* 0x000ee8000c1e1900 */
[C---:B--2---:R-:W-:Y:S01]  /*8910*/  HMMA.16816.F32.BF16 R20, R32.reuse, R144, R20 ;  /* 0x000000902014723c */ /* 0x044fe20000041814 */
[----:B------:R-:W2:Y:S04]  /*8920*/  @P0 LDG.E R152, desc[UR8][R30.64+0x20] ;  /* 0x000020081e980981 */ /* 0x000ea8000c1e1900 */
[----:B------:R1:W5:Y:S01]  /*8930*/  @P0 LDG.E R153, desc[UR8][R30.64] ;  /* 0x000000081e990981 */ /* 0x000362000c1e1900 */
[----:B------:R-:W-:Y:S03]  /*8940*/  HMMA.16816.F32.BF16 R24, R32, R146, R24 ;  /* 0x000000922018723c */ /* 0x000fe60000041818 */
[----:B------:R-:W-:Y:S02]  /*8950*/  LDSM.16.MT88.4 R140, [R3+0x1800] ;  /* 0x00180000038c783b */ /* 0x000fe40000004200 */
[C---:B------:R-:W-:Y:S02]  /*8960*/  LEA R250, P1, R155.reuse, R148, 0x2 ;  /* 0x000000949bfa7211 */ /* 0x040fe400078210ff */
[----:B------:R-:W-:Y:S01]  /*8970*/  IMAD.U32 R32, RZ, RZ, UR41 ;  /* 0x00000029ff207e24 */ /* 0x000fe2000f8e00ff */
[----:B------:R-:W-:Y:S03]  /*8980*/  LDSM.16.MT88.4 R144, [R3+0x1c00] ;  /* 0x001c00000390783b */ /* 0x000fe60000004200 */
[----:B------:R-:W-:Y:S01]  /*8990*/  LEA.HI.X.SX32 R249, R155, R149, 0x2, P1 ;  /* 0x000000959bf97211 */ /* 0x000fe200008f16ff */
[----:B------:R-:W-:Y:S04]  /*89a0*/  IMAD.MOV.U32 R28, RZ, RZ, R250 ;  /* 0x000000ffff1c7224 */ /* 0x000fe800078e00fa */
[----:B------:R-:W-:Y:S01]  /*89b0*/  IMAD.MOV.U32 R29, RZ, RZ, R249 ;  /* 0x000000ffff1d7224 */ /* 0x000fe200078e00f9 */
[-C--:B------:R-:W-:Y:S02]  /*89c0*/  LEA R132, P1, R132, R28.reuse, 0x2 ;  /* 0x0000001c84847211 */ /* 0x080fe400078210ff */
[-C--:B------:R-:W-:Y:S02]  /*89d0*/  LEA R32, P2, R32, R28.reuse, 0x2 ;  /* 0x0000001c20207211 */ /* 0x080fe400078410ff */
[-C--:B------:R-:W-:Y:S01]  /*89e0*/  LEA.HI.X.SX32 R133, R0, R29.reuse, 0x2, P1 ;  /* 0x0000001d00857211 */ /* 0x080fe200008f16ff */
[----:B------:R1:W-:Y:S01]  /*89f0*/  REDG.E.ADD.F32.FTZ.RN.STRONG.GPU desc[UR8][R28.64], R4 ;  /* 0x000000041c0079a6 */ /* 0x0003e2000c10f388 */
[----:B------:R-:W-:Y:S02]  /*8a00*/  IMAD.U32 R0, RZ, RZ, UR23 ;  /* 0x00000017ff007e24 */ /* 0x000fe4000f8e00ff */
[----:B-1----:R-:W-:Y:S01]  /*8a10*/  IMAD.U32 R30, RZ, RZ, UR40 ;  /* 0x00000028ff1e7e24 */ /* 0x002fe2000f8e00ff */
[----:B------:R1:W-:Y:S01]  /*8a20*/  REDG.E.ADD.F32.FTZ.RN.STRONG.GPU desc[UR8][R132.64], R5 ;  /* 0x00000005840079a6 */ /* 0x0003e2000c10f388 */
[----:B------:R-:W-:Y:S03]  /*8a30*/  IMAD.U32 R31, RZ, RZ, UR41 ;  /* 0x00000029ff1f7e24 */ /* 0x000fe6000f8e00ff */
[-C--:B------:R-:W-:Y:S02]  /*8a40*/  LEA R30, P1, R30, R28.reuse, 0x2 ;  /* 0x0000001c1e1e7211 */ /* 0x080fe400078210ff */
[-C--:B------:R-:W-:Y:S01]  /*8a50*/  LEA.HI.X.SX32 R33, R31, R29.reuse, 0x2, P2 ;  /* 0x0000001d1f217211 */ /* 0x080fe200010f16ff */
[----:B------:R-:W-:Y:S02]  /*8a60*/  IMAD.U32 R4, RZ, RZ, UR39 ;  /* 0x00000027ff047e24 */ /* 0x000fe4000f8e00ff */
[----:B-1----:R-:W-:Y:S05]  /*8a70*/  IMAD.U32 R5, RZ, RZ, UR40 ;  /* 0x00000028ff057e24 */ /* 0x002fea000f8e00ff */
[-C--:B------:R-:W-:Y:S01]  /*8a80*/  LEA.HI.X.SX32 R31, R5, R29.reuse, 0x2, P1 ;  /* 0x0000001d051f7211 */ /* 0x080fe200008f16ff */
[----:B----4-:R-:W-:Y:S04]  /*8a90*/  @P0 STL [R1+0x2c], R150 ;  /* 0x00002c9601000387 */ /* 0x010fe80000100800 */
[----:B---3--:R-:W-:Y:S04]  /*8aa0*/  @P0 STL [R1+0x28], R151 ;  /* 0x0000289701000387 */ /* 0x008fe80000100800 */
[----:B--2---:R-:W-:Y:S04]  /*8ab0*/  @P0 STL [R1+0x34], R152 ;  /* 0x0000349801000387 */ /* 0x004fe80000100800 */
        /* <DEDUP_REMOVED lines=13> */
[----:B--2---:R-:W-:Y:S01]  /*8b90*/  IMAD.U32 R7, RZ, RZ, UR32 ;  /* 0x00000020ff077e24 */ /* 0x004fe2000f8e00ff */
[----:B---3--:R-:W-:Y:S01]  /*8ba0*/  MOV R8, UR37 ;  /* 0x0000002500087c02 */ /* 0x008fe20008000f00 */
        /* <DEDUP_REMOVED lines=25> */
[----:B------:R-:W-:Y:S01]  /*8d40*/  IMAD.U32 R0, RZ, RZ, UR36 ;  /* 0x00000024ff007e24 */ /* 0x000fe2000f8e00ff */
[----:B----4-:R-:W-:Y:S02]  /*8d50*/  MOV R13, UR28 ;  /* 0x0000001c000d7c02 */ /* 0x010fe40008000f00 */
[-C--:B------:R-:W-:Y:S01]  /*8d60*/  LEA R12, P4, R12, R28.reuse, 0x2 ;  /* 0x0000001c0c0c7211 */ /* 0x080fe200078810ff */
[----:B------:R3:W-:Y:S01]  /*8d70*/  REDG.E.ADD.F32.FTZ.RN.STRONG.GPU desc[UR8][R10.64], R16 ;  /* 0x000000100a0079a6 */ /* 0x0007e2000c10f388 */
[----:B-1----:R-:W-:Y:S02]  /*8d80*/  IMAD.U32 R6, RZ, RZ, UR29 ;  /* 0x0000001dff067e24 */ /* 0x002fe4000f8e00ff */
[----:B------:R-:W-:Y:S02]  /*8d90*/  IMAD.U32 R7, RZ, RZ, UR30 ;  /* 0x0000001eff077e24 */ /* 0x000fe4000f8e00ff */
[----:B--2---:R-:W-:Y:S01]  /*8da0*/  IMAD.U32 R5, RZ, RZ, UR29 ;  /* 0x0000001dff057e24 */ /* 0x004fe2000f8e00ff */
[-C--:B------:R-:W-:Y:S01]  /*8db0*/  LEA R6, P1, R6, R28.reuse, 0x2 ;  /* 0x0000001c06067211 */ /* 0x080fe200078210ff */
[----:B------:R-:W-:Y:S01]  /*8dc0*/  IMAD.U32 R14, RZ, RZ, UR28 ;  /* 0x0000001cff0e7e24 */ /* 0x000fe2000f8e00ff */
[-C--:B------:R-:W-:Y:S02]  /*8dd0*/  LEA.HI.X.SX32 R9, R7, R29.reuse, 0x2, P2 ;  /* 0x0000001d07097211 */ /* 0x080fe400010f16ff */
[----:B------:R-:W-:Y:S02]  /*8de0*/  MOV R4, UR36 ;  /* 0x0000002400047c02 */ /* 0x000fe40008000f00 */
[-C--:B------:R-:W-:Y:S01]  /*8df0*/  LEA.HI.X.SX32 R7, R5, R29.reuse, 0x2, P1 ;  /* 0x0000001d05077211 */ /* 0x080fe200008f16ff */
[----:B------:R1:W-:Y:S01]  /*8e00*/  REDG.E.ADD.F32.FTZ.RN.STRONG.GPU desc[UR8][R8.64], R17 ;  /* 0x00000011080079a6 */ /* 0x0003e2000c10f388 */
[-C--:B------:R-:W-:Y:S01]  /*8e10*/  LEA R4, P0, R4, R28.reuse, 0x2 ;  /* 0x0000001c04047211 */ /* 0x080fe200078010ff */
[----:B---3--:R-:W-:Y:S01]  /*8e20*/  IMAD.U32 R10, RZ, RZ, UR26 ;  /* 0x0000001aff0a7e24 */ /* 0x008fe2000f8e00ff */
[-C--:B------:R-:W-:Y:S01]  /*8e30*/  LEA R14, P5, R14, R28.reuse, 0x2 ;  /* 0x0000001c0e0e7211 */ /* 0x080fe200078a10ff */
[----:B------:R2:W-:Y:S01]  /*8e40*/  REDG.E.ADD.F32.FTZ.RN.STRONG.GPU desc[UR8][R6.64], R18 ;  /* 0x00000012060079a6 */ /* 0x0005e2000c10f388 */
[-C--:B------:R-:W-:Y:S01]  /*8e50*/  LEA.HI.X.SX32 R5, R0, R29.reuse, 0x2, P0 ;  /* 0x0000001d00057211 */ /* 0x080fe200000f16ff */
[----:B------:R-:W-:Y:S01]  /*8e60*/  IMAD.U32 R11, RZ, RZ, UR27 ;  /* 0x0000001bff0b7e24 */ /* 0x000fe2000f8e00ff */
[-C--:B------:R-:W-:Y:S01]  /*8e70*/  LEA.HI.X.SX32 R15, R13, R29.reuse, 0x2, P5 ;  /* 0x0000001d0d0f7211 */ /* 0x080fe200028f16ff */
[----:B------:R-:W-:Y:S01]  /*8e80*/  IMAD.U32 R0, RZ, RZ, UR35 ;  /* 0x00000023ff007e24 */ /* 0x000fe2000f8e00ff */
[-C--:B------:R-:W-:Y:S01]  /*8e90*/  LEA R10, P3, R10, R28.reuse, 0x2 ;  /* 0x0000001c0a0a7211 */ /* 0x080fe200078610ff */
[----:B------:R3:W-:Y:S01]  /*8ea0*/  REDG.E.ADD.F32.FTZ.RN.STRONG.GPU desc[UR8][R4.64], R19 ;  /* 0x00000013040079a6 */ /* 0x0007e2000c10f388 */
[-C--:B------:R-:W-:Y:S03]  /*8eb0*/  LEA.HI.X.SX32 R13, R11, R29.reuse, 0x2, P4 ;  /* 0x0000001d0b0d7211 */ /* 0x080fe600020f16ff */
[----:B------:R-:W-:Y:S04]  /*8ec0*/  REDG.E.ADD.F32.FTZ.RN.STRONG.GPU desc[UR8][R28.64+0x100], R20 ;  /* 0x000100141c0079a6 */ /* 0x000fe8000c10f388 */
[----:B------:R-:W-:Y:S04]  /*8ed0*/  REDG.E.ADD.F32.FTZ.RN.STRONG.GPU desc[UR8][R132.64+0x100], R21 ;  /* 0x00010015840079a6 */ /* 0x000fe8000c10f388 */
[----:B------:R-:W-:Y:S04]  /*8ee0*/  REDG.E.ADD.F32.FTZ.RN.STRONG.GPU desc[UR8][R14.64], R22 ;  /* 0x000000160e0079a6 */ /* 0x000fe8000c10f388 */
[----:B------:R-:W-:Y:S01]  /*8ef0*/  REDG.E.ADD.F32.FTZ.RN.STRONG.GPU desc[UR8][R12.64], R23 ;  /* 0x000000170c0079a6 */ /* 0x000fe2000c10f388 */
[----:B-1----:R-:W-:Y:S02]  /*8f00*/  IMAD.U32 R8, RZ, RZ, UR25 ;  /* 0x00000019ff087e24 */ /* 0x002fe4000f8e00ff */
[----:B------:R-:W-:Y:S01]  /*8f10*/  IMAD.U32 R9, RZ, RZ, UR26 ;  /* 0x0000001aff097e24 */ /* 0x000fe2000f8e00ff */
[----:B------:R-:W-:Y:S01]  /*8f20*/  LDSM.16.MT88.4 R12, [R2+0x11000] ;  /* 0x01100000020c783b */ /* 0x000fe20000004200 */
[----:B--2---:R-:W-:Y:S01]  /*8f30*/  IMAD.U32 R6, RZ, RZ, UR24 ;  /* 0x00000018ff067e24 */ /* 0x004fe2000f8e00ff */
[-C--:B------:R-:W-:Y:S01]  /*8f40*/  LEA R8, P2, R8, R28.reuse, 0x2 ;  /* 0x0000001c08087211 */ /* 0x080fe200078410ff */
[----:B------:R-:W-:Y:S01]  /*8f50*/  IMAD.U32 R7, RZ, RZ, UR25 ;  /* 0x00000019ff077e24 */ /* 0x000fe2000f8e00ff */
[-C--:B------:R-:W-:Y:S01]  /*8f60*/  LEA.HI.X.SX32 R11, R9, R29.reuse, 0x2, P3 ;  /* 0x0000001d090b7211 */ /* 0x080fe200018f16ff */
[----:B------:R-:W-:Y:S01]  /*8f70*/  LDSM.16.MT88.4 R16, [R3+0x1000] ;  /* 0x001000000310783b */ /* 0x000fe20000004200 */
[-C--:B------:R-:W-:Y:S01]  /*8f80*/  LEA R6, P1, R6, R28.reuse, 0x2 ;  /* 0x0000001c06067211 */ /* 0x080fe200078210ff */
[----:B---3--:R-:W-:Y:S01]  /*8f90*/  IMAD.U32 R4, RZ, RZ, UR35 ;  /* 0x00000023ff047e24 */ /* 0x008fe2000f8e00ff */
[-C--:B------:R-:W-:Y:S01]  /*8fa0*/  LEA.HI.X.SX32 R9, R7, R29.reuse, 0x2, P2 ;  /* 0x0000001d07097211 */ /* 0x080fe200010f16ff */
[----:B------:R-:W-:Y:S01]  /*8fb0*/  IMAD.U32 R5, RZ, RZ, UR24 ;  /* 0x00000018ff057e24 */ /* 0x000fe2000f8e00ff */
[----:B------:R-:W-:Y:S02]  /*8fc0*/  REDG.E.ADD.F32.FTZ.RN.STRONG.GPU desc[UR8][R10.64], R24 ;  /* 0x000000180a0079a6 */ /* 0x000fe4000c10f388 */
        /* <DEDUP_REMOVED lines=17> */
[----:B------:R-:W5:Y:S01]  /*90e0*/  LDSM.16.MT88.4 R24, [R3+0x1400] ;  /* 0x001400000318783b */ /* 0x000f620000004200 */
        /* <DEDUP_REMOVED lines=17> */
[-C--:B---3--:R-:W-:Y:S06]  /*9200*/  HMMA.16816.F32.BF16 R84, R32, R20.reuse, R84 ;  /* 0x000000142054723c */ /* 0x088fec0000041854 */
[C---:B----4-:R-:W-:Y:S06]  /*9210*/  HMMA.16816.F32.BF16 R88, R132.reuse, R20, R88 ;  /* 0x000000148458723c */ /* 0x050fec0000041858 */
[-C--:B------:R-:W-:Y:S06]  /*9220*/  HMMA.16816.F32.BF16 R92, R132, R22.reuse, R92 ;  /* 0x00000016845c723c */ /* 0x080fec000004185c */
[C---:B------:R-:W-:Y:S01]  /*9230*/  HMMA.16816.F32.BF16 R96, R32.reuse, R22, R96 ;  /* 0x000000162060723c */ /* 0x040fe20000041860 */
[----:B------:R-:W-:Y:S05]  /*9240*/  LDSM.16.MT88.4 R20, [R2+0x10800] ;  /* 0x010800000214783b */ /* 0x000fea0000004200 */
[-C--:B-----5:R-:W-:Y:S06]  /*9250*/  HMMA.16816.F32.BF16 R100, R32, R24.reuse, R100 ;  /* 0x000000182064723c */ /* 0x0a0fec0000041864 */
        /* <DEDUP_REMOVED lines=257> */
.L_x_328:
        /* <DEDUP_REMOVED lines=19> */
.L_x_329:
[----:B------:R-:W-:Y:S01]  /*a3a0*/  BAR.SYNC.DEFER_BLOCKING 0x0 ;  /* 0x0000000000007b1d */ /* 0x000fe20000010000 */
[----:B------:R-:W-:Y:S01]  /*a3b0*/  USHF.R.S32.HI UR6, URZ, 0x1f, UR5 ;  /* 0x0000001f3f067899 */ /* 0x000fe20008011405 */
[----:B-12---:R-:W-:Y:S01]  /*a3c0*/  SHF.R.S32.HI R3, RZ, 0x1f, R9 ;  /* 0x0000001fff037819 */ /* 0x006fe20000011409 */
        /* <DEDUP_REMOVED lines=39> */
[C---:B------:R-:W-:Y:S01]  /*a640*/  IMAD R3, R0.reuse, UR11, R3 ;  /* 0x0000000b00037c24 */ /* 0x040fe2000f8e0203 */
        /* <DEDUP_REMOVED lines=10> */
.L_x_331:
[----:B------:R-:W-:Y:S05]  /*a6f0*/  BSYNC B0 ;  /* 0x0000000000007941 */ /* 0x000fea0003800000 */
.L_x_330:
        /* <DEDUP_REMOVED lines=20> */
.L_x_333:
[----:B------:R-:W-:Y:S05]  /*a840*/  BSYNC B0 ;  /* 0x0000000000007941 */ /* 0x000fea0003800000 */
.L_x_332:
        /* <DEDUP_REMOVED lines=35> */
.L_x_335:
[----:B------:R-:W-:Y:S05]  /*aa80*/  BSYNC B0 ;  /* 0x0000000000007941 */ /* 0x000fea0003800000 */
.L_x_334:
        /* <DEDUP_REMOVED lines=18> */
.L_x_311:
[----:B------:R-:W-:Y:S05]  /*abb0*/  BSYNC B1 ;  /* 0x0000000000017941 */ /* 0x000fea0003800000 */
.L_x_297:
        /* <DEDUP_REMOVED lines=8> */
.L_x_336:
[----:B------:R-:W-:Y:S05]  /*ac40*/  EXIT ;  /* 0x000000000000794d */ /* 0x000fea0003800000 */
.L_x_338:
        /* <DEDUP_REMOVED lines=11> */
.L_x_679:


//--------------------- .text._ZN5flash44flash_bwd_dq_dk_dv_loop_seqk_parallel_kernelI23Flash_bwd_kernel_traitsILi96ELi64ELi128ELi8ELi2ELi4ELi4ELb1ELb0EN7cutlass10bfloat16_tE19Flash_kernel_traitsILi96ELi64ELi128ELi8ES3_EELb0ELb1ELb0ELb1ELb0ELb0ELb1EEEvNS_16Flash_bwd_paramsE --------------------------
	.section	.text._ZN5flash44flash_bwd_dq_dk_dv_loop_seqk_parallel_kernelI23Flash_bwd_kernel_traitsILi96ELi64ELi128ELi8ELi2ELi4ELi4ELb1ELb0EN7cutlass10bfloat16_tE19Flash_kernel_traitsILi96ELi64ELi128ELi8ES3_EELb0ELb1ELb0ELb1ELb0ELb0ELb1EEEvNS_16Flash_bwd_paramsE,"ax",@progbits
	.align	128
        .global         _ZN5flash44flash_bwd_dq_dk_dv_loop_seqk_parallel_kernelI23Flash_bwd_kernel_traitsILi96ELi64ELi128ELi8ELi2ELi4ELi4ELb1ELb0EN7cutlass10bfloat16_tE19Flash_kernel_traitsILi96ELi64ELi128ELi8ES3_EELb0ELb1ELb0ELb1ELb0ELb0ELb1EEEvNS_16Flash_bwd_paramsE
        .type           _ZN5flash44flash_bwd_dq_dk_dv_loop_seqk_parallel_kernelI23Flash_bwd_kernel_traitsILi96ELi64ELi128ELi8ELi2ELi4ELi4ELb1ELb0EN7cutlass10bfloat16_tE19Flash_kernel_traitsILi96ELi64ELi128ELi8ES3_EELb0ELb1ELb0ELb1ELb0ELb0ELb1EEEvNS_16Flash_bwd_paramsE,@function
        .size           _ZN5flash44flash_bwd_dq_dk_dv_loop_seqk_parallel_kernelI23Flash_bwd_kernel_traitsILi96ELi64ELi128ELi8ELi2ELi4ELi4ELb1ELb0EN7cutlass10bfloat16_tE19Flash_kernel_traitsILi96ELi64ELi128ELi8ES3_EELb0ELb1ELb0ELb1ELb0ELb0ELb1EEEvNS_16Flash_bwd_paramsE,(.L_x_680 - _ZN5flash44flash_bwd_dq_dk_dv_loop_seqk_parallel_kernelI23Flash_bwd_kernel_traitsILi96ELi64ELi128ELi8ELi2ELi4ELi4ELb1ELb0EN7cutlass10bfloat16_tE19Flash_kernel_traitsILi96ELi64ELi128ELi8ES3_EELb0ELb1ELb0ELb1ELb0ELb0ELb1EEEvNS_16Flash_bwd_paramsE)
        .other          _ZN5flash44flash_bwd_dq_dk_dv_loop_seqk_parallel_kernelI23Flash_bwd_kernel_traitsILi96ELi64ELi128ELi8ELi2ELi4ELi4ELb1ELb0EN7cutlass10bfloat16_tE19Flash_kernel_traitsILi96ELi64ELi128ELi8ES3_EELb0ELb1ELb0ELb1ELb0ELb0ELb1EEEvNS_16Flash_bwd_paramsE,@"STO_CUDA_ENTRY STV_DEFAULT"
_ZN5flash44flash_bwd_dq_dk_dv_loop_seqk_parallel_kernelI23Flash_bwd_kernel_traitsILi96ELi64ELi128ELi8ELi2ELi4ELi4ELb1ELb0EN7cutlass10bfloat16_tE19Flash_kernel_traitsILi96ELi64ELi128ELi8ES3_EELb0ELb1ELb0ELb1ELb0ELb0ELb1EEEvNS_16Flash_bwd_paramsE:
.text._ZN5flash44flash_bwd_dq_dk_dv_loop_seqk_parallel_kernelI23Flash_bwd_kernel_traitsILi96ELi64ELi128ELi8ELi2ELi4ELi4ELb1ELb0EN7cutlass10bfloat16_tE19Flash_kernel_traitsILi96ELi64ELi128ELi8ES3_EELb0ELb1ELb0ELb1ELb0ELb0ELb1EEEvNS_16Flash_bwd_paramsE:
        /* <DEDUP_REMOVED lines=17> */
[----:B------:R-:W-:Y:S01]  /*0110*/  ULDC.64 UR8, c[0x0][0x208] ;  /* 0x0000820000087ab9 */ /* 0x000fe20000000a00 */
        /* <DEDUP_REMOVED lines=8> */
[-C--:B------:R-:W-:Y:S02]  /*01a0*/  LEA.HI R7, R19, R20.reuse, RZ, 0x2 ;  /* 0x0000001413077211 */ /* 0x080fe400078f10ff */
[----:B-1----:R-:W-:Y:S01]  /*01b0*/  SHF.R.S32.HI R0, RZ, 0x3, R23 ;  /* 0x00000003ff007819 */ /* 0x002fe20000011417 */
[----:B-----5:R-:W-:Y:S01]  /*01c0*/  USHF.L.U32 UR6, UR49, 0x7, URZ ;  /* 0x0000000731067899 */ /* 0x020fe2000800063f */
[----:B------:R-:W-:Y:S02]  /*01d0*/  LOP3.LUT R2, R7, 0xfffffffc, RZ, 0xc0, !PT ;  /* 0xfffffffc07027812 */ /* 0x000fe400078ec0ff */
[CC--:B------:R-:W-:Y:S01]  /*01e0*/  LEA.HI R4, R19.reuse, R20.reuse, RZ, 0x4 ;  /* 0x0000001413047211 */ /* 0x0c0fe200078f20ff */
[----:B------:R-:W-:Y:S01]  /*01f0*/  IMAD.SHL.U32 R0, R0, 0x40, RZ ;  /* 0x0000004000007824 */ /* 0x000fe200078e00ff */
[----:B------:R-:W-:Y:S01]  /*0200*/  LEA.HI R17, R19, R20, RZ, 0x5 ;  /* 0x0000001413117211 */ /* 0x000fe200078f28ff */
[----:B------:R-:W-:Y:S01]  /*0210*/  IMAD.IADD R18, R20, 0x1, -R2 ;  /* 0x0000000114127824 */ /* 0x000fe200078e0a02 */
[----:B------:R-:W-:-:S02]  /*0220*/  SHF.R.S32.HI R5, RZ, 0x4, R4 ;  /* 0x00000004ff057819 */ /* 0x000fc40000011404 */
[----:B------:R-:W-:Y:S01]  /*0230*/  LOP3.LUT R0, R0, 0xc0, RZ, 0xc0, !PT ;  /* 0x000000c000007812 */ /* 0x000fe200078ec0ff */
[----:B------:R-:W-:Y:S01]  /*0240*/  IMAD.SHL.U32 R24, R18, 0x8, RZ ;  /* 0x0000000812187824 */ /* 0x000fe200078e00ff */
[----:B------:R-:W-:Y:S02]  /*0250*/  LEA.HI R2, R4, R5, RZ, 0x1 ;  /* 0x0000000504027211 */ /* 0x000fe400078f08ff */
[----:B------:R-:W-:Y:S02]  /*0260*/  SHF.R.S32.HI R9, RZ, 0x5, R17 ;  /* 0x00000005ff097819 */ /* 0x000fe40000011411 */
[----:B------:R-:W-:Y:S01]  /*0270*/  LOP3.LUT R2, R2, 0xfffffffe, RZ, 0xc0, !PT ;  /* 0xfffffffe02027812 */ /* 0x000fe200078ec0ff */
[----:B------:R-:W-:Y:S01]  /*0280*/  STL [R1+0x30], R24 ;  /* 0x0000301801007387 */ /* 0x000fe20000100800 */
[----:B------:R-:W-:Y:S02]  /*0290*/  LOP3.LUT R3, R0, 0x18, R24, 0xf8, !PT ;  /* 0x0000001800037812 */ /* 0x000fe400078ef818 */
[----:B------:R-:W-:Y:S01]  /*02a0*/  SHF.R.U32.HI R0, RZ, 0x3, R0 ;  /* 0x00000003ff007819 */ /* 0x000fe20000011600 */
[----:B------:R-:W-:Y:S01]  /*02b0*/  IMAD.IADD R15, R5, 0x1, -R2 ;  /* 0x00000001050f7824 */ /* 0x000fe200078e0a02 */
[----:B------:R-:W-:-:S02]  /*02c0*/  SHF.R.S32.HI R26, RZ, 0x2, R7 ;  /* 0x00000002ff1a7819 */ /* 0x000fc40000011407 */
[----:B------:R-:W-:Y:S02]  /*02d0*/  LOP3.LUT R16, R3, R0, RZ, 0x3c, !PT ;  /* 0x0000000003107212 */ /* 0x000fe400078e3cff */
[----:B------:R-:W-:Y:S02]  /*02e0*/  LOP3.LUT R0, R4, 0xfffffff0, RZ, 0xc0, !PT ;  /* 0xfffffff004007812 */ /* 0x000fe400078ec0ff */
[----:B------:R-:W-:Y:S02]  /*02f0*/  LEA.HI R5, R17, R9, RZ, 0x1 ;  /* 0x0000000911057211 */ /* 0x000fe400078f08ff */
[----:B------:R-:W-:Y:S01]  /*0300*/  SHF.R.S32.HI R3, RZ, 0x1f, R17 ;  /* 0x0000001fff037819 */ /* 0x000fe20000011411 */
[----:B------:R-:W-:Y:S01]  /*0310*/  IMAD.IADD R0, R20, 0x1, -R0 ;  /* 0x0000000114007824 */ /* 0x000fe200078e0a00 */
[----:B------:R-:W-:Y:S02]  /*0320*/  LEA.HI R4, R7, R26, RZ, 0x1 ;  /* 0x0000001a07047211 */ /* 0x000fe400078f08ff */
[----:B------:R-:W-:-:S02]  /*0330*/  LOP3.LUT R5, R5, 0xfffffffe, RZ, 0xc0, !PT ;  /* 0xfffffffe05057812 */ /* 0x000fc400078ec0ff */
[----:B------:R-:W-:Y:S02]  /*0340*/  LEA.HI R3, R3, R9, RZ, 0x2 ;  /* 0x0000000903037211 */ /* 0x000fe400078f10ff */
[----:B------:R-:W-:Y:S01]  /*0350*/  LOP3.LUT R4, R4, 0x7fffffe, RZ, 0xc0, !PT ;  /* 0x07fffffe04047812 */ /* 0x000fe200078ec0ff */
[----:B------:R-:W-:Y:S01]  /*0360*/  IMAD.IADD R230, R9, 0x1, -R5 ;  /* 0x0000000109e67824 */ /* 0x000fe200078e0a05 */
[----:B------:R-:W-:Y:S02]  /*0370*/  LOP3.LUT R2, R23, 0xfffffff8, RZ, 0xc0, !PT ;  /* 0xfffffff817027812 */ /* 0x000fe400078ec0ff */
[----:B------:R-:W-:Y:S01]  /*0380*/  LOP3.LUT R3, R3, 0xfffffffc, RZ, 0xc0, !PT ;  /* 0xfffffffc03037812 */ /* 0x000fe200078ec0ff */
[----:B------:R-:W-:Y:S01]  /*0390*/  IMAD.IADD R4, R26, 0x1, -R4 ;  /* 0x000000011a047824 */ /* 0x000fe200078e0a04 */
[----:B------:R-:W-:Y:S01]  /*03a0*/  SHF.R.S32.HI R5, RZ, 0x1f, R0 ;  /* 0x0000001fff057819 */ /* 0x000fe20000011400 */
[----:B------:R-:W-:Y:S01]  /*03b0*/  IMAD.IADD R2, R20, 0x1, -R2 ;  /* 0x0000000114027824 */ /* 0x000fe200078e0a02 */
[----:B------:R-:W-:Y:S01]  /*03c0*/  LEA.HI R11, R19, R20, RZ, 0x6 ;  /* 0x00000014130b7211 */ /* 0x000fe200078f30ff */
[----:B------:R-:W-:Y:S01]  /*03d0*/  IMAD.IADD R12, R9, 0x1, -R3 ;  /* 0x00000001090c7824 */ /* 0x000fe200078e0a03 */
[----:B------:R-:W-:Y:S01]  /*03e0*/  LEA.HI R13, R5, R0, RZ, 0x3 ;  /* 0x00000000050d7211 */ /* 0x000fe200078f18ff */
[----:B------:R-:W-:Y:S01]  /*03f0*/  IMAD R9, R9, 0x8, R4 ;  /* 0x0000000809097824 */ /* 0x000fe200078e0204 */
[----:B------:R-:W-:-:S02]  /*0400*/  SHF.R.S32.HI R4, RZ, 0x1f, R7 ;  /* 0x0000001fff047819 */ /* 0x000fc40000011407 */
[----:B------:R-:W-:Y:S02]  /*0410*/  LEA.HI R3, R0, R0, RZ, 0x1 ;  /* 0x0000000000037211 */ /* 0x000fe400078f08ff */
[----:B------:R-:W-:Y:S02]  /*0420*/  LEA.HI R6, R2, R2, RZ, 0x1 ;  /* 0x0000000202067211 */ /* 0x000fe400078f08ff */
[----:B------:R-:W-:Y:S02]  /*0430*/  LOP3.LUT R7, R13, 0xfffffff8, RZ, 0xc0, !PT ;  /* 0xfffffff80d077812 */ /* 0x000fe400078ec0ff */
[----:B------:R-:W-:Y:S02]  /*0440*/  LOP3.LUT R8, R3, 0x7fffffe, RZ, 0xc0, !PT ;  /* 0x07fffffe03087812 */ /* 0x000fe400078ec0ff */
[----:B------:R-:W-:Y:S01]  /*0450*/  SHF.R.S32.HI R11, RZ, 0x6, R11 ;  /* 0x00000006ff0b7819 */ /* 0x000fe2000001140b */
[----:B------:R-:W-:Y:S01]  /*0460*/  IMAD.IADD R14, R0, 0x1, -R7 ;  /* 0x00000001000e7824 */ /* 0x000fe200078e0a07 */
[----:B------:R-:W-:Y:S01]  /*0470*/  LOP3.LUT R5, R6, 0x3fffffe, RZ, 0xc0, !PT ;  /* 0x03fffffe06057812 */ /* 0x000fe200078ec0ff */
[----:B------:R-:W-:Y:S01]  /*0480*/  IMAD.U32 R7, R9, 0x20, R16 ;  /* 0x0000002009077824 */ /* 0x000fe200078e0010 */
[----:B------:R-:W-:Y:S01]  /*0490*/  LEA.HI R10, R4, R26, RZ, 0x3 ;  /* 0x0000001a040a7211 */ /* 0x000fe200078f18ff */
[----:B------:R-:W-:Y:S01]  /*04a0*/  IMAD.IADD R21, R0, 0x1, -R8 ;  /* 0x0000000100157824 */ /* 0x000fe200078e0a08 */
[----:B------:R-:W-:Y:S01]  /*04b0*/  LOP3.LUT P5, RZ, R14, 0x2, RZ, 0xc0, !PT ;  /* 0x000000020eff7812 */ /* 0x000fe200078ac0ff */
[----:B------:R-:W-:Y:S01]  /*04c0*/  IMAD.IADD R5, R2, 0x1, -R5 ;  /* 0x0000000102057824 */ /* 0x000fe200078e0a05 */
[----:B------:R-:W-:Y:S01]  /*04d0*/  LOP3.LUT R0, R10, 0xfffffff8, RZ, 0xc0, !PT ;  /* 0xfffffff80a007812 */ /* 0x000fe200078ec0ff */
[----:B------:R-:W-:Y:S01]  /*04e0*/  IMAD R4, R11, 0x4, R15 ;  /* 0x000000040b047824 */ /* 0x000fe200078e020f */
[----:B------:R1:W-:Y:S01]  /*04f0*/  STL [R1+0x50], R7 ;  /* 0x0000500701007387 */ /* 0x0003e20000100800 */
[----:B------:R-:W-:-:S02]  /*0500*/  LOP3.LUT P6, RZ, R14, 0x4, RZ, 0xc0, !PT ;  /* 0x000000040eff7812 */ /* 0x000fc400078cc0ff */
[----:B------:R-:W-:Y:S01]  /*0510*/  IMAD R22, R4, 0x8, R5 ;  /* 0x0000000804167824 */ /* 0x000fe200078e0205 */
[----:B------:R-:W-:Y:S01]  /*0520*/  SEL R225, R228, 0xffffffe0, !P5 ;  /* 0xffffffe0e4e17807 */ /* 0x000fe20006800000 */
[----:B------:R-:W-:Y:S01]  /*0530*/  IMAD.SHL.U32 R4, R2, 0x40, RZ ;  /* 0x0000004002047824 */ /* 0x000fe200078e00ff */
[----:B------:R-:W-:Y:S01]  /*0540*/  SHF.R.S32.HI R2, RZ, 0x1, R6 ;  /* 0x00000001ff027819 */ /* 0x000fe20000011406 */
[----:B------:R-:W-:Y:S01]  /*0550*/  IMAD.IADD R0, R26, 0x1, -R0 ;  /* 0x000000011a007824 */ /* 0x000fe200078e0a00 */
[----:B------:R-:W-:Y:S02]  /*0560*/  SEL R226, R226, 0x40, P6 ;  /* 0x00000040e2e27807 */ /* 0x000fe40003000000 */
[C---:B------:R-:W-:Y:S01]  /*0570*/  LOP3.LUT P4, RZ, R2.reuse, 0x2, RZ, 0xc0, !PT ;  /* 0x0000000202ff7812 */ /* 0x040fe2000788c0ff */
[----:B------:R-:W-:Y:S01]  /*0580*/  IMAD.SHL.U32 R2, R2, 0x40, RZ ;  /* 0x0000004002027824 */ /* 0x000fe200078e00ff */
[----:B------:R-:W-:Y:S02]  /*0590*/  LOP3.LUT R5, R0, 0x1, RZ, 0xc0, !PT ;  /* 0x0000000100057812 */ /* 0x000fe400078ec0ff */
[----:B------:R-:W-:-:S02]  /*05a0*/  LOP3.LUT R8, R4, 0x1c0, RZ, 0xc0, !PT ;  /* 0x000001c004087812 */ /* 0x000fc400078ec0ff */
[----:B------:R-:W-:Y:S02]  /*05b0*/  ISETP.NE.U32.AND P3, PT, R5, 0x1, PT ;  /* 0x000000010500780c */ /* 0x000fe40003f65070 */
[----:B------:R-:W-:Y:S02]  /*05c0*/  LOP3.LUT R5, R17, 0xffffffe0, RZ, 0xc0, !PT ;  /* 0xffffffe011057812 */ /* 0x000fe400078ec0ff */
[----:B------:R-:W-:Y:S02]  /*05d0*/  LOP3.LUT R2, R2, 0xc0, RZ, 0xc0, !PT ;  /* 0x000000c002027812 */ /* 0x000fe400078ec0ff */
[----:B------:R-:W-:Y:S01]  /*05e0*/  LEA.HI R9, R0, R0, RZ, 0x1 ;  /* 0x0000000000097211 */ /* 0x000fe200078f08ff */
[----:B------:R-:W-:Y:S01]  /*05f0*/  IMAD.IADD R10, R20, 0x1, -R5 ;  /* 0x00000001140a7824 */ /* 0x000fe200078e0a05 */
[----:B------:R-:W-:Y:S02]  /*0600*/  LOP3.LUT R6, R2, 0x8, R23, 0xf8, !PT ;  /* 0x0000000802067812 */ /* 0x000fe400078ef817 */
[----:B-1----:R-:W-:-:S02]  /*0610*/  SHF.R.S32.HI R7, RZ, 0x1, R3 ;  /* 0x00000001ff077819 */ /* 0x002fc40000011403 */
[----:B------:R-:W-:Y:S01]  /*0620*/  SHF.R.S32.HI R3, RZ, 0x1f, R3 ;  /* 0x0000001fff037819 */ /* 0x000fe20000011403 */
[----:B------:R1:W-:Y:S01]  /*0630*/  STL [R1+0x74], R10 ;  /* 0x0000740a01007387 */ /* 0x0003e20000100800 */
[----:B------:R-:W-:Y:S02]  /*0640*/  LOP3.LUT R5, R9, 0x3fffffe, RZ, 0xc0, !PT ;  /* 0x03fffffe09057812 */ /* 0x000fe400078ec0ff */
[----:B------:R-:W-:Y:S02]  /*0650*/  LEA.HI R3, R3, R7, RZ, 0x2 ;  /* 0x0000000703037211 */ /* 0x000fe400078f10ff */
[----:B------:R-:W-:Y:S02]  /*0660*/  LOP3.LUT P2, RZ, R0, 0x2, RZ, 0xc0, !PT ;  /* 0x0000000200ff7812 */ /* 0x000fe4000784c0ff */
[----:B------:R-:W-:Y:S01]  /*0670*/  LOP3.LUT R4, R3, 0xfffffffc, RZ, 0xc0, !PT ;  /* 0xfffffffc03047812 */ /* 0x000fe200078ec0ff */
[----:B------:R-:W-:Y:S01]  /*0680*/  IMAD.SHL.U32 R3, R12, 0x10, RZ ;  /* 0x000000100c037824 */ /* 0x000fe200078e00ff */
[----:B------:R-:W-:-:S02]  /*0690*/  SEL R241, R241, 0x10, !P3 ;  /* 0x00000010f1f17807 */ /* 0x000fc40005800000 */
[----:B------:R-:W-:Y:S01]  /*06a0*/  SEL R223, R228, 0xffffffe0, !P4 ;  /* 0xffffffe0e4df7807 */ /* 0x000fe20006000000 */
[----:B------:R-:W-:Y:S01]  /*06b0*/  IMAD.IADD R16, R7, 0x1, -R4 ;  /* 0x0000000107107824 */ /* 0x000fe200078e0a04 */
[----:B------:R-:W-:Y:S02]  /*06c0*/  LOP3.LUT R3, R8, 0x30, R3, 0xf8, !PT ;  /* 0x0000003008037812 */ /* 0x000fe400078ef803 */
[----:B------:R-:W-:Y:S02]  /*06d0*/  SHF.R.U32.HI R4, RZ, 0x3, R2 ;  /* 0x00000003ff047819 */ /* 0x000fe40000011602 */
[----:B------:R-:W-:Y:S01]  /*06e0*/  LOP3.LUT R17, R3, 0x8, R23, 0xf8, !PT ;  /* 0x0000000803117812 */ /* 0x000fe200078ef817 */
[----:B------:R-:W-:Y:S01]  /*06f0*/  IMAD.SHL.U32 R3, R11, 0x20, RZ ;  /* 0x000000200b037824 */ /* 0x000fe200078e00ff */
[----:B------:R-:W-:Y:S01]  /*0700*/  LEA.HI R2, R19, R20, RZ, 0x7 ;  /* 0x0000001413027211 */ /* 0x000fe200078f38ff */
[----:B------:R-:W-:Y:S01]  /*0710*/  IMAD.SHL.U32 R20, R20, 0x2, RZ ;  /* 0x0000000214147824 */ /* 0x000fe200078e00ff */
[----:B------:R-:W-:-:S02]  /*0720*/  LOP3.LUT R222, R6, R4, RZ, 0x3c, !PT ;  /* 0x0000000406de7212 */ /* 0x000fc400078e3cff */
[----:B------:R-:W-:Y:S02]  /*0730*/  SHF.R.S32.HI R6, RZ, 0x1f, R10 ;  /* 0x0000001fff067819 */ /* 0x000fe4000001140a */
[----:B------:R-:W-:Y:S01]  /*0740*/  LOP3.LUT R4, R3, 0x6, R20, 0xf8, !PT ;  /* 0x0000000603047812 */ /* 0x000fe200078ef814 */
[----:B------:R-:W-:Y:S01]  /*0750*/  IMAD.U32 R222, R22, 0x20, R222 ;  /* 0x0000002016de7824 */ /* 0x000fe200078e00de */
[----:B------:R-:W-:Y:S01]  /*0760*/  LEA.HI R6, R6, R10, RZ, 0x2 ;  /* 0x0000000a06067211 */ /* 0x000fe200078f10ff */
[C---:B-1----:R-:W-:Y:S01]  /*0770*/  IMAD.IADD R10, R0.reuse, 0x1, -R5 ;  /* 0x00000001000a7824 */ /* 0x042fe200078e0a05 */
[----:B------:R-:W-:Y:S01]  /*0780*/  SHF.R.S32.HI R7, RZ, 0x7, R2 ;  /* 0x00000007ff077819 */ /* 0x000fe20000011402 */
[----:B------:R-:W-:Y:S01]  /*0790*/  IMAD.SHL.U32 R0, R0, 0x40, RZ ;  /* 0x0000004000007824 */ /* 0x000fe200078e00ff */
[----:B------:R1:W-:Y:S01]  /*07a0*/  STL [R1+0x7c], R4 ;  /* 0x00007c0401007387 */ /* 0x0003e20000100800 */
[----:B------:R-:W-:Y:S01]  /*07b0*/  SHF.R.S32.HI R5, RZ, 0x2, R6 ;  /* 0x00000002ff057819 */ /* 0x000fe20000011406 */
[----:B------:R-:W-:Y:S01]  /*07c0*/  IMAD.SHL.U32 R2, R18, 0x2, RZ ;  /* 0x0000000212027824 */ /* 0x000fe200078e00ff */
[----:B------:R-:W-:-:S02]  /*07d0*/  SHF.R.U32.HI R8, RZ, 0x3, R8 ;  /* 0x00000003ff087819 */ /* 0x000fc40000011608 */
[----:B------:R-:W-:Y:S01]  /*07e0*/  LOP3.LUT R0, R0, 0x1c0, RZ, 0xc0, !PT ;  /* 0x000001c000007812 */ /* 0x000fe200078ec0ff */
[----:B------:R-:W-:Y:S01]  /*07f0*/  IMAD R18, R230, 0x10, R5 ;  /* 0x00000010e6127824 */ /* 0x000fe200078e0205 */
[----:B------:R-:W-:Y:S01]  /*0800*/  LOP3.LUT R8, R17, R8, RZ, 0x3c, !PT ;  /* 0x0000000811087212 */ /* 0x000fe200078e3cff */
[--C-:B------:R-:W-:Y:S01]  /*0810*/  IMAD R6, R12, 0x200, R2.reuse ;  /* 0x000002000c067824 */ /* 0x100fe200078e0202 */
[----:B------:R-:W-:Y:S01]  /*0820*/  LEA R222, R222, UR4, 0x1 ;  /* 0x00000004dede7c11 */ /* 0x000fe2000f8e08ff */
[----:B------:R-:W-:Y:S01]  /*0830*/  IMAD R2, R7, 0x1000, R2 ;  /* 0x0000100007027824 */ /* 0x000fe200078e0202 */
[----:B------:R-:W-:Y:S01]  /*0840*/  STL [R1+0x70], R18 ;  /* 0x0000701201007387 */ /* 0x000fe20000100800 */
[----:B------:R-:W-:Y:S01]  /*0850*/  IMAD R10, R10, 0x20, R6 ;  /* 0x000000200a0a7824 */ /* 0x000fe200078e0206 */
[----:B------:R-:W-:Y:S01]  /*0860*/  LOP3.LUT P0, RZ, R16, 0x2, RZ, 0xc0, !PT ;  /* 0x0000000210ff7812 */ /* 0x000fe2000780c0ff */
[----:B------:R-:W-:Y:S02]  /*0870*/  IMAD.SHL.U32 R6, R15, 0x8, RZ ;  /* 0x000000080f067824 */ /* 0x000fe400078e00ff */
[----:B------:R-:W-:Y:S01]  /*0880*/  IMAD.IADD R223, R223, 0x1, R222 ;  /* 0x00000001dfdf7824 */ /* 0x000fe200078e02de */
[----:B------:R-:W-:-:S02]  /*0890*/  SEL R228, R228, 0xffffffe0, !P0 ;  /* 0xffffffe0e4e47807 */ /* 0x000fc40004000000 */
[----:B------:R-:W-:Y:S02]  /*08a0*/  LOP3.LUT R6, R6, 0x8, RZ, 0xc0, !PT ;  /* 0x0000000806067812 */ /* 0x000fe400078ec0ff */
[----:B-1----:R-:W-:-:S05]  /*08b0*/  SHF.R.S32.HI R4, RZ, 0x3, R13 ;  /* 0x00000003ff047819 */ /* 0x002fca000001140d */
[----:B------:R-:W-:Y:S02]  /*08c0*/  IMAD R11, R4, 0x8, R21 ;  /* 0x00000008040b7824 */ /* 0x000fe400078e0215 */
[----:B------:R-:W-:Y:S01]  /*08d0*/  IMAD R13, R12, 0x2, R4 ;  /* 0x000000020c0d7824 */ /* 0x000fe200078e0204 */
[----:B------:R-:W-:Y:S02]  /*08e0*/  LOP3.LUT R4, R0, 0x20, R3, 0xf8, !PT ;  /* 0x0000002000047812 */ /* 0x000fe400078ef803 */
[----:B------:R-:W-:Y:S01]  /*08f0*/  SHF.R.U32.HI R3, RZ, 0x3, R0 ;  /* 0x00000003ff037819 */ /* 0x000fe20000011600 */
[----:B------:R-:W-:-:S03]  /*0900*/  VIADD R0, R18, 0xffffffc0 ;  /* 0xffffffc012007836 */ /* 0x000fc60000000000 */
[----:B------:R-:W-:Y:S01]  /*0910*/  LOP3.LUT R4, R4, R3, RZ, 0x3c, !PT ;  /* 0x0000000304047212 */ /* 0x000fe200078e3cff */
[----:B------:R-:W-:Y:S01]  /*0920*/  IMAD R3, R230, 0x400, R2 ;  /* 0x00000400e6037824 */ /* 0x000fe200078e0202 */
[----:B------:R-:W-:-:S03]  /*0930*/  SHF.R.S32.HI R2, RZ, 0x1f, R0 ;  /* 0x0000001fff027819 */ /* 0x000fc60000011400 */
[----:B------:R-:W-:Y:S01]  /*0940*/  IMAD.IADD R244, R4, 0x1, R3 ;  /* 0x0000000104f47824 */ /* 0x000fe200078e0203 */
[----:B------:R-:W-:Y:S01]  /*0950*/  SHF.L.U64.HI R2, R0, 0x2, R2 ;  /* 0x0000000200027819 */ /* 0x000fe20000010202 */
[----:B------:R-:W-:Y:S02]  /*0960*/  IMAD.SHL.U32 R0, R7, 0x8, RZ ;  /* 0x0000000807007824 */ /* 0x000fe400078e00ff */
[----:B------:R-:W-:Y:S01]  /*0970*/  IMAD.SHL.U32 R4, R14, 0x40, RZ ;  /* 0x000000400e047824 */ /* 0x000fe200078e00ff */
[----:B------:R-:W-:Y:S01]  /*0980*/  LEA R244, R244, UR4, 0x1 ;  /* 0x00000004f4f47c11 */ /* 0x000fe2000f8e08ff */
[----:B------:R1:W-:Y:S01]  /*0990*/  STL [R1+0x6c], R2 ;  /* 0x00006c0201007387 */ /* 0x0003e20000100800 */
[----:B------:R-:W-:Y:S01]  /*09a0*/  LOP3.LUT R7, R0, 0x8, RZ, 0xc0, !PT ;  /* 0x0000000800077812 */ /* 0x000fe200078ec0ff */
[C---:B------:R-:W-:Y:S01]  /*09b0*/  IMAD R3, R15.reuse, 0x200, R8 ;  /* 0x000002000f037824 */ /* 0x040fe200078e0208 */
[----:B------:R-:W-:Y:S01]  /*09c0*/  SHF.R.S32.HI R0, RZ, 0x1, R9 ;  /* 0x00000001ff007819 */ /* 0x000fe20000011409 */
[----:B------:R-:W-:Y:S01]  /*09d0*/  IMAD.SHL.U32 R9, R15, 0x10, RZ ;  /* 0x000000100f097824 */ /* 0x000fe200078e00ff */
[----:B------:R-:W-:Y:S01]  /*09e0*/  LOP3.LUT R4, R4, 0x1c0, RZ, 0xc0, !PT ;  /* 0x000001c004047812 */ /* 0x000fe200078ec0ff */
[----:B------:R-:W-:Y:S01]  /*09f0*/  VIADD R242, R244, 0x20 ;  /* 0x00000020f4f27836 */ /* 0x000fe20000000000 */
[C---:B------:R-:W-:Y:S01]  /*0a00*/  LOP3.LUT P1, RZ, R0.reuse, 0x2, RZ, 0xc0, !PT ;  /* 0x0000000200ff7812 */ /* 0x040fe2000782c0ff */
[----:B------:R-:W-:Y:S01]  /*0a10*/  IMAD.SHL.U32 R0, R0, 0x40, RZ ;  /* 0x0000004000007824 */ /* 0x000fe200078e00ff */
[----:B------:R-:W-:Y:S01]  /*0a20*/  SHF.R.U32.HI R224, RZ, 0x3, R4 ;  /* 0x00000003ffe07819 */ /* 0x000fe20000011604 */
[C---:B------:R-:W-:Y:S01]  /*0a30*/  @P2 VIADD R242, R244.reuse, 0xffffffe0 ;  /* 0xffffffe0f4f22836 */ /* 0x040fe20000000000 */
        /* <DEDUP_REMOVED lines=31> */
[----:B------:R2:W-:Y:S02]  /*0c30*/  STL [R1+0x48], R0 ;  /* 0x0000480001007387 */ /* 0x0005e40000100800 */
        /* <DEDUP_REMOVED lines=8> */
.L_x_380:
        /* <DEDUP_REMOVED lines=67> */
.L_x_339:
        /* <DEDUP_REMOVED lines=29> */
[----:B------:R-:W-:-:S02]  /*12c0*/  USEL UR58, UR16, UR14, !UP0 ;  /* 0x0000000e103a7287 */ /* 0x000fc4000c000000 */
[----:B------:R-:W-:Y:S02]  /*12d0*/  UIADD3 UR50, UR17, UR27, URZ ;  /* 0x0000001b11327290 */ /* 0x000fe4000fffe03f */
[----:B--2---:R-:W-:Y:S02]  /*12e0*/  UIMAD.WIDE.U32 UR28, UR5, UR12, URZ ;  /* 0x0000000c051c72a5 */ /* 0x004fe4000f8e003f */
[----:B------:R-:W-:Y:S02]  /*12f0*/  USHF.L.U64.HI UR18, UR49, 0x7, UR61 ;  /* 0x0000000731127899 */ /* 0x000fe4000801023d */
[----:B------:R-:W-:Y:S02]  /*1300*/  UIMAD UR51, UR5, UR13, UR29 ;  /* 0x0000000d053372a4 */ /* 0x000fe4000f8e021d */
[----:B------:R-:W-:Y:S01]  /*1310*/  @!UP0 UIMAD UR5, UR61, UR6, URZ ;  /* 0x000000063d0582a4 */ /* 0x000fe2000f8e023f */
[----:B------:R-:W-:Y:S01]  /*1320*/  @UP0 ULDC.64 UR12, c[0x0][0x420] ;  /* 0x00010800000c0ab9 */ /* 0x000fe20000000a00 */
[----:B------:R-:W-:Y:S01]  /*1330*/  @UP0 UIADD3 UR50, UR15, UR21, URZ ;  /* 0x000000150f320290 */ /* 0x000fe2000fffe03f */
        /* <DEDUP_REMOVED lines=13> */
[----:B------:R-:W-:Y:S02]  /*1410*/  UIMAD UR14, UR7, UR12, URZ ;  /* 0x0000000c070e72a4 */ /* 0x000fe4000f8e023f */
[----:B------:R-:W-:Y:S01]  /*1420*/  UIADD3 UR5, UR13, UR5, URZ ;  /* 0x000000050d057290 */ /* 0x000fe2000fffe03f */
[----:B------:R-:W-:Y:S01]  /*1430*/  ULDC.U8 UR22, c[0x0][0x3d8] ;  /* 0x0000f60000167ab9 */ /* 0x000fe20000000000 */
[----:B------:R-:W-:-:S02]  /*1440*/  ULOP3.LUT UR15, UR19, 0xffffffc0, URZ, 0xc0, !UPT ;  /* 0xffffffc0130f7892 */ /* 0x000fc4000f8ec03f */
[----:B------:R-:W-:Y:S02]  /*1450*/  UISETP.NE.AND UP3, UPT, UR22, URZ, UPT ;  /* 0x0000003f1600728c */ /* 0x000fe4000bf65270 */
[----:B------:R-:W-:Y:S02]  /*1460*/  USEL UR33, UR18, URZ, UP2 ;  /* 0x0000003f12217287 */ /* 0x000fe40009000000 */
[----:B------:R-:W-:Y:S02]  /*1470*/  UIMAD.WIDE.U32 UR16, UR6, UR12, URZ ;  /* 0x0000000c061072a5 */ /* 0x000fe4000f8e003f */
[----:B------:R-:W-:Y:S01]  /*1480*/  UIMAD UR5, UR6, UR5, UR14 ;  /* 0x00000005060572a4 */ /* 0x000fe2000f8e020e */
[----:B-1----:R-:W-:Y:S01]  /*1490*/  IMAD.MOV R0, RZ, RZ, -R5 ;  /* 0x000000ffff007224 */ /* 0x002fe200078e0a05 */
[----:B------:R-:W-:Y:S01]  /*14a0*/  UIADD3 UR18, UR15, -0x40, URZ ;  /* 0xffffffc00f127890 */ /* 0x000fe2000fffe03f */
[----:B------:R-:W-:Y:S01]  /*14b0*/  IMAD.MOV.U32 R4, RZ, RZ, RZ ;  /* 0x000000ffff047224 */ /* 0x000fe200078e00ff */
[----:B------:R-:W-:Y:S01]  /*14c0*/  UISETP.NE.AND UP1, UPT, UR42, -0x1, UPT ;  /* 0xffffffff2a00788c */ /* 0x000fe2000bf25270 */
[----:B------:R-:W-:Y:S01]  /*14d0*/  IMAD R0, R0, R6, RZ ;  /* 0x0000000600007224 */ /* 0x000fe200078e02ff */
[----:B------:R-:W-:-:S02]  /*14e0*/  UIADD3 UR52, UR17, UR5, URZ ;  /* 0x0000000511347290 */ /* 0x000fc4000fffe03f */
[----:B------:R-:W-:Y:S01]  /*14f0*/  UIMAD.WIDE.U32 UR12, UR6, UR10, URZ ;  /* 0x0000000a060c72a5 */ /* 0x000fe2000f8e003f */
[----:B------:R-:W-:Y:S01]  /*1500*/  IMAD.HI.U32 R0, R5, R0, R4 ;  /* 0x0000000005007227 */ /* 0x000fe200078e0004 */
[----:B------:R-:W-:Y:S02]  /*1510*/  UIADD3 UR5, UP2, UR18, UR31, URZ ;  /* 0x0000001f12057290 */ /* 0x000fe4000ff5e03f */
[----:B------:R-:W-:Y:S02]  /*1520*/  USHF.R.S32.HI UR32, URZ, 0x1f, UR18 ;  /* 0x0000001f3f207899 */ /* 0x000fe40008011412 */
[----:B------:R-:W-:Y:S01]  /*1530*/  UIMAD UR14, UR7, UR10, URZ ;  /* 0x0000000a070e72a4 */ /* 0x000fe2000f8e023f */
[----:B------:R-:W-:Y:S01]  /*1540*/  IMAD.HI.U32 R0, R0, R3, RZ ;  /* 0x0000000300007227 */ /* 0x000fe200078e00ff */
[----:B------:R-:W-:Y:S01]  /*1550*/  ULDC UR27, c[0x0][0x2c4] ;  /* 0x0000b100001b7ab9 */ /* 0x000fe20000000800 */
[----:B------:R-:W-:Y:S02]  /*1560*/  USEL UR59, UR16, UR12, !UP0 ;  /* 0x0000000c103b7287 */ /* 0x000fe4000c000000 */
[----:B------:R-:W-:Y:S01]  /*1570*/  UIMAD UR7, UR7, UR5, URZ ;  /* 0x00000005070772a4 */ /* 0x000fe2000f8e023f */
[----:B------:R-:W-:Y:S01]  /*1580*/  IADD3 R4, -R0, RZ, RZ ;  /* 0x000000ff00047210 */ /* 0x000fe20007ffe1ff */
[----:B------:R-:W-:-:S02]  /*1590*/  UIMAD.WIDE.U32 UR46, UR6, UR5, URZ ;  /* 0x00000005062e72a5 */ /* 0x000fc4000f8e003f */
[----:B------:R-:W-:Y:S02]  /*15a0*/  UIADD3.X UR12, UR32, UR33, URZ, UP2, !UPT ;  /* 0x00000021200c7290 */ /* 0x000fe400097fe43f */
[C---:B------:R-:W-:Y:S01]  /*15b0*/  IMAD R3, R6.reuse, R4, R3 ;  /* 0x0000000406037224 */ /* 0x040fe200078e0203 */
[----:B------:R-:W-:Y:S01]  /*15c0*/  @UP3 UIMAD UR5, UR49, UR27, URZ ;  /* 0x0000001b310532a4 */ /* 0x000fe2000f8e023f */
[----:B------:R-:W-:Y:S01]  /*15d0*/  ULDC.U8 UR23, c[0x0][0x480] ;  /* 0x0001200000177ab9 */ /* 0x000fe20000000000 */
[----:B------:R-:W-:Y:S02]  /*15e0*/  @UP1 UIADD3 UR20, UR40, UR42, URZ ;  /* 0x0000002a28141290 */ /* 0x000fe4000fffe03f */
[----:B------:R-:W-:Y:S01]  /*15f0*/  ISETP.GT.U32.AND P1, PT, R6, R3, PT ;  /* 0x000000030600720c */ /* 0x000fe20003f24070 */
[----:B------:R-:W-:Y:S02]  /*1600*/  @UP1 UIADD3 UR26, UR40, UR42, URZ ;  /* 0x0000002a281a1290 */ /* 0x000fe4000fffe03f */
[----:B------:R-:W-:-:S02]  /*1610*/  UIMAD UR54, UR60, UR24, URZ ;  /* 0x000000183c3672a4 */ /* 0x000fc4000f8e023f */
[----:B------:R-:W-:Y:S02]  /*1620*/  UISETP.NE.AND UP4, UPT, UR23, URZ, UPT ;  /* 0x0000003f1700728c */ /* 0x000fe4000bf85270 */
[----:B------:R-:W-:Y:S01]  /*1630*/  UIMAD UR16, UR6, UR12, UR7 ;  /* 0x0000000c061072a4 */ /* 0x000fe2000f8e0207 */
[----:B------:R-:W-:Y:S01]  /*1640*/  @UP1 ULDC.64 UR24, c[0x0][0x248] ;  /* 0x0000920000181ab9 */ /* 0x000fe20000000a00 */
[----:B------:R-:W-:Y:S01]  /*1650*/  @UP1 ULDC.64 UR22, c[0x0][0x250] ;  /* 0x0000940000161ab9 */ /* 0x000fe20000000a00 */
[----:B------:R-:W-:-:S03]  /*1660*/  @UP3 USEL UR6, UR5, UR10, !UP0 ;  /* 0x0000000a05063287 */ /* 0x000fc6000c000000 */
[----:B------:R-:W-:Y:S01]  /*1670*/  @!P1 IMAD.IADD R3, R3, 0x1, -R6 ;  /* 0x0000000103039824 */ /* 0x000fe200078e0a06 */
[----:B------:R-:W-:Y:S01]  /*1680*/  @UP0 UIADD3 UR52, UR13, UR14, URZ ;  /* 0x0000000e0d340290 */ /* 0x000fe2000fffe03f */
[----:B------:R-:W-:Y:S01]  /*1690*/  @!P1 VIADD R0, R0, 0x1 ;  /* 0x0000000100009836 */ /* 0x000fe20000000000 */
[----:B------:R-:W-:Y:S01]  /*16a0*/  PLOP3.LUT P1, PT, PT, PT, UP1, 0x80, 0x0 ;  /* 0x000000000000781c */ /* 0x000fe20003f2f018 */
[----:B------:R-:W-:Y:S01]  /*16b0*/  @UP1 UIMAD.WIDE.U32 UR14, UR20, UR24, URZ ;  /* 0x00000018140e12a5 */ /* 0x000fe2000f8e003f */
[----:B------:R-:W-:Y:S01]  /*16c0*/  ISETP.GE.U32.AND P0, PT, R3, R6, PT ;  /* 0x000000060300720c */ /* 0x000fe20003f06070 */
[----:B------:R-:W-:Y:S01]  /*16d0*/  @UP1 UIMAD.WIDE.U32 UR12, UR26, UR22, URZ ;  /* 0x000000161a0c12a5 */ /* 0x000fe2000f8e003f */
[----:B------:R-:W-:Y:S01]  /*16e0*/  LOP3.LUT R3, R7, UR60, RZ, 0x3c, !PT ;  /* 0x0000003c07037c12 */ /* 0x000fe2000f8e3cff */
[----:B------:R-:W-:Y:S01]  /*16f0*/  @UP3 ULDC UR5, c[0x0][0x2e4] ;  /* 0x0000b90000053ab9 */ /* 0x000fe20000000800 */
[----:B------:R-:W-:Y:S02]  /*1700*/  @UP1 UIMAD UR20, UR20, UR25, URZ ;  /* 0x00000019141412a4 */ /* 0x000fe4000f8e023f */
[----:B------:R-:W-:Y:S01]  /*1710*/  ISETP.GE.AND P2, PT, R3, RZ, PT ;  /* 0x000000ff0300720c */ /* 0x000fe20003f46270 */
[----:B------:R-:W-:-:S02]  /*1720*/  @UP3 UIMAD UR17, UR60, UR5, UR6 ;  /* 0x000000053c1132a4 */ /* 0x000fc4000f8e0206 */
[----:B------:R-:W-:Y:S02]  /*1730*/  @UP1 UIMAD UR7, UR26, UR23, URZ ;  /* 0x000000171a0712a4 */ /* 0x000fe4000f8e023f */
[----:B------:R-:W-:Y:S02]  /*1740*/  @!UP3 UIMAD UR5, UR49, UR43, UR60 ;  /* 0x0000002b3105b2a4 */ /* 0x000fe4000f8e023c */
[----:B------:R-:W-:Y:S01]  /*1750*/  @P0 IADD3 R0, R0, 0x1, RZ ;  /* 0x0000000100000810 */ /* 0x000fe20007ffe0ff */
[----:B------:R-:W-:Y:S01]  /*1760*/  @!UP0 UIADD3 UR53, UR37, UR39, URZ ;  /* 0x0000002725358290 */ /* 0x000fe2000fffe03f */
[----:B------:R-:W-:Y:S01]  /*1770*/  PLOP3.LUT P0, PT, PT, PT, UP3, 0x80, 0x0 ;  /* 0x000000000000781c */ /* 0x000fe20003f0f038 */
[----:B------:R-:W-:Y:S02]  /*1780*/  USEL UR56, UR28, URZ, UP4 ;  /* 0x0000003f1c387287 */ /* 0x000fe4000a000000 */
[----:B------:R-:W-:Y:S01]  /*1790*/  IMAD.MOV.U32 R13, RZ, RZ, R0 ;  /* 0x000000ffff0d7224 */ /* 0x000fe200078e0000 */
[----:B------:R-:W-:-:S02]  /*17a0*/  USEL UR55, UR51, URZ, UP4 ;  /* 0x0000003f33377287 */ /* 0x000fc4000a000000 */
[----:B------:R-:W-:Y:S02]  /*17b0*/  USHF.R.S32.HI UR29, URZ, 0x1f, UR38 ;  /* 0x0000001f3f1d7899 */ /* 0x000fe40008011426 */
[----:B------:R-:W-:Y:S01]  /*17c0*/  USHF.R.S32.HI UR57, URZ, 0x1f, UR54 ;  /* 0x0000001f3f397899 */ /* 0x000fe20008011436 */
[----:B------:R-:W-:Y:S01]  /*17d0*/  @!P2 IADD3 R13, -R13, RZ, RZ ;  /* 0x000000ff0d0da210 */ /* 0x000fe20007ffe1ff */
[----:B------:R-:W-:Y:S01]  /*17e0*/  USHF.R.S32.HI UR43, URZ, 0x6, UR19 ;  /* 0x000000063f2b7899 */ /* 0x000fe20008011413 */
[----:B------:R-:W-:Y:S01]  /*17f0*/  @!P3 LOP3.LUT R13, RZ, R7, RZ, 0x33, !PT ;  /* 0x00000007ff0db212 */ /* 0x000fe200078e33ff */
[----:B------:R-:W-:Y:S02]  /*1800*/  @UP1 UIADD3 UR48, UR13, UR7, URZ ;  /* 0x000000070d301290 */ /* 0x000fe4000fffe03f */
[----:B------:R-:W-:Y:S02]  /*1810*/  @!UP3 UIMAD UR17, UR5, UR27, URZ ;  /* 0x0000001b0511b2a4 */ /* 0x000fe4000f8e023f */
[----:B------:R-:W-:-:S02]  /*1820*/  UIADD3 UR51, UR47, UR16, URZ ;  /* 0x000000102f337290 */ /* 0x000fc4000fffe03f */
        /* <DEDUP_REMOVED lines=16> */
.L_x_341:
        /* <DEDUP_REMOVED lines=13> */
.L_x_342:
        /* <DEDUP_REMOVED lines=12> */
.L_x_343:
[----:B------:R-:W-:Y:S01]  /*1ac0*/  ULDC UR5, c[0x0][0x270] ;  /* 0x00009c0000057ab9 */ /* 0x000fe20000000800 */
[----:B------:R-:W-:Y:S01]  /*1ad0*/  ULDC UR6, c[0x0][0x2d4] ;  /* 0x0000b50000067ab9 */ /* 0x000fe20000000800 */
[----:B------:R-:W-:-:S04]  /*1ae0*/  UIMAD UR5, UR49, UR5, UR60 ;  /* 0x00000005310572a4 */ /* 0x000fc8000f8e023c */
[----:B------:R-:W-:-:S12]  /*1af0*/  UIMAD UR5, UR5, UR6, URZ ;  /* 0x00000006050572a4 */ /* 0x000fd8000f8e023f */
.L_x_344:
[----:B------:R-:W2:Y:S01]  /*1b00*/  LDL.64 R4, [R1+0x30] ;  /* 0x0000300001047983 */ /* 0x000ea20000100a00 */
[----:B------:R-:W-:Y:S01]  /*1b10*/  ULDC UR10, c[0x0][0x2dc] ;  /* 0x0000b700000a7ab9 */ /* 0x000fe20000000800 */
[----:B------:R-:W-:Y:S02]  /*1b20*/  ULDC UR12, c[0x0][0x270] ;  /* 0x00009c00000c7ab9 */ /* 0x000fe40000000800 */
[----:B------:R1:W2:Y:S01]  /*1b30*/  LDL.64 R20, [R1+0x30] ;  /* 0x0000300001147983 */ /* 0x0002a20000100a00 */
[----:B------:R-:W-:Y:S01]  /*1b40*/  UIADD3 UR6, UR18, UR5, URZ ;  /* 0x0000000512067290 */ /* 0x000fe2000fffe03f */
[----:B------:R-:W-:Y:S02]  /*1b50*/  ULDC.64 UR44, c[0x0][0x2b0] ;  /* 0x0000ac00002c7ab9 */ /* 0x000fe40000000a00 */
[----:B------:R-:W3:Y:S01]  /*1b60*/  LDL R10, [R1+0x74] ;  /* 0x00007400010a7983 */ /* 0x000ee20000100800 */
[----:B------:R-:W4:Y:S01]  /*1b70*/  S2R R18, SR_TID.X ;  /* 0x0000000000127919 */ /* 0x000f220000002100 */
[----:B------:R-:W5:Y:S01]  /*1b80*/  S2R R19, SR_TID.X ;  /* 0x0000000000137919 */ /* 0x000f620000002100 */
[----:B------:R-:W1:Y:S01]  /*1b90*/  S2R R9, SR_TID.X ;  /* 0x0000000000097919 */ /* 0x000e620000002100 */
[----:B------:R-:W-:-:S02]  /*1ba0*/  UIADD3 UR5, -UR11, UR30, UR38 ;  /* 0x0000001e0b057290 */ /* 0x000fc4000fffe126 */
[----:B------:R-:W-:Y:S01]  /*1bb0*/  UIMAD UR31, UR10, UR12, URZ ;  /* 0x0000000c0a1f72a4 */ /* 0x000fe2000f8e023f */
[----:B------:R-:W-:Y:S02]  /*1bc0*/  ULDC.64 UR26, c[0x0][0x478] ;  /* 0x00011e00001a7ab9 */ /* 0x000fe40000000a00 */
[----:B------:R-:W-:Y:S01]  /*1bd0*/  ULDC UR10, c[0x0][0x398] ;  /* 0x0000e600000a7ab9 */ /* 0x000fe20000000800 */
[----:B------:R-:W-:Y:S01]  /*1be0*/  UIADD3 UR36, UR18, UR17, URZ ;  /* 0x0000001112247290 */ /* 0x000fe2000fffe03f */
[----:B------:R-:W-:Y:S01]  /*1bf0*/  ULDC.64 UR14, c[0x0][0x420] ;  /* 0x00010800000e7ab9 */ /* 0x000fe20000000a00 */
[----:B------:R-:W-:Y:S01]  /*1c00*/  USHF.R.S32.HI UR19, URZ, 0x1f, UR60 ;  /* 0x0000001f3f137899 */ /* 0x000fe2000801143c */
[----:B------:R-:W-:Y:S01]  /*1c10*/  ULDC.64 UR16, c[0x0][0x258] ;  /* 0x0000960000107ab9 */ /* 0x000fe20000000a00 */
[----:B----4-:R-:W-:Y:S01]  /*1c20*/  SHF.R.S32.HI R18, RZ, 0x1f, R18 ;  /* 0x0000001fff127819 */ /* 0x010fe20000011412 */
[----:B------:R-:W-:-:S03]  /*1c30*/  ULDC.64 UR12, c[0x0][0x428] ;  /* 0x00010a00000c7ab9 */ /* 0x000fc60000000a00 */
[----:B-----5:R-:W-:-:S04]  /*1c40*/  LEA.HI R18, R18, R19, RZ, 0x2 ;  /* 0x0000001312127211 */ /* 0x020fc800078f10ff */
[----:B------:R-:W-:-:S04]  /*1c50*/  SHF.R.S32.HI R18, RZ, 0x2, R18 ;  /* 0x00000002ff127819 */ /* 0x000fc80000011412 */
[----:B------:R-:W-:Y:S02]  /*1c60*/  SHF.R.S32.HI R16, RZ, 0x1f, R18 ;  /* 0x0000001fff107819 */ /* 0x000fe40000011412 */
[----:B------:R-:W-:-:S04]  /*1c70*/  IADD3 R0, P0, R18, UR18, RZ ;  /* 0x0000001212007c10 */ /* 0x000fc8000ff1e0ff */
[----:B------:R-:W-:Y:S01]  /*1c80*/  IADD3.X R3, R16, UR32, RZ, P0, !PT ;  /* 0x0000002010037c10 */ /* 0x000fe200087fe4ff */
[----:B------:R-:W-:Y:S02]  /*1c90*/  UIMAD.WIDE UR26, UR6, 0x4, UR26 ;  /* 0x00000004061a78a5 */ /* 0x000fe4000f8e021a */
[----:B------:R-:W-:Y:S02]  /*1ca0*/  UIADD3 UR5, UR5, -UR10, URZ ;  /* 0x8000000a05057290 */ /* 0x000fe4000fffe03f */
[----:B------:R-:W-:Y:S01]  /*1cb0*/  IMAD R3, R3, UR34, RZ ;  /* 0x0000002203037c24 */ /* 0x000fe2000f8e02ff */
[----:B------:R-:W-:Y:S02]  /*1cc0*/  UIMAD UR6, UR32, UR14, URZ ;  /* 0x0000000e200672a4 */ /* 0x000fe4000f8e023f */
[----:B------:R-:W-:Y:S01]  /*1cd0*/  USHF.R.S32.HI UR20, URZ, 0x1f, UR5 ;  /* 0x0000001f3f147899 */ /* 0x000fe20008011405 */
[----:B------:R-:W-:Y:S01]  /*1ce0*/  IMAD R3, R0, UR35, R3 ;  /* 0x0000002300037c24 */ /* 0x000fe2000f8e0203 */
[----:B------:R-:W-:Y:S01]  /*1cf0*/  UIMAD UR10, UR18, UR15, UR6 ;  /* 0x0000000f120a72a4 */ /* 0x000fe2000f8e0206 */
[----:B-1----:R-:W-:Y:S01]  /*1d00*/  SHF.R.S32.HI R8, RZ, 0x1f, R9 ;  /* 0x0000001fff087819 */ /* 0x002fe20000011409 */
[----:B------:R-:W-:-:S02]  /*1d10*/  UIMAD UR6, UR19, UR12, URZ ;  /* 0x0000000c130672a4 */ /* 0x000fc4000f8e023f */
[----:B------:R-:W-:Y:S01]  /*1d20*/  ULEA.HI UR20, UR20, UR5, URZ, 0x6 ;  /* 0x0000000514147291 */ /* 0x000fe2000f8f303f */
[----:B------:R-:W-:Y:S01]  /*1d30*/  LEA.HI R8, R8, R9, RZ, 0x5 ;  /* 0x0000000908087211 */ /* 0x000fe200078f28ff */
[----:B------:R-:W-:Y:S02]  /*1d40*/  UIMAD UR13, UR60, UR13, UR6 ;  /* 0x0000000d3c0d72a4 */ /* 0x000fe4000f8e0206 */
[----:B------:R-:W-:Y:S01]  /*1d50*/  USHF.R.S32.HI UR20, URZ, 0x6, UR20 ;  /* 0x000000063f147899 */ /* 0x000fe20008011414 */
[----:B------:R-:W-:Y:S01]  /*1d60*/  ULDC.64 UR32, c[0x0][0x3e0] ;  /* 0x0000f80000207ab9 */ /* 0x000fe20000000a00 */
[----:B------:R-:W-:Y:S01]  /*1d70*/  BSSY B1, `(.L_x_340) ;  /* 0x0000883000017945 */ /* 0x000fe20003800000 */
[----:B--2---:R-:W-:-:S05]  /*1d80*/  IMAD.MOV.U32 R20, RZ, RZ, R4 ;  /* 0x000000ffff147224 */ /* 0x004fca00078e0004 */
[--C-:B------:R-:W-:Y:S02]  /*1d90*/  SHF.R.S32.HI R21, RZ, 0x1f, R20.reuse ;  /* 0x0000001fff157819 */ /* 0x100fe40000011414 */
[----:B------:R-:W-:Y:S01]  /*1da0*/  IADD3 R4, P0, R20, UR7, RZ ;  /* 0x0000000714047c10 */ /* 0x000fe2000ff1e0ff */
[----:B------:R-:W-:Y:S01]  /*1db0*/  UIMAD UR7, UR19, UR16, URZ ;  /* 0x00000010130772a4 */ /* 0x000fe2000f8e023f */
[----:B------:R-:W-:Y:S02]  /*1dc0*/  IMAD.WIDE.U32 R6, R0, UR34, R20 ;  /* 0x0000002200067c25 */ /* 0x000fe4000f8e0014 */
[----:B------:R-:W-:Y:S01]  /*1dd0*/  IADD3.X R5, R21, UR53, RZ, P0, !PT ;  /* 0x0000003515057c10 */ /* 0x000fe200087fe4ff */
[----:B------:R-:W-:Y:S01]  /*1de0*/  UIMAD UR7, UR60, UR17, UR7 ;  /* 0x000000113c0772a4 */ /* 0x000fe2000f8e0207 */
[----:B------:R-:W-:Y:S01]  /*1df0*/  IMAD.U32 R0, RZ, RZ, UR14 ;  /* 0x0000000eff007e24 */ /* 0x000fe2000f8e00ff */
[----:B------:R-:W-:Y:S01]  /*1e00*/  IADD3 R6, P0, R6, UR58, RZ ;  /* 0x0000003a06067c10 */ /* 0x000fe2000ff1e0ff */
[----:B------:R-:W-:Y:S01]  /*1e10*/  USHF.L.U32 UR17, UR31, 0x6, URZ ;  /* 0x000000061f117899 */ /* 0x000fe2000800063f */
[----:B------:R1:W-:Y:S01]  /*1e20*/  STL [R1+0x34], R21 ;  /* 0x0000341501007387 */ /* 0x0003e20000100800 */
[----:B------:R-:W-:Y:S01]  /*1e30*/  ULDC.64 UR34, c[0x0][0x210] ;  /* 0x0000840000227ab9 */ /* 0x000fe20000000a00 */
[----:B------:R-:W-:Y:S01]  /*1e40*/  IADD3.X R7, R7, UR50, R3, P0, !PT ;  /* 0x0000003207077c10 */ /* 0x000fe200087fe403 */
[----:B------:R-:W-:Y:S01]  /*1e50*/  IMAD.U32 R3, RZ, RZ, UR16 ;  /* 0x00000010ff037e24 */ /* 0x000fe2000f8e00ff */
[----:B------:R-:W-:Y:S01]  /*1e60*/  USHF.R.S32.HI UR5, URZ, 0x1f, UR17 ;  /* 0x0000001f3f057899 */ /* 0x000fe20008011411 */
[----:B------:R-:W-:Y:S01]  /*1e70*/  IMAD.WIDE.U32 R4, R0, UR18, R4 ;  /* 0x0000001200047c25 */ /* 0x000fe2000f8e0004 */
[----:B------:R-:W-:Y:S01]  /*1e80*/  UIADD3 UR6, UP2, UP0, UR46, UR17, UR54 ;  /* 0x000000112e067290 */ /* 0x000fe2000f85e036 */
[----:B------:R-:W-:-:S02]  /*1e90*/  ULDC.64 UR18, c[0x0][0x400] ;  /* 0x0001000000127ab9 */ /* 0x000fc40000000a00 */
[----:B------:R-:W-:Y:S01]  /*1ea0*/  IMAD.WIDE.U32 R6, R3, UR60, R6 ;  /* 0x0000003c03067c25 */ /* 0x000fe2000f8e0006 */
[----:B------:R-:W-:Y:S01]  /*1eb0*/  UIADD3.X UR5, UR51, UR5, UR57, UP2, UP0 ;  /* 0x0000000533057290 */ /* 0x000fe200097e0439 */
[----:B------:R-:W-:Y:S01]  /*1ec0*/  SHF.R.S32.HI R3, RZ, 0x5, R8 ;  /* 0x00000005ff037819 */ /* 0x000fe20000011408 */
[----:B------:R-:W-:Y:S01]  /*1ed0*/  UISETP.LT.AND UP0, UPT, URZ, UR20, UPT ;  /* 0x000000143f00728c */ /* 0x000fe2000bf01270 */
[----:B------:R-:W-:Y:S02]  /*1ee0*/  IMAD.U32 R0, RZ, RZ, UR12 ;  /* 0x0000000cff007e24 */ /* 0x000fe4000f8e00ff */
[----:B------:R-:W-:Y:S01]  /*1ef0*/  VIADD R5, R5, UR10 ;  /* 0x0000000a05057c36 */ /* 0x000fe20008000000 */
[----:B------:R-:W-:Y:S01]  /*1f00*/  UIADD3 UR6, UP3, UP2, UR56, UR6, UR59 ;  /* 0x0000000638067290 */ /* 0x000fe2000fa7e03b */
[----:B---3--:R-:W-:Y:S01]  /*1f10*/  IMAD R3, R3, UR31, R10 ;  /* 0x0000001f03037c24 */ /* 0x008fe2000f8e020a */
[----:B------:R-:W-:Y:S01]  /*1f20*/  USEL UR20, URZ, UR20, !UP0 ;  /* 0x000000143f147287 */ /* 0x000fe2000c000000 */
[----:B------:R-:W-:Y:S01]  /*1f30*/  IMAD.WIDE.U32 R4, R0, UR60, R4 ;  /* 0x0000003c00047c25 */ /* 0x000fe2000f8e0004 */
[----:B------:R-:W-:-:S03]  /*1f40*/  UIADD3.X UR5, UR55, UR5, UR52, UP3, UP2 ;  /* 0x0000000537057290 */ /* 0x000fc60009fe4434 */
[----:B------:R-:W-:Y:S01]  /*1f50*/  IMAD R0, R16, UR14, RZ ;  /* 0x0000000e10007c24 */ /* 0x000fe2000f8e02ff */
[----:B------:R-:W-:-:S03]  /*1f60*/  UISETP.GT.AND UP0, UPT, UR43, UR20, UPT ;  /* 0x000000142b00728c */ /* 0x000fc6000bf04270 */
[----:B------:R-:W-:Y:S01]  /*1f70*/  IMAD R9, R18, UR15, R0 ;  /* 0x0000000f12097c24 */ /* 0x000fe2000f8e0200 */
[----:B------:R-:W-:Y:S01]  /*1f80*/  IADD3 R0, P0, R3, UR6, RZ ;  /* 0x0000000603007c10 */ /* 0x000fe2000ff1e0ff */
[----:B------:R-:W-:-:S03]  /*1f90*/  VIADD R5, R5, UR13 ;  /* 0x0000000d05057c36 */ /* 0x000fc60008000000 */
[----:B------:R-:W-:Y:S02]  /*1fa0*/  LEA.HI.X.SX32 R8, R3, UR5, 0x1, P0 ;  /* 0x0000000503087c11 */ /* 0x000fe400080f0eff */
[----:B------:R-:W-:Y:S01]  /*1fb0*/  PLOP3.LUT P0, PT, PT, PT, UP0, 0x80, 0x0 ;  /* 0x000000000000781c */ /* 0x000fe20003f0f008 */
[----:B------:R-:W-:Y:S01]  /*1fc0*/  IMAD.WIDE.U32 R4, R18, UR14, R4 ;  /* 0x0000000e12047c25 */ /* 0x000fe2000f8e0004 */
[----:B------:R-:W-:Y:S01]  /*1fd0*/  UIMAD.WIDE UR12, UR36, 0x4, UR44 ;  /* 0x00000004240c78a5 */ /* 0x000fe2000f8e022c */
[----:B------:R-:W-:Y:S02]  /*1fe0*/  LEA R252, P2, R0, UR18, 0x2 ;  /* 0x0000001200fc7c11 */ /* 0x000fe4000f8410ff */
[----:B------:R-:W-:Y:S01]  /*1ff0*/  VIADD R3, R7, UR7 ;  /* 0x0000000707037c36 */ /* 0x000fe20008000000 */
[----:B------:R-:W-:Y:S01]  /*2000*/  LEA R248, P4, R6, UR34, 0x1 ;  /* 0x0000002206f87c11 */ /* 0x000fe2000f8808ff */
[----:B------:R-:W-:Y:S01]  /*2010*/  IMAD.IADD R5, R5, 0x1, R9 ;  /* 0x0000000105057824 */ /* 0x000fe200078e0209 */
[----:B------:R-:W-:Y:S01]  /*2020*/  LEA R247, P3, R4, UR32, 0x1 ;  /* 0x0000002004f77c11 */ /* 0x000fe2000f8608ff */
[----:B------:R-:W-:Y:S01]  /*2030*/  UIADD3 UR7, UR43, -0x1, URZ ;  /* 0xffffffff2b077890 */ /* 0x000fe2000fffe03f */
[----:B------:R-:W-:Y:S01]  /*2040*/  LEA.HI.X R251, R0, UR19, R8, 0x2, P2 ;  /* 0x0000001300fb7c11 */ /* 0x000fe200090f1408 */
[----:B------:R-:W-:Y:S01]  /*2050*/  UMOV UR16, UR26 ;  /* 0x0000001a00107c82 */ /* 0x000fe20008000000 */
[----:B------:R-:W-:Y:S01]  /*2060*/  LEA.HI.X R246, R6, UR35, R3, 0x1, P4 ;  /* 0x0000002306f67c11 */ /* 0x000fe2000a0f0c03 */
[----:B------:R-:W-:Y:S01]  /*2070*/  UMOV UR15, UR27 ;  /* 0x0000001b000f7c82 */ /* 0x000fe20008000000 */
[----:B------:R-:W-:Y:S01]  /*2080*/  LEA.HI.X R245, R4, UR33, R5, 0x1, P3 ;  /* 0x0000002104f57c11 */ /* 0x000fe200098f0c05 */
[----:B------:R-:W-:Y:S01]  /*2090*/  UMOV UR14, UR12 ;  /* 0x0000000c000e7c82 */ /* 0x000fe20008000000 */
        /* <DEDUP_REMOVED lines=20> */
.L_x_346:
        /* <DEDUP_REMOVED lines=19> */
.L_x_347:
[----:B------:R1:W5:Y:S04]  /*2310*/  LDL R11, [R1+0x44] ;  /* 0x00004400010b7983 */ /* 0x0003680000100800 */
[----:B------:R1:W5:Y:S01]  /*2320*/  LDL R10, [R1+0x48] ;  /* 0x00004800010a7983 */ /* 0x0003620000100800 */
        /* <DEDUP_REMOVED lines=9> */
[----:B------:R-:W-:-:S02]  /*23c0*/  ISETP.GE.AND P4, PT, R18, UR11, PT ;  /* 0x0000000b12007c0c */ /* 0x000fc4000bf86270 */
[----:B------:R-:W-:Y:S01]  /*23d0*/  MOV R0, UR5 ;  /* 0x0000000500007c02 */ /* 0x000fe20008000f00 */
[----:B------:R-:W-:Y:S01]  /*23e0*/  UIMAD UR5, UR19, UR14, URZ ;  /* 0x0000000e130572a4 */ /* 0x000fe2000f8e023f */
[----:B------:R-:W-:Y:S02]  /*23f0*/  IADD3 R6, P0, R4, UR10, RZ ;  /* 0x0000000a04067c10 */ /* 0x000fe4000ff1e0ff */
[----:B------:R-:W-:Y:S01]  /*2400*/  ISETP.GE.AND P3, PT, R3, UR11, PT ;  /* 0x0000000b03007c0c */ /* 0x000fe2000bf66270 */
[----:B------:R-:W-:Y:S01]  /*2410*/  UIMAD UR15, UR60, UR15, UR5 ;  /* 0x0000000f3c0f72a4 */ /* 0x000fe2000f8e0205 */
[----:B------:R-:W-:Y:S02]  /*2420*/  IADD3.X R7, R5, UR18, R0, P0, !PT ;  /* 0x0000001205077c10 */ /* 0x000fe400087fe400 */
[----:B------:R-:W-:-:S05]  /*2430*/  MOV R0, UR14 ;  /* 0x0000000e00007c02 */ /* 0x000fca0008000f00 */
        /* <DEDUP_REMOVED lines=19> */
.L_x_349:
[----:B------:R-:W-:Y:S05]  /*2570*/  BSYNC B0 ;  /* 0x0000000000007941 */ /* 0x000fea0003800000 */
.L_x_348:
        /* <DEDUP_REMOVED lines=19> */
.L_x_351:
[----:B------:R-:W-:Y:S05]  /*26b0*/  BSYNC B0 ;  /* 0x0000000000007941 */ /* 0x000fea0003800000 */
.L_x_350:
        /* <DEDUP_REMOVED lines=32> */
.L_x_353:
[----:B------:R-:W-:Y:S05]  /*28c0*/  BSYNC B0 ;  /* 0x0000000000007941 */ /* 0x000fea0003800000 */
.L_x_352:
        /* <DEDUP_REMOVED lines=20> */
.L_x_345:
        /* <DEDUP_REMOVED lines=72> */
.L_x_356:
[----:B------:R-:W-:Y:S05]  /*2e90*/  BSYNC B0 ;  /* 0x0000000000007941 */ /* 0x000fea0003800000 */
.L_x_355:
        /* <DEDUP_REMOVED lines=44> */
.L_x_358:
[----:B------:R-:W-:Y:S05]  /*3160*/  BSYNC B0 ;  /* 0x0000000000007941 */ /* 0x000fea0003800000 */
.L_x_357:
        /* <DEDUP_REMOVED lines=41> */
.L_x_360:
[----:B------:R-:W-:Y:S05]  /*3400*/  BSYNC B0 ;  /* 0x0000000000007941 */ /* 0x000fea0003800000 */
.L_x_359:
        /* <DEDUP_REMOVED lines=16> */
.L_x_362:
        /* <DEDUP_REMOVED lines=37> */
.L_x_363:
[----:B------:R-:W-:Y:S05]  /*3760*/  BSYNC B0 ;  /* 0x0000000000007941 */ /* 0x000fea0003800000 */
.L_x_361:
[----:B------:R-:W1:Y:S01]  /*3770*/  LDL R17, [R1+0x70] ;  /* 0x0000700001117983 */ /* 0x000e620000100800 */
[----:B------:R-:W-:Y:S01]  /*3780*/  UIMAD UR6, UR29, UR24, URZ ;  /* 0x000000181d0672a4 */ /* 0x000fe2000f8e023f */
[----:B--2-4-:R-:W-:Y:S01]  /*3790*/  IMAD.U32 R4, RZ, RZ, UR24 ;  /* 0x00000018ff047e24 */ /* 0x014fe2000f8e00ff */
[----:B------:R-:W-:Y:S01]  /*37a0*/  ULDC.64 UR18, c[0x0][0x260] ;  /* 0x0000980000127ab9 */ /* 0x000fe20000000a00 */
[----:B------:R2:W-:Y:S01]  /*37b0*/  @P1 STS [R0+0x9000], RZ ;  /* 0x009000ff00001388 */ /* 0x0005e20000000800 */
[----:B------:R-:W-:Y:S01]  /*37c0*/  UIMAD UR6, UR38, UR25, UR6 ;  /* 0x00000019260672a4 */ /* 0x000fe2000f8e0206 */
[----:B------:R-:W-:Y:S01]  /*37d0*/  IMAD.WIDE.U32 R4, R4, UR38, R20 ;  /* 0x0000002604047c25 */ /* 0x000fe2000f8e0014 */
[----:B------:R-:W-:Y:S01]  /*37e0*/  BSSY B0, `(.L_x_364) ;  /* 0x000003d000007945 */ /* 0x000fe20003800000 */
[----:B------:R2:W-:Y:S03]  /*37f0*/  @P1 STS [R0+0x9004], RZ ;  /* 0x009004ff00001388 */ /* 0x0005e60000000800 */
[----:B------:R-:W-:Y:S01]  /*3800*/  IMAD.U32 R3, RZ, RZ, UR6 ;  /* 0x00000006ff037e24 */ /* 0x000fe2000f8e00ff */
[----:B------:R2:W-:Y:S01]  /*3810*/  @P1 STS.64 [R0+0x9008], RZ ;  /* 0x009008ff00001388 */ /* 0x0005e20000000a00 */
[----:B------:R-:W-:Y:S01]  /*3820*/  IADD3 R6, P2, R4, UR21, RZ ;  /* 0x0000001504067c10 */ /* 0x000fe2000ff5e0ff */
[----:B------:R-:W-:-:S02]  /*3830*/  IMAD R4, R14, UR18, RZ ;  /* 0x000000120e047c24 */ /* 0x000fc4000f8e02ff */
[----:B------:R2:W-:Y:S01]  /*3840*/  @P1 STS.128 [R0+0xb000], RZ ;  /* 0x00b000ff00001388 */ /* 0x0005e20000000c00 */
[----:B------:R-:W-:Y:S01]  /*3850*/  IADD3.X R7, R5, UR28, R3, P2, !PT ;  /* 0x0000001c05077c10 */ /* 0x000fe200097fe403 */
[C---:B------:R-:W-:Y:S02]  /*3860*/  IMAD R4, R13.reuse, UR19, R4 ;  /* 0x000000130d047c24 */ /* 0x040fe4000f8e0204 */
[----:B------:R2:W-:Y:S01]  /*3870*/  @P1 STS.128 [R0+0xd000], RZ ;  /* 0x00d000ff00001388 */ /* 0x0005e20000000c00 */
        /* <DEDUP_REMOVED lines=51> */
.L_x_365:
[----:B------:R-:W-:Y:S05]  /*3bb0*/  BSYNC B0 ;  /* 0x0000000000007941 */ /* 0x000fea0003800000 */
.L_x_364:
        /* <DEDUP_REMOVED lines=43> */
.L_x_367:
[----:B------:R-:W-:Y:S05]  /*3e70*/  BSYNC B0 ;  /* 0x0000000000007941 */ /* 0x000fea0003800000 */
.L_x_366:
[----:B------:R-:W0:Y:S01]  /*3e80*/  LDGDEPBAR ;  /* 0x00000000000079af */ /* 0x000e220000000000 */
[----:B------:R-:W-:Y:S01]  /*3e90*/  ULDC.64 UR22, c[0x0][0x3c8] ;  /* 0x0000f20000167ab9 */ /* 0x000fe20000000a00 */
[----:B-12---:R-:W-:Y:S01]  /*3ea0*/  IMAD.SHL.U32 R4, R17, 0x4, RZ ;  /* 0x0000000411047824 */ /* 0x006fe200078e00ff */
[----:B------:R-:W-:Y:S01]  /*3eb0*/  UISETP.NE.U32.AND UP1, UPT, UR22, URZ, UPT ;  /* 0x0000003f1600728c */ /* 0x000fe2000bf25070 */
[----:B------:R-:W-:Y:S01]  /*3ec0*/  ISETP.NE.AND P4, PT, R14, RZ, PT ;  /* 0x000000ff0e00720c */ /* 0x000fe20003f85270 */
[----:B------:R-:W-:Y:S01]  /*3ed0*/  IMAD.MOV.U32 R9, RZ, RZ, 0x7f800000 ;  /* 0x7f800000ff097424 */ /* 0x000fe200078e00ff */
[----:B------:R-:W-:Y:S01]  /*3ee0*/  ISETP.NE.AND P3, PT, R15, RZ, PT ;  /* 0x000000ff0f00720c */ /* 0x000fe20003f65270 */
[----:B------:R-:W-:Y:S01]  /*3ef0*/  UISETP.NE.AND.EX UP1, UPT, UR23, URZ, UPT, UP1 ;  /* 0x0000003f1700728c */ /* 0x000fe2000bf25310 */
[----:B------:R-:W-:Y:S01]  /*3f00*/  SHF.R.S32.HI R8, RZ, 0x1f, R17 ;  /* 0x0000001fff087819 */ /* 0x000fe20000011411 */
[----:B------:R-:W-:Y:S01]  /*3f10*/  IMAD.MOV.U32 R12, RZ, RZ, 0x7f800000 ;  /* 0x7f800000ff0c7424 */ /* 0x000fe200078e00ff */
[----:B------:R-:W-:Y:S01]  /*3f20*/  IADD3 R4, P2, R4, UR14, RZ ;  /* 0x0000000e04047c10 */ /* 0x000fe2000ff5e0ff */
[----:B------:R-:W-:Y:S01]  /*3f30*/  IMAD.MOV.U32 R11, RZ, RZ, 0x7f800000 ;  /* 0x7f800000ff0b7424 */ /* 0x000fe200078e00ff */
[----:B---34-:R-:W-:Y:S01]  /*3f40*/  SHF.R.S32.HI R0, RZ, 0x1f, R13 ;  /* 0x0000001fff007819 */ /* 0x018fe2000001140d */
[----:B------:R-:W-:Y:S01]  /*3f50*/  IMAD.MOV.U32 R10, RZ, RZ, 0x7f800000 ;  /* 0x7f800000ff0a7424 */ /* 0x000fe200078e00ff */
[----:B------:R-:W-:Y:S01]  /*3f60*/  @!P5 LEA R6, P1, R13, UR14, 0x2 ;  /* 0x0000000e0d06dc11 */ /* 0x000fe2000f8210ff */
[----:B------:R-:W-:Y:S01]  /*3f70*/  USHF.R.S32.HI UR6, URZ, 0x1f, UR60 ;  /* 0x0000001f3f067899 */ /* 0x000fe2000801143c */
[----:B------:R-:W-:Y:S01]  /*3f80*/  SHF.L.U64.HI R3, R17, 0x2, R8 ;  /* 0x0000000211037819 */ /* 0x000fe20000010208 */
[----:B------:R-:W-:Y:S01]  /*3f90*/  IMAD.U32 R232, RZ, RZ, UR41 ;  /* 0x00000029ffe87e24 */ /* 0x000fe2000f8e00ff */
[----:B------:R-:W-:Y:S01]  /*3fa0*/  @!P5 LEA.HI.X R7, R13, UR13, R0, 0x2, P1 ;  /* 0x0000000d0d07dc11 */ /* 0x000fe200088f1400 */
[----:B------:R-:W-:Y:S01]  /*3fb0*/  @UP1 ULDC.64 UR24, c[0x0][0x3d0] ;  /* 0x0000f40000181ab9 */ /* 0x000fe20000000a00 */
[----:B------:R-:W-:Y:S01]  /*3fc0*/  IADD3.X R5, R3, UR13, RZ, P2, !PT ;  /* 0x0000000d03057c10 */ /* 0x000fe200097fe4ff */
[----:B------:R-:W-:Y:S01]  /*3fd0*/  @UP1 UIMAD UR5, UR61, UR24, URZ ;  /* 0x000000183d0512a4 */ /* 0x000fe2000f8e023f */
[----:B------:R-:W-:Y:S01]  /*3fe0*/  PLOP3.LUT P1, PT, PT, PT, UP1, 0x80, 0x0 ;  /* 0x000000000000781c */ /* 0x000fe20003f2f018 */
[----:B------:R-:W2:Y:S01]  /*3ff0*/  @!P5 LDG.E R9, desc[UR8][R6.64] ;  /* 0x000000080609d981 */ /* 0x000ea2000c1e1900 */
[----:B------:R-:W-:-:S04]  /*4000*/  DEPBAR.LE SB0, 0x1 ;  /* 0x000080400000791a */ /* 0x000fc80000000000 */
[----:B------:R-:W3:Y:S01]  /*4010*/  @!P4 LDG.E R12, desc[UR8][R4.64] ;  /* 0x00000008040cc981 */ /* 0x000ee2000c1e1900 */
[----:B------:R-:W-:Y:S01]  /*4020*/  @UP1 UMOV UR18, UR60 ;  /* 0x0000003c00121c82 */ /* 0x000fe20008000000 */
[----:B------:R-:W-:Y:S01]  /*4030*/  @UP1 UMOV UR19, UR6 ;  /* 0x0000000600131c82 */ /* 0x000fe20008000000 */
[----:B------:R-:W-:Y:S01]  /*4040*/  @UP1 UIMAD UR5, UR49, UR25, UR5 ;  /* 0x00000019310512a4 */ /* 0x000fe2000f8e0205 */
[----:B------:R-:W4:Y:S01]  /*4050*/  @!P3 LDG.E R11, desc[UR8][R4.64+0x20] ;  /* 0x00002008040bb981 */ /* 0x000f22000c1e1900 */
[----:B------:R-:W-:Y:S01]  /*4060*/  @UP1 UIMAD.WIDE.U32 UR18, UR49, UR24, UR18 ;  /* 0x00000018311212a5 */ /* 0x000fe2000f8e0012 */
[----:B------:R-:W-:Y:S01]  /*4070*/  IMAD.SHL.U32 R221, R230, 0x2, RZ ;  /* 0x00000002e6dd7824 */ /* 0x000fe200078e00ff */
[----:B------:R-:W-:Y:S01]  /*4080*/  UIADD3 UR38, UR30, 0x80, UR38 ;  /* 0x000000801e267890 */ /* 0x000fe2000fffe026 */
[----:B------:R1:W5:Y:S01]  /*4090*/  @!P6 LDG.E R10, desc[UR8][R4.64+0x80] ;  /* 0x00008008040ae981 */ /* 0x000362000c1e1900 */
[----:B------:R-:W-:Y:S02]  /*40a0*/  @UP1 ULEA UR22, UP0, UR18, UR22, 0x2 ;  /* 0x0000001612161291 */ /* 0x000fe4000f80103f */
[----:B------:R-:W-:Y:S01]  /*40b0*/  @UP1 UIADD3 UR5, UR19, UR5, URZ ;  /* 0x0000000513051290 */ /* 0x000fe2000fffe03f */
[----:B------:R-:W-:Y:S03]  /*40c0*/  BAR.SYNC.DEFER_BLOCKING 0x0 ;  /* 0x0000000000007b1d */ /* 0x000fe60000010000 */
[----:B------:R-:W-:Y:S01]  /*40d0*/  @UP1 ULEA.HI.X UR23, UR18, UR23, UR5, 0x2, UP0 ;  /* 0x0000001712171291 */ /* 0x000fe200080f1405 */
[----:B------:R-:W-:-:S02]  /*40e0*/  IMAD.U32 R3, RZ, RZ, UR30 ;  /* 0x0000001eff037e24 */ /* 0x000fc4000f8e00ff */
[----:B------:R-:W-:Y:S01]  /*40f0*/  @UP1 ULDC UR5, c[0x0][0x2e8] ;  /* 0x0000ba0000051ab9 */ /* 0x000fe20000000800 */
        /* <DEDUP_REMOVED lines=14> */
[----:B-1----:R-:W-:Y:S01]  /*41e0*/  IMAD.U32 R4, RZ, RZ, UR22 ;  /* 0x00000016ff047e24 */ /* 0x002fe2000f8e00ff */
[----:B------:R-:W-:Y:S01]  /*41f0*/  CS2R R102, SRZ ;  /* 0x0000000000667805 */ /* 0x000fe2000001ff00 */
[----:B------:R-:W-:Y:S01]  /*4200*/  IMAD.U32 R5, RZ, RZ, UR23 ;  /* 0x00000017ff057e24 */ /* 0x000fe2000f8e00ff */
[----:B------:R-:W1:Y:S01]  /*4210*/  LDSM.16.M88.4 R172, [R222+0xf000] ;  /* 0x00f00000deac783b */ /* 0x000e620000000200 */
[----:B------:R-:W-:Y:S02]  /*4220*/  CS2R R100, SRZ ;  /* 0x0000000000647805 */ /* 0x000fe4000001ff00 */
[----:B------:R-:W-:Y:S02]  /*4230*/  CS2R R94, SRZ ;  /* 0x00000000005e7805 */ /* 0x000fe4000001ff00 */
[----:B------:R-:W-:Y:S01]  /*4240*/  CS2R R92, SRZ ;  /* 0x00000000005c7805 */ /* 0x000fe2000001ff00 */
[----:B------:R1:W2:Y:S01]  /*4250*/  @P1 LDG.E R4, desc[UR8][R4.64] ;  /* 0x0000000804041981 */ /* 0x0002a2000c1e1900 */
[----:B------:R-:W-:Y:S01]  /*4260*/  IMAD.SHL.U32 R6, R17, 0x4, RZ ;  /* 0x0000000411067824 */ /* 0x000fe200078e00ff */
[----:B------:R-:W-:-:S02]  /*4270*/  CS2R R98, SRZ ;  /* 0x0000000000627805 */ /* 0x000fc4000001ff00 */
[----:B------:R-:W-:Y:S01]  /*4280*/  CS2R R96, SRZ ;  /* 0x0000000000607805 */ /* 0x000fe2000001ff00 */
[----:B------:R-:W2:Y:S01]  /*4290*/  LDSM.16.M88.4 R176, [R222+0xf400] ;  /* 0x00f40000deb0783b */ /* 0x000ea20000000200 */
[----:B------:R-:W-:Y:S02]  /*42a0*/  CS2R R90, SRZ ;  /* 0x00000000005a7805 */ /* 0x000fe4000001ff00 */
[----:B------:R-:W-:Y:S02]  /*42b0*/  CS2R R88, SRZ ;  /* 0x0000000000587805 */ /* 0x000fe4000001ff00 */
[----:B------:R-:W-:Y:S01]  /*42c0*/  CS2R R86, SRZ ;  /* 0x0000000000567805 */ /* 0x000fe2000001ff00 */
[----:B------:R-:W2:Y:S01]  /*42d0*/  LDSM.16.M88.4 R180, [R223+0xf000] ;  /* 0x00f00000dfb4783b */ /* 0x000ea20000000200 */
[----:B------:R-:W-:Y:S02]  /*42e0*/  CS2R R84, SRZ ;  /* 0x0000000000547805 */ /* 0x000fe4000001ff00 */
        /* <DEDUP_REMOVED lines=15> */
[----:B-1----:R-:W-:Y:S01]  /*43e0*/  VIADD R5, R17, 0x1 ;  /* 0x0000000111057836 */ /* 0x002fe20000000000 */
[----:B------:R-:W-:Y:S02]  /*43f0*/  CS2R R64, SRZ ;  /* 0x0000000000407805 */ /* 0x000fe4000001ff00 */
[----:B------:R-:W-:Y:S01]  /*4400*/  CS2R R58, SRZ ;  /* 0x00000000003a7805 */ /* 0x000fe2000001ff00 */
[----:B------:R-:W1:Y:S01]  /*4410*/  LDSM.16.M88.4 R200, [R223+0x11400] ;  /* 0x01140000dfc8783b */ /* 0x000e620000000200 */
[----:B------:R-:W-:-:S02]  /*4420*/  CS2R R56, SRZ ;  /* 0x0000000000387805 */ /* 0x000fc4000001ff00 */
[----:B------:R-:W-:Y:S01]  /*4430*/  IADD3 R3, R5, UR11, -R3 ;  /* 0x0000000b05037c10 */ /* 0x000fe2000fffe803 */
[----:B------:R-:W-:Y:S01]  /*4440*/  IMAD R5, RZ, RZ, -UR17 ;  /* 0x80000011ff057e24 */ /* 0x000fe2000f8e02ff */
[----:B------:R-:W1:Y:S01]  /*4450*/  LDSM.16.M88.4 R204, [R222+0x13000] ;  /* 0x01300000decc783b */ /* 0x000e620000000200 */
[----:B------:R-:W-:Y:S02]  /*4460*/  CS2R R54, SRZ ;  /* 0x0000000000367805 */ /* 0x000fe4000001ff00 */
[----:B------:R-:W-:Y:S02]  /*4470*/  CS2R R52, SRZ ;  /* 0x0000000000347805 */ /* 0x000fe4000001ff00 */
[----:B------:R-:W-:Y:S01]  /*4480*/  CS2R R46, SRZ ;  /* 0x00000000002e7805 */ /* 0x000fe2000001ff00 */
[----:B------:R-:W-:Y:S01]  /*4490*/  STL [R1+0x68], R3 ;  /* 0x0000680301007387 */ /* 0x000fe20000100800 */
[----:B------:R-:W-:Y:S02]  /*44a0*/  CS2R R44, SRZ ;  /* 0x00000000002c7805 */ /* 0x000fe4000001ff00 */
[----:B------:R-:W-:-:S02]  /*44b0*/  CS2R R50, SRZ ;  /* 0x0000000000327805 */ /* 0x000fc4000001ff00 */
[----:B------:R-:W-:Y:S01]  /*44c0*/  CS2R R48, SRZ ;  /* 0x0000000000307805 */ /* 0x000fe2000001ff00 */
[----:B------:R-:W-:Y:S01]  /*44d0*/  STL [R1+0x4], R231 ;  /* 0x000004e701007387 */ /* 0x000fe20000100800 */
[----:B------:R-:W-:Y:S02]  /*44e0*/  CS2R R42, SRZ ;  /* 0x00000000002a7805 */ /* 0x000fe4000001ff00 */
[----:B------:R-:W-:Y:S02]  /*44f0*/  CS2R R40, SRZ ;  /* 0x0000000000287805 */ /* 0x000fe4000001ff00 */
[----:B------:R-:W-:Y:S01]  /*4500*/  CS2R R38, SRZ ;  /* 0x0000000000267805 */ /* 0x000fe2000001ff00 */
[----:B------:R1:W-:Y:S01]  /*4510*/  STL [R1+0x4c], R5 ;  /* 0x00004c0501007387 */ /* 0x0003e20000100800 */
[----:B------:R-:W-:Y:S01]  /*4520*/  CS2R R36, SRZ ;  /* 0x0000000000247805 */ /* 0x000fe2000001ff00 */
[----:B------:R-:W-:Y:S02]  /*4530*/  UIMAD UR35, UR31, 0x18, URZ ;  /* 0x000000181f2378a4 */ /* 0x000fe4000f8e023f */
[----:B------:R-:W2:Y:S01]  /*4540*/  LDSM.16.M88.4 R208, [R222+0x13400] ;  /* 0x01340000ded0783b */ /* 0x000ea20000000200 */
[----:B------:R-:W-:-:S02]  /*4550*/  USHF.L.U32 UR34, UR31, 0x5, URZ ;  /* 0x000000051f227899 */ /* 0x000fc4000800063f */
[----:B------:R-:W-:Y:S01]  /*4560*/  UIMAD UR33, UR31, 0x28, URZ ;  /* 0x000000281f2178a4 */ /* 0x000fe2000f8e023f */
[----:B------:R-:W2:Y:S01]  /*4570*/  LDSM.16.M88.4 R212, [R223+0x13000] ;  /* 0x01300000dfd4783b */ /* 0x000ea20000000200 */
[----:B------:R-:W-:Y:S01]  /*4580*/  UIMAD UR32, UR31, 0x30, URZ ;  /* 0x000000301f2078a4 */ /* 0x000fe2000f8e023f */
[----:B------:R-:W-:Y:S02]  /*4590*/  ULDC UR39, c[0x0][0x2d0] ;  /* 0x0000b40000277ab9 */ /* 0x000fe40000000800 */
[----:B------:R-:W2:Y:S01]  /*45a0*/  LDSM.16.M88.4 R216, [R223+0x13400] ;  /* 0x01340000dfd8783b */ /* 0x000ea20000000200 */
[----:B------:R-:W-:-:S03]  /*45b0*/  ULDC UR12, c[0x0][0x2ec] ;  /* 0x0000bb00000c7ab9 */ /* 0x000fc60000000800 */
[----:B-1----:R-:W2:Y:S01]  /*45c0*/  LDL R5, [R1+0x7c] ;  /* 0x00007c0001057983 */ /* 0x002ea20000100800 */
[----:B------:R-:W1:Y:S01]  /*45d0*/  @P1 MUFU.RCP R0, UR5 ;  /* 0x0000000500001d08 */ /* 0x000e620008001000 */
[----:B------:R-:W-:Y:S02]  /*45e0*/  VIADD R3, R230, 0x1800 ;  /* 0x00001800e6037836 */ /* 0x000fe40000000000 */
[----:B------:R-:W-:Y:S03]  /*45f0*/  STL [R1+0x64], R6 ;  /* 0x0000640601007387 */ /* 0x000fe60000100800 */
[----:B------:R-:W-:Y:S01]  /*4600*/  SEL R220, R3, R230, !P0 ;  /* 0x000000e603dc7207 */ /* 0x000fe20004000000 */
        /* <DEDUP_REMOVED lines=8> */
[----:B------:R-:W-:Y:S02]  /*4690*/  UIADD3 UR27, UR19, 0x40, URZ ;  /* 0x00000040131b7890 */ /* 0x000fe4000fffe03f */
[----:B------:R-:W-:Y:S02]  /*46a0*/  UIADD3 UR23, UR17, UR24, URZ ;  /* 0x0000001811177290 */ /* 0x000fe4000fffe03f */
[----:B------:R-:W-:Y:S01]  /*46b0*/  UIADD3 UR28, UR17, UR6, URZ ;  /* 0x00000006111c7290 */ /* 0x000fe2000fffe03f */
[----:B------:R-:W-:Y:S01]  /*46c0*/  LEA R220, R220, UR4, 0x1 ;  /* 0x00000004dcdc7c11 */ /* 0x000fe2000f8e08ff */
[----:B------:R-:W-:Y:S02]  /*46d0*/  UIADD3 UR21, UR17, UR27, URZ ;  /* 0x0000001b11157290 */ /* 0x000fe4000fffe03f */
[----:B------:R-:W-:Y:S02]  /*46e0*/  UIADD3 UR22, UR17, UR23, URZ ;  /* 0x0000001711167290 */ /* 0x000fe4000fffe03f */
[----:B------:R-:W-:Y:S01]  /*46f0*/  UIADD3 UR36, UR17, UR28, URZ ;  /* 0x0000001c11247290 */ /* 0x000fe2000fffe03f */
[----:B------:R-:W-:Y:S01]  /*4700*/  UMOV UR5, URZ ;  /* 0x0000003f00057c82 */ /* 0x000fe20008000000 */
[----:B------:R-:W-:-:S02]  /*4710*/  UIMAD UR31, UR31, 0x38, URZ ;  /* 0x000000381f1f78a4 */ /* 0x000fc4000f8e023f */
[----:B------:R-:W-:Y:S02]  /*4720*/  UIADD3 UR38, UR38, -UR11, URZ ;  /* 0x8000000b26267290 */ /* 0x000fe4000fffe03f */
[----:B------:R-:W-:Y:S02]  /*4730*/  UIADD3 UR29, UR17, UR21, URZ ;  /* 0x00000015111d7290 */ /* 0x000fe4000fffe03f */
[----:B------:R-:W-:Y:S02]  /*4740*/  UIADD3 UR30, UR17, UR22, URZ ;  /* 0x00000016111e7290 */ /* 0x000fe4000fffe03f */
[----:B------:R-:W-:Y:S01]  /*4750*/  UIADD3 UR37, UR17, UR36, URZ ;  /* 0x0000002411257290 */ /* 0x000fe2000fffe03f */
[----:B------:R-:W-:Y:S01]  /*4760*/  ULDC UR6, c[0x0][0x39c] ;  /* 0x0000e70000067ab9 */ /* 0x000fe20000000800 */
[----:B---3--:R-:W-:Y:S04]  /*4770*/  STL [R1+0x3c], R12 ;  /* 0x00003c0c01007387 */ /* 0x008fe80000100800 */
[----:B----4-:R-:W-:Y:S04]  /*4780*/  STL [R1+0x40], R11 ;  /* 0x0000400b01007387 */ /* 0x010fe80000100800 */
[----:B-----5:R-:W-:Y:S04]  /*4790*/  STL [R1+0x2c], R10 ;  /* 0x00002c0a01007387 */ /* 0x020fe80000100800 */
[----:B--2---:R2:W-:Y:S01]  /*47a0*/  STL [R1+0x38], R9 ;  /* 0x0000380901007387 */ /* 0x0045e20000100800 */
[----:B-1----:R-:W-:Y:S01]  /*47b0*/  @P1 FMUL.FTZ R0, R4, R0 ;  /* 0x0000000004001220 */ /* 0x002fe20000410000 */
[----:B------:R-:W-:-:S04]  /*47c0*/  VIADD R4, R17, 0xffffffc0 ;  /* 0xffffffc011047836 */ /* 0x000fc80000000000 */
[----:B------:R-:W-:Y:S01]  /*47d0*/  @P1 R2UR UR10, R0 ;  /* 0x00000000000a12ca */ /* 0x000fe200000e0000 */
[----:B------:R-:W-:Y:S02]  /*47e0*/  VIADD R0, R229, 0x1800 ;  /* 0x00001800e5007836 */ /* 0x000fe40000000000 */
[----:B------:R-:W-:-:S03]  /*47f0*/  IMAD.SHL.U32 R3, R4, 0x4, RZ ;  /* 0x0000000404037824 */ /* 0x000fc600078e00ff */
[----:B------:R-:W-:Y:S01]  /*4800*/  SEL R0, R0, R229, !P0 ;  /* 0x000000e500007207 */ /* 0x000fe20004000000 */
[----:B------:R-:W-:Y:S01]  /*4810*/  IMAD R232, R232, 0x80, R5 ;  /* 0x00000080e8e87824 */ /* 0x000fe200078e0205 */
[----:B------:R-:W-:-:S04]  /*4820*/  SHF.L.U64.HI R5, R17, 0x2, R8 ;  /* 0x0000000211057819 */ /* 0x000fc80000010208 */
[----:B------:R-:W-:Y:S01]  /*4830*/  I2FP.F32.S32 R8, R232 ;  /* 0x000000e800087245 */ /* 0x000fe20000201400 */
[----:B------:R-:W-:Y:S04]  /*4840*/  STL [R1+0x60], R5 ;  /* 0x0000600501007387 */ /* 0x000fe80000100800 */
[----:B------:R1:W-:Y:S01]  /*4850*/  STL [R1+0x5c], R3 ;  /* 0x00005c0301007387 */ /* 0x0003e20000100800 */
[----:B--2---:R-:W-:-:S03]  /*4860*/  VIADD R9, R232, 0x18 ;  /* 0x00000018e8097836 */ /* 0x004fc60000000000 */
[----:B------:R2:W-:Y:S01]  /*4870*/  STL [R1+0x14], R8 ;  /* 0x0000140801007387 */ /* 0x0005e20000100800 */
[----:B------:R-:W-:-:S03]  /*4880*/  VIADD R4, R232, 0x10 ;  /* 0x00000010e8047836 */ /* 0x000fc60000000000 */
[----:B------:R-:W-:Y:S01]  /*4890*/  STL [R1], R9 ;  /* 0x0000000901007387 */ /* 0x000fe20000100800 */
[C---:B------:R-:W-:Y:S01]  /*48a0*/  VIADD R6, R232.reuse, 0x8 ;  /* 0x00000008e8067836 */ /* 0x040fe20000000000 */
[----:B------:R-:W-:Y:S01]  /*48b0*/  I2FP.F32.S32 R4, R4 ;  /* 0x0000000400047245 */ /* 0x000fe20000201400 */
[----:B------:R-:W-:Y:S01]  /*48c0*/  VIADD R7, R232, 0x1 ;  /* 0x00000001e8077836 */ /* 0x000fe20000000000 */
[----:B-1----:R-:W-:Y:S01]  /*48d0*/  LEA R3, R0, UR4, 0x1 ;  /* 0x0000000400037c11 */ /* 0x002fe2000f8e08ff */
[C---:B------:R-:W-:Y:S02]  /*48e0*/  VIADD R0, R232.reuse, 0x11 ;  /* 0x00000011e8007836 */ /* 0x040fe40000000000 */
[----:B--2---:R-:W-:-:S03]  /*48f0*/  VIADD R8, R232, 0x19 ;  /* 0x00000019e8087836 */ /* 0x004fc60000000000 */
[----:B------:R-:W-:Y:S01]  /*4900*/  I2FP.F32.S32 R0, R0 ;  /* 0x0000000000007245 */ /* 0x000fe20000201400 */
[----:B------:R-:W-:Y:S01]  /*4910*/  VIADD R5, R232, 0x9 ;  /* 0x00000009e8057836 */ /* 0x000fe20000000000 */
[----:B------:R-:W-:Y:S04]  /*4920*/  STL [R1+0x8], R8 ;  /* 0x0000080801007387 */ /* 0x000fe80000100800 */
[----:B------:R1:W-:Y:S04]  /*4930*/  STL [R1+0x28], R0 ;  /* 0x0000280001007387 */ /* 0x0003e80000100800 */
[----:B------:R2:W-:Y:S01]  /*4940*/  STL [R1+0x24], R4 ;  /* 0x0000240401007387 */ /* 0x0005e20000100800 */
[----:B-1----:R-:W-:-:S02]  /*4950*/  I2FP.F32.S32 R0, R5 ;  /* 0x0000000500007245 */ /* 0x002fc40000201400 */
[----:B--2---:R-:W-:-:S03]  /*4960*/  I2FP.F32.S32 R4, R6 ;  /* 0x0000000600047245 */ /* 0x004fc60000201400 */
[----:B------:R1:W-:Y:S04]  /*4970*/  STL [R1+0x20], R0 ;  /* 0x0000200001007387 */ /* 0x0003e80000100800 */
[----:B------:R2:W-:Y:S01]  /*4980*/  STL [R1+0x1c], R4 ;  /* 0x00001c0401007387 */ /* 0x0005e20000100800 */
[----:B-1----:R-:W-:Y:S02]  /*4990*/  I2FP.F32.S32 R0, R7 ;  /* 0x0000000700007245 */ /* 0x002fe40000201400 */
[----:B--2---:R-:W-:-:S03]  /*49a0*/  I2FP.F32.S32 R4, R9 ;  /* 0x0000000900047245 */ /* 0x004fc60000201400 */
[----:B------:R1:W-:Y:S04]  /*49b0*/  STL [R1+0x18], R0 ;  /* 0x0000180001007387 */ /* 0x0003e80000100800 */
[----:B------:R2:W-:Y:S01]  /*49c0*/  STL [R1+0x10], R4 ;  /* 0x0000100401007387 */ /* 0x0005e20000100800 */
[----:B-1----:R-:W-:-:S05]  /*49d0*/  I2FP.F32.S32 R0, R8 ;  /* 0x0000000800007245 */ /* 0x002fca0000201400 */
[----:B------:R2:W-:Y:S01]  /*49e0*/  STL [R1+0xc], R0 ;  /* 0x00000c0001007387 */ /* 0x0005e20000100800 */
[----:B------:R-:W-:-:S05]  /*49f0*/  @UP1 UMOV UR5, UR10 ;  /* 0x0000000a00051c82 */ /* 0x000fca0008000000 */
.L_x_370:
[----:B------:R-:W0:Y:S01]  /*4a00*/  LDGDEPBAR ;  /* 0x00000000000079af */ /* 0x000e220000000000 */
[----:B--2---:R-:W-:Y:S01]  /*4a10*/  IADD3 R0, R228, R220, RZ ;  /* 0x000000dce4007210 */ /* 0x004fe20007ffe0ff */
[----:B------:R-:W-:Y:S02]  /*4a20*/  USHF.L.U32 UR10, UR7, 0x6, URZ ;  /* 0x00000006070a7899 */ /* 0x000fe4000800063f */
[----:B------:R-:W2:Y:S01]  /*4a30*/  LDL R236, [R1+0x3c] ;  /* 0x00003c0001ec7983 */ /* 0x000ea20000100800 */
[----:B------:R-:W-:Y:S02]  /*4a40*/  USHF.L.U32 UR18, UR41, 0x7, URZ ;  /* 0x0000000729127899 */ /* 0x000fe4000800063f */
[----:B------:R-:W-:Y:S01]  /*4a50*/  UISETP.GE.AND UP0, UPT, UR10, UR38, UPT ;  /* 0x000000260a00728c */ /* 0x000fe2000bf06270 */
[----:B------:R-:W3:Y:S01]  /*4a60*/  LDL R233, [R1+0x40] ;  /* 0x0000400001e97983 */ /* 0x000ee20000100800 */
[----:B------:R-:W-:Y:S03]  /*4a70*/  UIADD3 UR18, UR18, 0x80, URZ ;  /* 0x0000008012127890 */ /* 0x000fe6000fffe03f */
[----:B------:R-:W4:Y:S01]  /*4a80*/  LDL R250, [R1+0x14] ;  /* 0x0000140001fa7983 */ /* 0x000f220000100800 */
[----:B------:R-:W-:Y:S03]  /*4a90*/  UISETP.LT.AND UP0, UPT, UR18, UR11, UP0 ;  /* 0x0000000b1200728c */ /* 0x000fe60008701270 */
[----:B-----5:R-:W4:Y:S03]  /*4aa0*/  LDL R249, [R1+0x18] ;  /* 0x0000180001f97983 */ /* 0x020f260000100800 */
[----:B------:R-:W-:Y:S01]  /*4ab0*/  PLOP3.LUT P0, PT, PT, PT, UP0, 0x80, 0x0 ;  /* 0x000000000000781c */ /* 0x000fe20003f0f008 */
[----:B------:R-:W-:Y:S01]  /*4ac0*/  STL [R1+0xe4], R59 ;  /* 0x0000e43b01007387 */ /* 0x000fe20000100800 */
[----:B------:R-:W-:Y:S03]  /*4ad0*/  UISETP.GT.AND UP0, UPT, UR7, UR20, UPT ;  /* 0x000000140700728c */ /* 0x000fe6000bf04270 */
[----:B------:R-:W-:Y:S04]  /*4ae0*/  STL [R1+0xe0], R58 ;  /* 0x0000e03a01007387 */ /* 0x000fe80000100800 */
[----:B------:R1:W-:Y:S04]  /*4af0*/  STL [R1+0xdc], R57 ;  /* 0x0000dc3901007387 */ /* 0x0003e80000100800 */
[----:B-1----:R-:W4:Y:S04]  /*4b00*/  LDL R57, [R1+0x68] ;  /* 0x0000680001397983 */ /* 0x002f280000100800 */
        /* <DEDUP_REMOVED lines=23> */
[----:B------:R-:W-:Y:S04]  /*4c80*/  DEPBAR.LE SB0, 0x0 ;  /* 0x000080000000791a */ /* 0x000fe80000000000 */
[----:B------:R-:W-:Y:S06]  /*4c90*/  BAR.SYNC.DEFER_BLOCKING 0x0 ;  /* 0x0000000000007b1d */ /* 0x000fec0000010000 */
[----:B------:R-:W-:Y:S04]  /*4ca0*/  LDSM.16.M88.4 R32, [R220] ;  /* 0x00000000dc20783b */ /* 0x000fe80000000200 */
[----:B------:R-:W1:Y:S04]  /*4cb0*/  LDSM.16.M88.4 R16, [R222+0x9000] ;  /* 0x00900000de10783b */ /* 0x000e680000000200 */
[----:B------:R-:W1:Y:S04]  /*4cc0*/  LDSM.16.M88.4 R28, [R220+0x800] ;  /* 0x00080000dc1c783b */ /* 0x000e680000000200 */
[----:B------:R-:W1:Y:S04]  /*4cd0*/  LDSM.16.M88.4 R132, [R222+0x9400] ;  /* 0x00940000de84783b */ /* 0x000e680000000200 */
[----:B------:R-:W-:Y:S04]  /*4ce0*/  LDSM.16.M88.4 R136, [R0] ;  /* 0x000000000088783b */ /* 0x000fe80000000200 */
[----:B------:R-:W1:Y:S04]  /*4cf0*/  LDSM.16.M88.4 R140, [R223+0x9000] ;  /* 0x00900000df8c783b */ /* 0x000e680000000200 */
[----:B------:R-:W1:Y:S04]  /*4d00*/  LDSM.16.M88.4 R144, [R0+0x800] ;  /* 0x000800000090783b */ /* 0x000e680000000200 */
[----:B------:R-:W1:Y:S04]  /*4d10*/  LDSM.16.M88.4 R148, [R223+0x9400] ;  /* 0x00940000df94783b */ /* 0x000e680000000200 */
[----:B------:R-:W-:Y:S04]  /*4d20*/  LDSM.16.M88.4 R152, [R220+0x1000] ;  /* 0x00100000dc98783b */ /* 0x000fe80000000200 */
[----:B------:R-:W3:Y:S04]  /*4d30*/  LDSM.16.M88.4 R156, [R222+0xb000] ;  /* 0x00b00000de9c783b */ /* 0x000ee80000000200 */
[----:B------:R-:W-:Y:S01]  /*4d40*/  LDSM.16.M88.4 R160, [R222+0xb400] ;  /* 0x00b40000dea0783b */ /* 0x000fe20000000200 */
[-C--:B-1----:R-:W-:Y:S03]  /*4d50*/  HMMA.16816.F32.BF16 R4, R32, R16.reuse, RZ ;  /* 0x000000102004723c */ /* 0x082fe600000418ff */
[----:B------:R-:W-:Y:S04]  /*4d60*/  LDSM.16.M88.4 R164, [R0+0x1000] ;  /* 0x0010000000a4783b */ /* 0x000fe80000000200 */
[----:B------:R-:W-:Y:S01]  /*4d70*/  LDSM.16.M88.4 R168, [R223+0xb000] ;  /* 0x00b00000dfa8783b */ /* 0x000fe20000000200 */
[C---:B------:R-:W-:Y:S06]  /*4d80*/  HMMA.16816.F32.BF16 R8, R28.reuse, R16, RZ ;  /* 0x000000101c08723c */ /* 0x040fec00000418ff */
[-C--:B------:R-:W-:Y:S06]  /*4d90*/  HMMA.16816.F32.BF16 R12, R28, R18.reuse, RZ ;  /* 0x000000121c0c723c */ /* 0x080fec00000418ff */
[C---:B------:R-:W-:Y:S06]  /*4da0*/  HMMA.16816.F32.BF16 R16, R32.reuse, R18, RZ ;  /* 0x000000122010723c */ /* 0x040fec00000418ff */
[-C--:B------:R-:W-:Y:S06]  /*4db0*/  HMMA.16816.F32.BF16 R20, R32, R132.reuse, RZ ;  /* 0x000000842014723c */ /* 0x080fec00000418ff */
[C---:B------:R-:W-:Y:S06]  /*4dc0*/  HMMA.16816.F32.BF16 R24, R28.reuse, R132, RZ ;  /* 0x000000841c18723c */ /* 0x040fec00000418ff */
[-C--:B------:R-:W-:Y:S06]  /*4dd0*/  HMMA.16816.F32.BF16 R28, R28, R134.reuse, RZ ;  /* 0x000000861c1c723c */ /* 0x080fec00000418ff */
[----:B------:R-:W-:Y:S01]  /*4de0*/  HMMA.16816.F32.BF16 R32, R32, R134, RZ ;  /* 0x000000862020723c */ /* 0x000fe200000418ff */
[----:B------:R-:W1:Y:S05]  /*4df0*/  LDSM.16.M88.4 R132, [R220+0x1800] ;  /* 0x00180000dc84783b */ /* 0x000e6a0000000200 */
[-C--:B------:R-:W-:Y:S06]  /*4e00*/  HMMA.16816.F32.BF16 R4, R136, R140.reuse, R4 ;  /* 0x0000008c8804723c */ /* 0x080fec0000041804 */
[C---:B------:R-:W-:Y:S06]  /*4e10*/  HMMA.16816.F32.BF16 R8, R144.reuse, R140, R8 ;  /* 0x0000008c9008723c */ /* 0x040fec0000041808 */
[-C--:B------:R-:W-:Y:S06]  /*4e20*/  HMMA.16816.F32.BF16 R12, R144, R142.reuse, R12 ;  /* 0x0000008e900c723c */ /* 0x080fec000004180c */
[C---:B------:R-:W-:Y:S01]  /*4e30*/  HMMA.16816.F32.BF16 R16, R136.reuse, R142, R16 ;  /* 0x0000008e8810723c */ /* 0x040fe20000041810 */
[----:B------:R-:W-:Y:S05]  /*4e40*/  LDSM.16.M88.4 R140, [R223+0xb400] ;  /* 0x00b40000df8c783b */ /* 0x000fea0000000200 */
[-C--:B------:R-:W-:Y:S06]  /*4e50*/  HMMA.16816.F32.BF16 R20, R136, R148.reuse, R20 ;  /* 0x000000948814723c */ /* 0x080fec0000041814 */
[C---:B------:R-:W-:Y:S06]  /*4e60*/  HMMA.16816.F32.BF16 R24, R144.reuse, R148, R24 ;  /* 0x000000949018723c */ /* 0x040fec0000041818 */
[-C--:B------:R-:W-:Y:S01]  /*4e70*/  HMMA.16816.F32.BF16 R28, R144, R150.reuse, R28 ;  /* 0x00000096901c723c */ /* 0x080fe2000004181c */
[----:B------:R-:W-:Y:S02]  /*4e80*/  LDSM.16.M88.4 R144, [R220+0x2000] ;  /* 0x00200000dc90783b */ /* 0x000fe40000000200 */
[----:B--2---:R-:W-:Y:S03]  /*4e90*/  FSETP.NEU.FTZ.AND P2, PT, R236, -INF , PT ;  /* 0xff800000ec00780b */ /* 0x004fe60003f5d000 */
[----:B------:R-:W-:Y:S01]  /*4ea0*/  HMMA.16816.F32.BF16 R32, R136, R150, R32 ;  /* 0x000000968820723c */ /* 0x000fe20000041820 */
[----:B------:R-:W2:Y:S03]  /*4eb0*/  LDSM.16.M88.4 R136, [R0+0x1800] ;  /* 0x001800000088783b */ /* 0x000ea60000000200 */
[----:B---3--:R-:W-:Y:S01]  /*4ec0*/  FSETP.NEU.FTZ.AND P1, PT, R233, -INF , PT ;  /* 0xff800000e900780b */ /* 0x008fe20003f3d000 */
[----:B------:R-:W3:Y:S01]  /*4ed0*/  LDSM.16.M88.4 R148, [R222+0xd000] ;  /* 0x00d00000de94783b */ /* 0x000ee20000000200 */
[-C--:B------:R-:W-:Y:S06]  /*4ee0*/  HMMA.16816.F32.BF16 R4, R152, R156.reuse, R4 ;  /* 0x0000009c9804723c */ /* 0x080fec0000041804 */
[C---:B-1----:R-:W-:Y:S06]  /*4ef0*/  HMMA.16816.F32.BF16 R8, R132.reuse, R156, R8 ;  /* 0x0000009c8408723c */ /* 0x042fec0000041808 */
[-C--:B------:R-:W-:Y:S06]  /*4f00*/  HMMA.16816.F32.BF16 R12, R132, R158.reuse, R12 ;  /* 0x0000009e840c723c */ /* 0x080fec000004180c */
[C---:B------:R-:W-:Y:S01]  /*4f10*/  HMMA.16816.F32.BF16 R16, R152.reuse, R158, R16 ;  /* 0x0000009e9810723c */ /* 0x040fe20000041810 */
[----:B------:R-:W-:Y:S05]  /*4f20*/  LDSM.16.M88.4 R156, [R0+0x2000] ;  /* 0x00200000009c783b */ /* 0x000fea0000000200 */
[-C--:B------:R-:W-:Y:S06]  /*4f30*/  HMMA.16816.F32.BF16 R20, R152, R160.reuse, R20 ;  /* 0x000000a09814723c */ /* 0x080fec0000041814 */
[C---:B------:R-:W-:Y:S06]  /*4f40*/  HMMA.16816.F32.BF16 R24, R132.reuse, R160, R24 ;  /* 0x000000a08418723c */ /* 0x040fec0000041818 */
[-C--:B------:R-:W-:Y:S01]  /*4f50*/  HMMA.16816.F32.BF16 R28, R132, R162.reuse, R28 ;  /* 0x000000a2841c723c */ /* 0x080fe2000004181c */
[----:B------:R-:W1:Y:S05]  /*4f60*/  LDSM.16.M88.4 R132, [R220+0x2800] ;  /* 0x00280000dc84783b */ /* 0x000e6a0000000200 */
[----:B------:R-:W-:Y:S01]  /*4f70*/  HMMA.16816.F32.BF16 R32, R152, R162, R32 ;  /* 0x000000a29820723c */ /* 0x000fe20000041820 */
[----:B------:R-:W4:Y:S04]  /*4f80*/  LDSM.16.M88.4 R152, [R222+0xd400] ;  /* 0x00d40000de98783b */ /* 0x000f280000000200 */
[----:B------:R-:W4:Y:S01]  /*4f90*/  LDSM.16.M88.4 R160, [R223+0xd000] ;  /* 0x00d00000dfa0783b */ /* 0x000f220000000200 */
[-C--:B------:R-:W-:Y:S06]  /*4fa0*/  HMMA.16816.F32.BF16 R4, R164, R168.reuse, R4 ;  /* 0x000000a8a404723c */ /* 0x080fec0000041804 */
        /* <DEDUP_REMOVED lines=8> */
[----:B------:R4:W4:Y:S03]  /*5030*/  LDSM.16.M88.4 R136, [R0+0x2800] ;  /* 0x002800000088783b */ /* 0x0009260000000200 */
[----:B------:R-:W-:Y:S06]  /*5040*/  HMMA.16816.F32.BF16 R32, R164, R142, R32 ;  /* 0x0000008ea420723c */ /* 0x000fec0000041820 */
[-C--:B---3--:R-:W-:Y:S06]  /*5050*/  HMMA.16816.F32.BF16 R4, R144, R148.reuse, R4 ;  /* 0x000000949004723c */ /* 0x088fec0000041804 */
[C---:B-1----:R-:W-:Y:S06]  /*5060*/  HMMA.16816.F32.BF16 R8, R132.reuse, R148, R8 ;  /* 0x000000948408723c */ /* 0x042fec0000041808 */
[-C--:B------:R-:W-:Y:S05]  /*5070*/  HMMA.16816.F32.BF16 R12, R132, R150.reuse, R12 ;  /* 0x00000096840c723c */ /* 0x080fea000004180c */
[----:B----4-:R-:W-:Y:S01]  /*5080*/  @!P0 IADD3 R0, R232, 0x1, RZ ;  /* 0x00000001e8008810 */ /* 0x010fe20007ffe0ff */
[C---:B------:R-:W-:Y:S06]  /*5090*/  HMMA.16816.F32.BF16 R16, R144.reuse, R150, R16 ;  /* 0x000000969010723c */ /* 0x040fec0000041810 */
        /* <DEDUP_REMOVED lines=28> */
[----:B------:R-:W4:Y:S10]  /*5260*/  MUFU.TANH R46, R6 ;  /* 0x00000006002e7308 */ /* 0x000f340000002400 */
[----:B------:R-:W-:Y:S01]  /*5270*/  MUFU.TANH R171, R12 ;  /* 0x0000000c00ab7308 */ /* 0x000fe20000002400 */
[----:B---3--:R-:W3:Y:S09]  /*5280*/  LDL R17, [R1+0x2c] ;  /* 0x00002c0001117983 */ /* 0x008ef20000100800 */
[----:B------:R1:W4:Y:S10]  /*5290*/  MUFU.TANH R45, R7 ;  /* 0x00000007002d7308 */ /* 0x0003340000002400 */
[----:B------:R4:W-:Y:S10]  /*52a0*/  MUFU.TANH R237, R15 ;  /* 0x0000000f00ed7308 */ /* 0x0009f40000002400 */
[----:B------:R4:W-:Y:S01]  /*52b0*/  MUFU.TANH R240, R10 ;  /* 0x0000000a00f07308 */ /* 0x0009e20000002400 */
[----:B-1----:R-:W1:Y:S09]  /*52c0*/  LDSM.16.M88.4 R4, [R223+0xd400] ;  /* 0x00d40000df04783b */ /* 0x002e720000000200 */
[----:B------:R1:W-:Y:S01]  /*52d0*/  MUFU.TANH R54, R16 ;  /* 0x0000001000367308 */ /* 0x0003e20000002400 */
[----:B----4-:R-:W4:Y:S09]  /*52e0*/  LDL R15, [R1+0x38] ;  /* 0x00003800010f7983 */ /* 0x010f320000100800 */
[----:B------:R1:W2:Y:S01]  /*52f0*/  MUFU.TANH R234, R9 ;  /* 0x0000000900ea7308 */ /* 0x0002a20000002400 */
[----:B------:R-:W-:Y:S05]  /*5300*/  FMUL.FTZ R10, R236, 1.4426950216293334961 ;  /* 0x3fb8aa3bec0a7820 */ /* 0x000fea0000410000 */
[----:B------:R-:W-:Y:S04]  /*5310*/  FSEL R10, R10, RZ, P2 ;  /* 0x000000ff0a0a7208 */ /* 0x000fe80001000000 */
[----:B------:R1:W-:Y:S02]  /*5320*/  MUFU.TANH R238, R14 ;  /* 0x0000000e00ee7308 */ /* 0x0003e40000002400 */
[----:B-1----:R-:W-:Y:S08]  /*5330*/  MOV R16, 0x20 ;  /* 0x0000002000107802 */ /* 0x002ff00000000f00 */
[----:B------:R1:W-:Y:S01]  /*5340*/  MUFU.TANH R170, R13 ;  /* 0x0000000d00aa7308 */ /* 0x0003e20000002400 */
[----:B------:R-:W-:Y:S01]  /*5350*/  FMUL.FTZ R9, R233, 1.4426950216293334961 ;  /* 0x3fb8aa3be9097820 */ /* 0x000fe20000410000 */
[----:B------:R-:W-:Y:S04]  /*5360*/  MOV R233, 0x8 ;  /* 0x0000000800e97802 */ /* 0x000fe80000000f00 */
[----:B------:R-:W-:Y:S04]  /*5370*/  FSEL R9, R9, RZ, P1 ;  /* 0x000000ff09097208 */ /* 0x000fe80000800000 */
[----:B------:R1:W-:Y:S01]  /*5380*/  MUFU.TANH R39, R19 ;  /* 0x0000001300277308 */ /* 0x0003e20000002400 */
[-C--:B------:R-:W-:Y:S01]  /*5390*/  HMMA.16816.F32.BF16 R20, R156, R4.reuse, R20 ;  /* 0x000000049c14723c */ /* 0x080fe20000041814 */
[----:B------:R-:W-:Y:S05]  /*53a0*/  MOV R14, 0x28 ;  /* 0x00000028000e7802 */ /* 0x000fea0000000f00 */
[C---:B------:R-:W-:Y:S03]  /*53b0*/  HMMA.16816.F32.BF16 R24, R136.reuse, R4, R24 ;  /* 0x000000048818723c */ /* 0x040fe60000041818 */
[----:B------:R1:W2:Y:S02]  /*53c0*/  MUFU.TANH R235, R8 ;  /* 0x0000000800eb7308 */ /* 0x0002a40000002400 */
[----:B-1----:R-:W-:Y:S01]  /*53d0*/  FFMA.FTZ R13, R249, UR5, R58 ;  /* 0x00000005f90d7c23 */ /* 0x002fe2000801003a */
[-C--:B------:R-:W-:Y:S07]  /*53e0*/  HMMA.16816.F32.BF16 R28, R136, R6.reuse, R28 ;  /* 0x00000006881c723c */ /* 0x080fee000004181c */
[----:B------:R1:W4:Y:S01]  /*53f0*/  MUFU.TANH R40, R18 ;  /* 0x0000001200287308 */ /* 0x0003220000002400 */
[----:B------:R-:W4:Y:S03]  /*5400*/  LDL R19, [R1+0x10] ;  /* 0x0000100001137983 */ /* 0x000f260000100800 */
[----:B------:R-:W-:Y:S01]  /*5410*/  @!P0 IADD3 R5, R57, UR10, RZ ;  /* 0x0000000a39058c10 */ /* 0x000fe2000fffe0ff */
[C---:B------:R-:W-:Y:S01]  /*5420*/  FFMA.FTZ R4, R250.reuse, UR5, R59 ;  /* 0x00000005fa047c23 */ /* 0x040fe2000801003b */
[----:B------:R-:W-:Y:S04]  /*5430*/  HMMA.16816.F32.BF16 R32, R156, R6, R32 ;  /* 0x000000069c20723c */ /* 0x000fe80000041820 */
[C---:B------:R-:W-:Y:S01]  /*5440*/  @!P0 VIMNMX R12, R5.reuse, UR11, PT ;  /* 0x0000000b050c8c48 */ /* 0x040fe2000bfe0100 */
[----:B------:R-:W-:Y:S01]  /*5450*/  FFMA.FTZ R8, R250, UR5, R46 ;  /* 0x00000005fa087c23 */ /* 0x000fe2000801002e */
[----:B------:R-:W-:Y:S01]  /*5460*/  @!P0 VIADDMNMX R11, R5, R233, UR11, PT ;  /* 0x0000000b050b8e46 */ /* 0x000fe2000b8001e9 */
[----:B------:R-:W-:Y:S01]  /*5470*/  FMUL.FTZ R21, R21, UR6 ;  /* 0x0000000615157c20 */ /* 0x000fe20008410000 */
[-C--:B------:R-:W-:Y:S02]  /*5480*/  @!P0 ISETP.GE.AND P3, PT, R232, R12.reuse, PT ;  /* 0x0000000ce800820c */ /* 0x080fe40003f66270 */
[----:B------:R-:W-:Y:S01]  /*5490*/  @!P0 ISETP.GE.AND P1, PT, R0, R12, PT ;  /* 0x0000000c0000820c */ /* 0x000fe20003f26270 */
[----:B------:R1:W-:Y:S01]  /*54a0*/  MUFU.TANH R50, R21 ;  /* 0x0000001500327308 */ /* 0x0003e20000002400 */
[----:B------:R-:W-:Y:S01]  /*54b0*/  @!P0 FSEL R4, R4, -INF , !P3 ;  /* 0xff80000004048808 */ /* 0x000fe20005800000 */
[----:B------:R-:W-:Y:S01]  /*54c0*/  FMUL.FTZ R20, R20, UR6 ;  /* 0x0000000614147c20 */ /* 0x000fe20008410000 */
[----:B------:R-:W-:Y:S01]  /*54d0*/  @!P0 FSEL R13, R13, -INF , !P1 ;  /* 0xff8000000d0d8808 */ /* 0x000fe20004800000 */
[----:B-1----:R-:W4:Y:S01]  /*54e0*/  LDL R18, [R1] ;  /* 0x0000000001127983 */ /* 0x002f220000100800 */
[-C--:B------:R-:W-:Y:S01]  /*54f0*/  @!P0 ISETP.GE.AND P1, PT, R0, R11.reuse, PT ;  /* 0x0000000b0000820c */ /* 0x080fe20003f26270 */
[--C-:B------:R-:W-:Y:S01]  /*5500*/  FFMA.FTZ R4, R4, UR12, -R10.reuse ;  /* 0x0000000c04047c23 */ /* 0x100fe2000801080a */
[----:B------:R-:W-:Y:S03]  /*5510*/  FMUL.FTZ R28, R28, UR6 ;  /* 0x000000061c1c7c20 */ /* 0x000fe60008410000 */
[----:B------:R1:W4:Y:S01]  /*5520*/  MUFU.TANH R52, R20 ;  /* 0x0000001400347308 */ /* 0x0003220000002400 */
[----:B------:R-:W-:Y:S01]  /*5530*/  FMUL.FTZ R29, R29, UR6 ;  /* 0x000000061d1d7c20 */ /* 0x000fe20008410000 */
[----:B------:R-:W-:Y:S01]  /*5540*/  FMUL.FTZ R30, R30, UR6 ;  /* 0x000000061e1e7c20 */ /* 0x000fe20008410000 */
[----:B------:R-:W-:Y:S01]  /*5550*/  FMUL.FTZ R31, R31, UR6 ;  /* 0x000000061f1f7c20 */ /* 0x000fe20008410000 */
[----:B------:R-:W-:Y:S01]  /*5560*/  @!P0 ISETP.GE.AND P2, PT, R232, R11, PT ;  /* 0x0000000be800820c */ /* 0x000fe20003f46270 */
[----:B------:R-:W-:Y:S01]  /*5570*/  FMUL.FTZ R32, R32, UR6 ;  /* 0x0000000620207c20 */ /* 0x000fe20008410000 */
[----:B------:R-:W-:Y:S01]  /*5580*/  FMUL.FTZ R33, R33, UR6 ;  /* 0x0000000621217c20 */ /* 0x000fe20008410000 */
[----:B------:R-:W-:Y:S03]  /*5590*/  FMUL.FTZ R34, R34, UR6 ;  /* 0x0000000622227c20 */ /* 0x000fe60008410000 */
[----:B------:R-:W-:Y:S01]  /*55a0*/  MUFU.TANH R163, R28 ;  /* 0x0000001c00a37308 */ /* 0x000fe20000002400 */
[----:B------:R-:W4:Y:S01]  /*55b0*/  LDL R21, [R1+0x24] ;  /* 0x0000240001157983 */ /* 0x000f220000100800 */
[----:B------:R-:W-:Y:S01]  /*55c0*/  FMUL.FTZ R35, R35, UR6 ;  /* 0x0000000623237c20 */ /* 0x000fe20008410000 */
[----:B------:R-:W-:Y:S01]  /*55d0*/  @!P0 FSEL R8, R8, -INF , !P2 ;  /* 0xff80000008088808 */ /* 0x000fe20005000000 */
[----:B------:R-:W-:Y:S01]  /*55e0*/  FMUL.FTZ R22, R22, UR6 ;  /* 0x0000000616167c20 */ /* 0x000fe20008410000 */
[----:B------:R-:W-:Y:S01]  /*55f0*/  FMUL.FTZ R23, R23, UR6 ;  /* 0x0000000617177c20 */ /* 0x000fe20008410000 */
[----:B------:R-:W-:Y:S01]  /*5600*/  FFMA.FTZ R13, R13, UR12, -R10 ;  /* 0x0000000c0d0d7c23 */ /* 0x000fe2000801080a */
[----:B------:R-:W-:Y:S03]  /*5610*/  FMUL.FTZ R24, R24, UR6 ;  /* 0x0000000618187c20 */ /* 0x000fe60008410000 */
[----:B------:R2:W-:Y:S01]  /*5620*/  MUFU.EX2 R145, R4 ;  /* 0x0000000400917308 */ /* 0x0005e20000000800 */
[----:B------:R-:W-:Y:S01]  /*5630*/  FFMA.FTZ R8, R8, UR12, -R9 ;  /* 0x0000000c08087c23 */ /* 0x000fe20008010809 */
[----:B-1----:R-:W4:Y:S01]  /*5640*/  LDL R20, [R1+0x28] ;  /* 0x0000280001147983 */ /* 0x002f220000100800 */
[----:B------:R-:W-:Y:S01]  /*5650*/  FMUL.FTZ R25, R25, UR6 ;  /* 0x0000000619197c20 */ /* 0x000fe20008410000 */
[----:B------:R-:W-:Y:S01]  /*5660*/  FMUL.FTZ R26, R26, UR6 ;  /* 0x000000061a1a7c20 */ /* 0x000fe20008410000 */
[----:B------:R-:W-:Y:S05]  /*5670*/  FMUL.FTZ R27, R27, UR6 ;  /* 0x000000061b1b7c20 */ /* 0x000fea0008410000 */
[----:B------:R-:W1:Y:S10]  /*5680*/  MUFU.TANH R3, R22 ;  /* 0x0000001600037308 */ /* 0x000e740000002400 */
[----:B------:R1:W-:Y:S01]  /*5690*/  MUFU.EX2 R47, R8 ;  /* 0x00000008002f7308 */ /* 0x0003e20000000800 */
[----:B--2---:R-:W-:Y:S05]  /*56a0*/  FFMA.FTZ R4, R249, UR5, R45 ;  /* 0x00000005f9047c23 */ /* 0x004fea000801002d */
[----:B------:R-:W-:Y:S04]  /*56b0*/  @!P0 FSEL R4, R4, -INF , !P1 ;  /* 0xff80000004048808 */ /* 0x000fe80004800000 */
[----:B------:R-:W2:Y:S01]  /*56c0*/  MUFU.TANH R2, R23 ;  /* 0x0000001700027308 */ /* 0x000ea20000002400 */
[----:B------:R-:W-:Y:S09]  /*56d0*/  FFMA.FTZ R4, R4, UR12, -R9 ;  /* 0x0000000c04047c23 */ /* 0x000ff20008010809 */
[----:B------:R2:W-:Y:S01]  /*56e0*/  MUFU.EX2 R144, R13 ;  /* 0x0000000d00907308 */ /* 0x0005e20000000800 */
[C---:B-1----:R-:W-:Y:S02]  /*56f0*/  @!P0 VIADDMNMX R8, R5.reuse, R16, UR11, PT ;  /* 0x0000000b05088e46 */ /* 0x042fe4000b800110 */
[----:B------:R-:W4:Y:S01]  /*5700*/  LDL R16, [R1+0x20] ;  /* 0x0000200001107983 */ /* 0x000f220000100800 */
[----:B------:R-:W-:Y:S01]  /*5710*/  @!P0 VIADDMNMX R5, R5, R14, UR11, PT ;  /* 0x0000000b05058e46 */ /* 0x000fe2000b80010e */
[----:B------:R-:W-:Y:S01]  /*5720*/  FFMA.FTZ R14, R249, UR5, R234 ;  /* 0x00000005f90e7c23 */ /* 0x000fe200080100ea */
[-C--:B------:R-:W-:Y:S04]  /*5730*/  @!P0 ISETP.GE.AND P4, PT, R232, R8.reuse, PT ;  /* 0x00000008e800820c */ /* 0x080fe80003f86270 */
[----:B------:R3:W-:Y:S01]  /*5740*/  MUFU.EX2 R44, R4 ;  /* 0x00000004002c7308 */ /* 0x0007e20000000800 */
[CC--:B------:R-:W-:Y:S02]  /*5750*/  @!P0 ISETP.GE.AND P3, PT, R0.reuse, R8.reuse, PT ;  /* 0x000000080000820c */ /* 0x0c0fe40003f66270 */
[-C--:B------:R-:W-:Y:S02]  /*5760*/  @!P0 ISETP.GE.AND P2, PT, R0, R5.reuse, PT ;  /* 0x000000050000820c */ /* 0x080fe40003f46270 */
[----:B------:R-:W-:Y:S02]  /*5770*/  @!P0 FSEL R14, R14, -INF , !P3 ;  /* 0xff8000000e0e8808 */ /* 0x000fe40005800000 */
[-C--:B------:R-:W-:Y:S03]  /*5780*/  @!P0 ISETP.GE.AND P3, PT, R232, R5.reuse, PT ;  /* 0x00000005e800820c */ /* 0x080fe60003f66270 */
[----:B------:R-:W1:Y:S01]  /*5790*/  MUFU.TANH R167, R24 ;  /* 0x0000001800a77308 */ /* 0x000e620000002400 */
[----:B--2---:R-:W-:Y:S05]  /*57a0*/  FFMA.FTZ R13, R250, UR5, R235 ;  /* 0x00000005fa0d7c23 */ /* 0x004fea00080100eb */
[----:B------:R-:W-:Y:S04]  /*57b0*/  @!P0 FSEL R13, R13, -INF , !P4 ;  /* 0xff8000000d0d8808 */ /* 0x000fe80006000000 */
[----:B------:R-:W2:Y:S10]  /*57c0*/  MUFU.TANH R166, R25 ;  /* 0x0000001900a67308 */ /* 0x000eb40000002400 */
[----:B------:R-:W2:Y:S10]  /*57d0*/  MUFU.TANH R236, R26 ;  /* 0x0000001a00ec7308 */ /* 0x000eb40000002400 */
[----:B------:R-:W2:Y:S10]  /*57e0*/  MUFU.TANH R233, R27 ;  /* 0x0000001b00e97308 */ /* 0x000eb40000002400 */
[----:B------:R-:W-:Y:S10]  /*57f0*/  MUFU.TANH R162, R29 ;  /* 0x0000001d00a27308 */ /* 0x000ff40000002400 */
[----:B------:R-:W2:Y:S10]  /*5800*/  MUFU.TANH R169, R30 ;  /* 0x0000001e00a97308 */ /* 0x000eb40000002400 */
[----:B------:R-:W2:Y:S10]  /*5810*/  MUFU.TANH R158, R32 ;  /* 0x00000020009e7308 */ /* 0x000eb40000002400 */
[----:B------:R-:W2:Y:S10]  /*5820*/  MUFU.TANH R159, R33 ;  /* 0x00000021009f7308 */ /* 0x000eb40000002400 */
[----:B------:R-:W-:Y:S01]  /*5830*/  MUFU.TANH R168, R31 ;  /* 0x0000001f00a87308 */ /* 0x000fe20000002400 */
[C---:B---3--:R-:W-:Y:S01]  /*5840*/  FMUL.FTZ R4, R17.reuse, 1.4426950216293334961 ;  /* 0x3fb8aa3b11047820 */ /* 0x048fe20000410000 */
[----:B------:R-:W-:Y:S02]  /*5850*/  FSETP.NEU.FTZ.AND P1, PT, R17, -INF , PT ;  /* 0xff8000001100780b */ /* 0x000fe40003f3d000 */
[----:B------:R-:W3:Y:S02]  /*5860*/  LDL R17, [R1+0x1c] ;  /* 0x00001c0001117983 */ /* 0x000ee40000100800 */
[----:B------:R-:W-:Y:S05]  /*5870*/  FSEL R4, R4, RZ, P1 ;  /* 0x000000ff04047208 */ /* 0x000fea0000800000 */
[--C-:B------:R-:W-:Y:S01]  /*5880*/  FFMA.FTZ R13, R13, UR12, -R4.reuse ;  /* 0x0000000c0d0d7c23 */ /* 0x100fe20008010804 */
[----:B------:R-:W-:Y:S03]  /*5890*/  FFMA.FTZ R14, R14, UR12, -R4 ;  /* 0x0000000c0e0e7c23 */ /* 0x000fe60008010804 */
[----:B------:R1:W-:Y:S10]  /*58a0*/  MUFU.EX2 R161, R13 ;  /* 0x0000000d00a17308 */ /* 0x0003f40000000800 */
[----:B------:R2:W-:Y:S01]  /*58b0*/  MUFU.EX2 R160, R14 ;  /* 0x0000000e00a07308 */ /* 0x0005e20000000800 */
[----:B-1----:R-:W-:Y:S01]  /*58c0*/  FFMA.FTZ R13, R249, UR5, R239 ;  /* 0x00000005f90d7c23 */ /* 0x002fe200080100ef */
[C---:B----4-:R-:W-:Y:S01]  /*58d0*/  FSETP.NEU.FTZ.AND P1, PT, R15.reuse, -INF , PT ;  /* 0xff8000000f00780b */ /* 0x050fe20003f3d000 */
[----:B------:R-:W-:Y:S01]  /*58e0*/  FMUL.FTZ R0, R15, 1.4426950216293334961 ;  /* 0x3fb8aa3b0f007820 */ /* 0x000fe20000410000 */
[----:B------:R-:W-:Y:S06]  /*58f0*/  FFMA.FTZ R15, R250, UR5, R240 ;  /* 0x00000005fa0f7c23 */ /* 0x000fec00080100f0 */
[----:B------:R-:W1:Y:S01]  /*5900*/  MUFU.TANH R249, R35 ;  /* 0x0000002300f97308 */ /* 0x000e620000002400 */
[----:B------:R-:W-:Y:S02]  /*5910*/  @!P0 FSEL R13, R13, -INF , !P2 ;  /* 0xff8000000d0d8808 */ /* 0x000fe40005000000 */
[----:B------:R-:W-:Y:S02]  /*5920*/  FSEL R0, R0, RZ, P1 ;  /* 0x000000ff00007208 */ /* 0x000fe40000800000 */
[----:B------:R-:W-:Y:S02]  /*5930*/  @!P0 FSEL R15, R15, -INF , !P3 ;  /* 0xff8000000f0f8808 */ /* 0x000fe40005800000 */
[----:B--2---:R-:W-:Y:S01]  /*5940*/  @!P0 IADD3 R14, R232, 0x8, RZ ;  /* 0x00000008e80e8810 */ /* 0x004fe20007ffe0ff */
[--C-:B------:R-:W-:Y:S02]  /*5950*/  FFMA.FTZ R13, R13, UR12, -R0.reuse ;  /* 0x0000000c0d0d7c23 */ /* 0x100fe40008010800 */
[----:B------:R-:W2:Y:S01]  /*5960*/  MUFU.TANH R250, R34 ;  /* 0x0000002200fa7308 */ /* 0x000ea20000002400 */
[----:B------:R-:W-:Y:S01]  /*5970*/  FFMA.FTZ R15, R15, UR12, -R0 ;  /* 0x0000000c0f0f7c23 */ /* 0x000fe20008010800 */
[CC--:B------:R-:W-:Y:S02]  /*5980*/  @!P0 ISETP.GE.AND P1, PT, R14.reuse, R8.reuse, PT ;  /* 0x000000080e00820c */ /* 0x0c0fe40003f26270 */
[-C--:B------:R-:W-:Y:S06]  /*5990*/  @!P0 ISETP.GE.AND P2, PT, R14, R5.reuse, PT ;  /* 0x000000050e00820c */ /* 0x080fec0003f46270 */
[----:B------:R-:W-:Y:S10]  /*59a0*/  MUFU.EX2 R165, R15 ;  /* 0x0000000f00a57308 */ /* 0x000ff40000000800 */
[----:B------:R4:W-:Y:S02]  /*59b0*/  MUFU.EX2 R164, R13 ;  /* 0x0000000d00a47308 */ /* 0x0009e40000000800 */
[----:B----4-:R-:W-:Y:S01]  /*59c0*/  @!P0 IADD3 R13, R232, 0x9, RZ ;  /* 0x00000009e80d8810 */ /* 0x010fe20007ffe0ff */
[C---:B------:R-:W-:Y:S01]  /*59d0*/  FFMA.FTZ R7, R16.reuse, UR5, R170 ;  /* 0x0000000510077c23 */ /* 0x040fe200080100aa */
[----:B---3--:R-:W-:Y:S05]  /*59e0*/  FFMA.FTZ R15, R17, UR5, R171 ;  /* 0x00000005110f7c23 */ /* 0x008fea00080100ab */
[----:B------:R-:W-:Y:S02]  /*59f0*/  @!P0 FSEL R15, R15, -INF , !P1 ;  /* 0xff8000000f0f8808 */ /* 0x000fe40004800000 */
[----:B------:R-:W-:Y:S03]  /*5a00*/  @!P0 ISETP.GE.AND P1, PT, R13, R8, PT ;  /* 0x000000080d00820c */ /* 0x000fe60003f26270 */
[----:B------:R-:W-:Y:S01]  /*5a10*/  FFMA.FTZ R6, R15, UR12, -R4 ;  /* 0x0000000c0f067c23 */ /* 0x000fe20008010804 */
[----:B------:R-:W-:Y:S01]  /*5a20*/  @!P0 FSEL R7, R7, -INF , !P1 ;  /* 0xff80000007078808 */ /* 0x000fe20004800000 */
[----:B------:R-:W-:Y:S01]  /*5a30*/  FFMA.FTZ R15, R17, UR5, R238 ;  /* 0x00000005110f7c23 */ /* 0x000fe200080100ee */
[----:B------:R-:W-:Y:S01]  /*5a40*/  @!P0 ISETP.GE.AND P1, PT, R13, R5, PT ;  /* 0x000000050d00820c */ /* 0x000fe20003f26270 */
[----:B------:R3:W-:Y:S02]  /*5a50*/  MUFU.EX2 R152, R6 ;  /* 0x0000000600987308 */ /* 0x0007e40000000800 */
[----:B------:R-:W-:Y:S01]  /*5a60*/  FFMA.FTZ R7, R7, UR12, -R4 ;  /* 0x0000000c07077c23 */ /* 0x000fe20008010804 */
[----:B------:R-:W-:Y:S07]  /*5a70*/  @!P0 FSEL R15, R15, -INF , !P2 ;  /* 0xff8000000f0f8808 */ /* 0x000fee0005000000 */
[----:B------:R4:W-:Y:S01]  /*5a80*/  MUFU.EX2 R151, R7 ;  /* 0x0000000700977308 */ /* 0x0009e20000000800 */
[----:B------:R-:W-:Y:S09]  /*5a90*/  FFMA.FTZ R15, R15, UR12, -R0 ;  /* 0x0000000c0f0f7c23 */ /* 0x000ff20008010800 */
[----:B------:R1:W-:Y:S01]  /*5aa0*/  MUFU.EX2 R157, R15 ;  /* 0x0000000f009d7308 */ /* 0x0003e20000000800 */
[----:B---3--:R-:W-:Y:S05]  /*5ab0*/  FFMA.FTZ R6, R16, UR5, R237 ;  /* 0x0000000510067c23 */ /* 0x008fea00080100ed */
[----:B------:R-:W-:Y:S02]  /*5ac0*/  @!P0 FSEL R6, R6, -INF , !P1 ;  /* 0xff80000006068808 */ /* 0x000fe40004800000 */
[-C--:B------:R-:W-:Y:S01]  /*5ad0*/  @!P0 ISETP.GE.AND P1, PT, R14, R12.reuse, PT ;  /* 0x0000000c0e00820c */ /* 0x080fe20003f26270 */
[----:B----4-:R-:W-:Y:S02]  /*5ae0*/  FFMA.FTZ R7, R17, UR5, R54 ;  /* 0x0000000511077c23 */ /* 0x010fe40008010036 */
[----:B------:R-:W-:Y:S03]  /*5af0*/  FFMA.FTZ R6, R6, UR12, -R0 ;  /* 0x0000000c06067c23 */ /* 0x000fe60008010800 */
[----:B------:R-:W-:Y:S01]  /*5b00*/  @!P0 FSEL R7, R7, -INF , !P1 ;  /* 0xff80000007078808 */ /* 0x000fe20004800000 */
[----:B------:R3:W-:Y:S01]  /*5b10*/  MUFU.EX2 R156, R6 ;  /* 0x00000006009c7308 */ /* 0x0007e20000000800 */
[-C--:B------:R-:W-:Y:S01]  /*5b20*/  @!P0 ISETP.GE.AND P1, PT, R13, R12.reuse, PT ;  /* 0x0000000c0d00820c */ /* 0x080fe20003f26270 */
[----:B-1----:R-:W-:Y:S02]  /*5b30*/  FFMA.FTZ R15, R17, UR5, R40 ;  /* 0x00000005110f7c23 */ /* 0x002fe40008010028 */
[----:B------:R-:W-:Y:S01]  /*5b40*/  FFMA.FTZ R7, R7, UR12, -R10 ;  /* 0x0000000c07077c23 */ /* 0x000fe2000801080a */
[----:B------:R-:W4:Y:S05]  /*5b50*/  LDL R17, [R1+0x8] ;  /* 0x0000080001117983 */ /* 0x000f2a0000100800 */
[----:B------:R1:W-:Y:S01]  /*5b60*/  MUFU.EX2 R57, R7 ;  /* 0x0000000700397308 */ /* 0x0003e20000000800 */
[----:B---3--:R-:W-:Y:S05]  /*5b70*/  FFMA.FTZ R6, R16, UR5, R53 ;  /* 0x0000000510067c23 */ /* 0x008fea0008010035 */
[----:B------:R-:W-:Y:S02]  /*5b80*/  @!P0 FSEL R6, R6, -INF , !P1 ;  /* 0xff80000006068808 */ /* 0x000fe40004800000 */
[-C--:B------:R-:W-:Y:S01]  /*5b90*/  @!P0 ISETP.GE.AND P1, PT, R14, R11.reuse, PT ;  /* 0x0000000b0e00820c */ /* 0x080fe20003f26270 */
[----:B-1----:R-:W-:Y:S01]  /*5ba0*/  FFMA.FTZ R7, R16, UR5, R39 ;  /* 0x0000000510077c23 */ /* 0x002fe20008010027 */
[----:B------:R-:W-:Y:S01]  /*5bb0*/  FFMA.FTZ R14, R21, UR5, R52 ;  /* 0x00000005150e7c23 */ /* 0x000fe20008010034 */
[----:B------:R-:W3:Y:S01]  /*5bc0*/  LDL R16, [R1+0xc] ;  /* 0x00000c0001107983 */ /* 0x000ee20000100800 */
[----:B------:R-:W-:Y:S01]  /*5bd0*/  @!P0 FSEL R15, R15, -INF , !P1 ;  /* 0xff8000000f0f8808 */ /* 0x000fe20004800000 */
[--C-:B------:R-:W-:Y:S01]  /*5be0*/  FFMA.FTZ R6, R6, UR12, -R10.reuse ;  /* 0x0000000c06067c23 */ /* 0x100fe2000801080a */
[-C--:B------:R-:W-:Y:S03]  /*5bf0*/  @!P0 ISETP.GE.AND P1, PT, R13, R11.reuse, PT ;  /* 0x0000000b0d00820c */ /* 0x080fe60003f26270 */
[----:B------:R1:W-:Y:S01]  /*5c00*/  MUFU.EX2 R56, R6 ;  /* 0x0000000600387308 */ /* 0x0003e20000000800 */
[----:B------:R-:W-:Y:S01]  /*5c10*/  @!P0 FSEL R7, R7, -INF , !P1 ;  /* 0xff80000007078808 */ /* 0x000fe20004800000 */
[--C-:B------:R-:W-:Y:S04]  /*5c20*/  FFMA.FTZ R15, R15, UR12, -R9.reuse ;  /* 0x0000000c0f0f7c23 */ /* 0x100fe80008010809 */
[----:B------:R-:W-:Y:S01]  /*5c30*/  FFMA.FTZ R13, R7, UR12, -R9 ;  /* 0x0000000c070d7c23 */ /* 0x000fe20008010809 */
[C---:B------:R-:W-:Y:S03]  /*5c40*/  @!P0 IADD3 R7, R232.reuse, 0x11, RZ ;  /* 0x00000011e8078810 */ /* 0x040fe60007ffe0ff */
[----:B------:R-:W-:Y:S10]  /*5c50*/  MUFU.EX2 R43, R15 ;  /* 0x0000000f002b7308 */ /* 0x000ff40000000800 */
[----:B------:R2:W3:Y:S01]  /*5c60*/  MUFU.EX2 R42, R13 ;  /* 0x0000000d002a7308 */ /* 0x0004e20000000800 */
[----:B-1----:R-:W-:Y:S04]  /*5c70*/  @!P0 IADD3 R6, R232, 0x10, RZ ;  /* 0x00000010e8068810 */ /* 0x002fe80007ffe0ff */
[-C--:B------:R-:W-:Y:S04]  /*5c80*/  @!P0 ISETP.GE.AND P1, PT, R6, R12.reuse, PT ;  /* 0x0000000c0600820c */ /* 0x080fe80003f26270 */
[----:B------:R-:W-:Y:S02]  /*5c90*/  @!P0 FSEL R14, R14, -INF , !P1 ;  /* 0xff8000000e0e8808 */ /* 0x000fe40004800000 */
[----:B------:R-:W-:Y:S03]  /*5ca0*/  @!P0 ISETP.GE.AND P1, PT, R7, R12, PT ;  /* 0x0000000c0700820c */ /* 0x000fe60003f26270 */
[----:B------:R-:W-:Y:S01]  /*5cb0*/  FFMA.FTZ R14, R14, UR12, -R10 ;  /* 0x0000000c0e0e7c23 */ /* 0x000fe2000801080a */
[----:B--2---:R-:W-:Y:S03]  /*5cc0*/  FFMA.FTZ R13, R20, UR5, R50 ;  /* 0x00000005140d7c23 */ /* 0x004fe60008010032 */
[----:B------:R1:W-:Y:S02]  /*5cd0*/  MUFU.EX2 R55, R14 ;  /* 0x0000000e00377308 */ /* 0x0003e40000000800 */
[----:B------:R-:W-:Y:S02]  /*5ce0*/  @!P0 FSEL R13, R13, -INF , !P1 ;  /* 0xff8000000d0d8808 */ /* 0x000fe40004800000 */
[-C--:B------:R-:W-:Y:S03]  /*5cf0*/  @!P0 ISETP.GE.AND P1, PT, R6, R11.reuse, PT ;  /* 0x0000000b0600820c */ /* 0x080fe60003f26270 */
[----:B------:R-:W-:Y:S04]  /*5d00*/  FFMA.FTZ R13, R13, UR12, -R10 ;  /* 0x0000000c0d0d7c23 */ /* 0x000fe8000801080a */
[----:B------:R2:W-:Y:S01]  /*5d10*/  MUFU.EX2 R51, R13 ;  /* 0x0000000d00337308 */ /* 0x0005e20000000800 */
[----:B-1----:R-:W-:Y:S05]  /*5d20*/  FFMA.FTZ R14, R21, UR5, R3 ;  /* 0x00000005150e7c23 */ /* 0x002fea0008010003 */
[----:B------:R-:W-:Y:S02]  /*5d30*/  @!P0 FSEL R14, R14, -INF , !P1 ;  /* 0xff8000000e0e8808 */ /* 0x000fe40004800000 */
[----:B------:R-:W-:Y:S03]  /*5d40*/  @!P0 ISETP.GE.AND P1, PT, R7, R11, PT ;  /* 0x0000000b0700820c */ /* 0x000fe60003f26270 */
[--C-:B------:R-:W-:Y:S01]  /*5d50*/  FFMA.FTZ R14, R14, UR12, -R9.reuse ;  /* 0x0000000c0e0e7c23 */ /* 0x100fe20008010809 */
        /* <DEDUP_REMOVED lines=8> */
[-C--:B------:R-:W-:Y:S03]  /*5de0*/  @!P0 ISETP.GE.AND P1, PT, R7, R8.reuse, PT ;  /* 0x000000080700820c */ /* 0x080fe60003f26270 */
[----:B------:R-:W-:Y:S01]  /*5df0*/  FFMA.FTZ R14, R14, UR12, -R4 ;  /* 0x0000000c0e0e7c23 */ /* 0x000fe20008010804 */
[----:B--2---:R-:W-:Y:S03]  /*5e00*/  FFMA.FTZ R13, R20, UR5, R166 ;  /* 0x00000005140d7c23 */ /* 0x004fe600080100a6 */
[----:B------:R1:W-:Y:S02]  /*5e10*/  MUFU.EX2 R149, R14 ;  /* 0x0000000e00957308 */ /* 0x0003e40000000800 */
[----:B------:R-:W-:Y:S02]  /*5e20*/  @!P0 FSEL R13, R13, -INF , !P1 ;  /* 0xff8000000d0d8808 */ /* 0x000fe40004800000 */
[-C--:B------:R-:W-:Y:S01]  /*5e30*/  @!P0 ISETP.GE.AND P1, PT, R6, R5.reuse, PT ;  /* 0x000000050600820c */ /* 0x080fe20003f26270 */
[----:B------:R-:W-:Y:S02]  /*5e40*/  FFMA.FTZ R6, R19, UR5, R163 ;  /* 0x0000000513067c23 */ /* 0x000fe400080100a3 */
[----:B------:R-:W-:Y:S04]  /*5e50*/  FFMA.FTZ R13, R13, UR12, -R4 ;  /* 0x0000000c0d0d7c23 */ /* 0x000fe80008010804 */
[----:B------:R2:W-:Y:S01]  /*5e60*/  MUFU.EX2 R148, R13 ;  /* 0x0000000d00947308 */ /* 0x0005e20000000800 */
[----:B-1----:R-:W-:Y:S05]  /*5e70*/  FFMA.FTZ R14, R21, UR5, R236 ;  /* 0x00000005150e7c23 */ /* 0x002fea00080100ec */
[----:B------:R-:W-:Y:S02]  /*5e80*/  @!P0 FSEL R14, R14, -INF , !P1 ;  /* 0xff8000000e0e8808 */ /* 0x000fe40004800000 */
[----:B------:R-:W-:Y:S03]  /*5e90*/  @!P0 ISETP.GE.AND P1, PT, R7, R5, PT ;  /* 0x000000050700820c */ /* 0x000fe60003f26270 */
[--C-:B------:R-:W-:Y:S01]  /*5ea0*/  FFMA.FTZ R14, R14, UR12, -R0.reuse ;  /* 0x0000000c0e0e7c23 */ /* 0x100fe20008010800 */
[----:B--2---:R-:W-:Y:S03]  /*5eb0*/  FFMA.FTZ R13, R20, UR5, R233 ;  /* 0x00000005140d7c23 */ /* 0x004fe600080100e9 */
[----:B------:R-:W-:Y:S02]  /*5ec0*/  MUFU.EX2 R155, R14 ;  /* 0x0000000e009b7308 */ /* 0x000fe40000000800 */
[----:B------:R-:W-:Y:S02]  /*5ed0*/  @!P0 FSEL R13, R13, -INF , !P1 ;  /* 0xff8000000d0d8808 */ /* 0x000fe40004800000 */
[-C--:B------:R-:W-:Y:S03]  /*5ee0*/  @!P0 ISETP.GE.AND P1, PT, R18, R8.reuse, PT ;  /* 0x000000081200820c */ /* 0x080fe60003f26270 */
[----:B------:R-:W-:Y:S01]  /*5ef0*/  FFMA.FTZ R13, R13, UR12, -R0 ;  /* 0x0000000c0d0d7c23 */ /* 0x000fe20008010800 */
[----:B------:R-:W-:Y:S03]  /*5f00*/  @!P0 FSEL R6, R6, -INF , !P1 ;  /* 0xff80000006068808 */ /* 0x000fe60004800000 */
[----:B------:R-:W-:Y:S02]  /*5f10*/  MUFU.EX2 R154, R13 ;  /* 0x0000000d009a7308 */ /* 0x000fe40000000800 */
[----:B------:R-:W-:Y:S08]  /*5f20*/  FFMA.FTZ R6, R6, UR12, -R4 ;  /* 0x0000000c06067c23 */ /* 0x000ff00008010804 */
[----:B------:R1:W-:Y:S02]  /*5f30*/  MUFU.EX2 R147, R6 ;  /* 0x0000000600937308 */ /* 0x0003e40000000800 */
[----:B-1----:R-:W-:Y:S01]  /*5f40*/  FFMA.FTZ R6, R19, UR5, R169 ;  /* 0x0000000513067c23 */ /* 0x002fe200080100a9 */
[C---:B----4-:R-:W-:Y:S02]  /*5f50*/  @!P0 ISETP.GE.AND P1, PT, R17.reuse, R8, PT ;  /* 0x000000081100820c */ /* 0x050fe40003f26270 */
[----:B------:R-:W-:Y:S01]  /*5f60*/  @!P0 ISETP.GE.AND P2, PT, R17, R11, PT ;  /* 0x0000000b1100820c */ /* 0x000fe20003f46270 */
[----:B---3--:R-:W-:Y:S05]  /*5f70*/  FFMA.FTZ R7, R16, UR5, R162 ;  /* 0x0000000510077c23 */ /* 0x008fea00080100a2 */
[----:B------:R-:W-:Y:S02]  /*5f80*/  @!P0 FSEL R7, R7, -INF , !P1 ;  /* 0xff80000007078808 */ /* 0x000fe40004800000 */
[----:B------:R-:W-:Y:S03]  /*5f90*/  @!P0 ISETP.GE.AND P1, PT, R18, R5, PT ;  /* 0x000000051200820c */ /* 0x000fe60003f26270 */
[----:B------:R-:W-:Y:S01]  /*5fa0*/  FFMA.FTZ R4, R7, UR12, -R4 ;  /* 0x0000000c07047c23 */ /* 0x000fe20008010804 */
[----:B------:R-:W-:Y:S01]  /*5fb0*/  FFMA.FTZ R7, R19, UR5, R158 ;  /* 0x0000000513077c23 */ /* 0x000fe2000801009e */
[----:B------:R-:W-:Y:S02]  /*5fc0*/  @!P0 FSEL R6, R6, -INF , !P1 ;  /* 0xff80000006068808 */ /* 0x000fe40004800000 */
[-C--:B------:R-:W-:Y:S01]  /*5fd0*/  @!P0 ISETP.GE.AND P1, PT, R18, R12.reuse, PT ;  /* 0x0000000c1200820c */ /* 0x080fe20003f26270 */
[----:B------:R1:W-:Y:S02]  /*5fe0*/  MUFU.EX2 R146, R4 ;  /* 0x0000000400927308 */ /* 0x0003e40000000800 */
[----:B------:R-:W-:Y:S01]  /*5ff0*/  FFMA.FTZ R6, R6, UR12, -R0 ;  /* 0x0000000c06067c23 */ /* 0x000fe20008010800 */
[----:B------:R-:W-:Y:S02]  /*6000*/  @!P0 FSEL R7, R7, -INF , !P1 ;  /* 0xff80000007078808 */ /* 0x000fe40004800000 */
[----:B------:R-:W-:Y:S03]  /*6010*/  @!P0 ISETP.GE.AND P1, PT, R17, R12, PT ;  /* 0x0000000c1100820c */ /* 0x000fe60003f26270 */
[--C-:B------:R-:W-:Y:S02]  /*6020*/  FFMA.FTZ R7, R7, UR12, -R10.reuse ;  /* 0x0000000c07077c23 */ /* 0x100fe4000801080a */
[----:B------:R2:W-:Y:S10]  /*6030*/  MUFU.EX2 R153, R6 ;  /* 0x0000000600997308 */ /* 0x0005f40000000800 */
[----:B------:R3:W-:Y:S01]  /*6040*/  MUFU.EX2 R49, R7 ;  /* 0x0000000700317308 */ /* 0x0007e20000000800 */
[----:B-1----:R-:W-:Y:S05]  /*6050*/  FFMA.FTZ R4, R16, UR5, R159 ;  /* 0x0000000510047c23 */ /* 0x002fea000801009f */
[----:B------:R-:W-:Y:S02]  /*6060*/  @!P0 FSEL R4, R4, -INF , !P1 ;  /* 0xff80000004048808 */ /* 0x000fe40004800000 */
[----:B------:R-:W-:Y:S01]  /*6070*/  @!P0 ISETP.GE.AND P1, PT, R18, R11, PT ;  /* 0x0000000b1200820c */ /* 0x000fe20003f26270 */
[----:B--2---:R-:W-:Y:S02]  /*6080*/  FFMA.FTZ R6, R16, UR5, R249 ;  /* 0x0000000510067c23 */ /* 0x004fe400080100f9 */
[----:B------:R-:W-:Y:S03]  /*6090*/  FFMA.FTZ R10, R4, UR12, -R10 ;  /* 0x0000000c040a7c23 */ /* 0x000fe6000801080a */
[----:B------:R-:W-:Y:S01]  /*60a0*/  @!P0 FSEL R6, R6, -INF , !P2 ;  /* 0xff80000006068808 */ /* 0x000fe20005000000 */
[----:B------:R-:W1:Y:S01]  /*60b0*/  MUFU.EX2 R48, R10 ;  /* 0x0000000a00307308 */ /* 0x000e620000000800 */
[----:B---3--:R-:W-:Y:S05]  /*60c0*/  FFMA.FTZ R7, R19, UR5, R250 ;  /* 0x0000000513077c23 */ /* 0x008fea00080100fa */
[----:B------:R-:W-:Y:S02]  /*60d0*/  @!P0 FSEL R7, R7, -INF , !P1 ;  /* 0xff80000007078808 */ /* 0x000fe40004800000 */
[----:B------:R-:W-:Y:S02]  /*60e0*/  @!P0 ISETP.GE.AND P1, PT, R17, R5, PT ;  /* 0x000000051100820c */ /* 0x000fe40003f26270 */
[----:B------:R-:W-:Y:S01]  /*60f0*/  F2FP.BF16.F32.PACK_AB R5, R44, R47 ;  /* 0x0000002f2c05723e */ /* 0x000fe200000010ff */
[--C-:B------:R-:W-:Y:S01]  /*6100*/  FFMA.FTZ R4, R7, UR12, -R9.reuse ;  /* 0x0000000c07047c23 */ /* 0x100fe20008010809 */
[----:B------:R-:W-:Y:S01]  /*6110*/  F2FP.BF16.F32.PACK_AB R7, R144, R145 ;  /* 0x000000919007723e */ /* 0x000fe200000010ff */
[----:B------:R-:W-:Y:S01]  /*6120*/  FFMA.FTZ R9, R6, UR12, -R9 ;  /* 0x0000000c06097c23 */ /* 0x000fe20008010809 */
[----:B------:R-:W-:Y:S01]  /*6130*/  F2FP.BF16.F32.PACK_AB R6, R42, R43 ;  /* 0x0000002b2a06723e */ /* 0x000fe200000010ff */
[----:B------:R2:W-:Y:S01]  /*6140*/  STS [R244+0x13400], R5 ;  /* 0x01340005f4007388 */ /* 0x0005e20000000800 */
[----:B------:R3:W-:Y:S03]  /*6150*/  MUFU.EX2 R37, R4 ;  /* 0x0000000400257308 */ /* 0x0007e60000000800 */
[----:B------:R4:W-:Y:S04]  /*6160*/  STS [R244+0x13000], R7 ;  /* 0x01300007f4007388 */ /* 0x0009e80000000800 */
[----:B------:R1:W-:Y:S03]  /*6170*/  STS [R243+0x13400], R6 ;  /* 0x01340006f3007388 */ /* 0x0003e60000000800 */
[----:B------:R-:W1:Y:S01]  /*6180*/  MUFU.EX2 R36, R9 ;  /* 0x0000000900247308 */ /* 0x000e620000000800 */
[----:B---3--:R-:W-:Y:S05]  /*6190*/  FFMA.FTZ R4, R16, UR5, R168 ;  /* 0x0000000510047c23 */ /* 0x008fea00080100a8 */
[----:B------:R-:W-:Y:S02]  /*61a0*/  @!P0 FSEL R4, R4, -INF , !P1 ;  /* 0xff80000004048808 */ /* 0x000fe40004800000 */
[----:B--2---:R-:W-:Y:S02]  /*61b0*/  F2FP.BF16.F32.PACK_AB R5, R160, R161 ;  /* 0x000000a1a005723e */ /* 0x004fe400000010ff */
[----:B------:R-:W-:Y:S01]  /*61c0*/  IADD3 R142, P0, R141, UR16, RZ ;  /* 0x000000108d8e7c10 */ /* 0x000fe2000ff1e0ff */
[----:B------:R-:W-:Y:S01]  /*61d0*/  FFMA.FTZ R0, R4, UR12, -R0 ;  /* 0x0000000c04007c23 */ /* 0x000fe20008010800 */
[----:B----4-:R-:W-:Y:S02]  /*61e0*/  F2FP.BF16.F32.PACK_AB R7, R56, R57 ;  /* 0x000000393807723e */ /* 0x010fe400000010ff */
[----:B------:R-:W-:Y:S01]  /*61f0*/  F2FP.BF16.F32.PACK_AB R4, R164, R165 ;  /* 0x000000a5a404723e */ /* 0x000fe200000010ff */
[----:B------:R2:W3:Y:S01]  /*6200*/  MUFU.EX2 R150, R0 ;  /* 0x0000000000967308 */ /* 0x0004e20000000800 */
[----:B-1----:R-:W-:Y:S01]  /*6210*/  F2FP.BF16.F32.PACK_AB R6, R156, R157 ;  /* 0x0000009d9c06723e */ /* 0x002fe200000010ff */
[----:B------:R1:W-:Y:S01]  /*6220*/  STS [R243+0x13000], R7 ;  /* 0x01300007f3007388 */ /* 0x0003e20000000800 */
[----:B------:R-:W-:Y:S02]  /*6230*/  IADD3.X R143, R140, UR15, RZ, P0, !PT ;  /* 0x0000000f8c8f7c10 */ /* 0x000fe400087fe4ff */
[----:B------:R-:W-:Y:S01]  /*6240*/  PLOP3.LUT P0, PT, PT, PT, UP0, 0x80, 0x0 ;  /* 0x000000000000781c */ /* 0x000fe20003f0f008 */
[----:B------:R4:W-:Y:S04]  /*6250*/  STS [R244+0x14000], R5 ;  /* 0x01400005f4007388 */ /* 0x0009e80000000800 */
[----:B------:R3:W-:Y:S04]  /*6260*/  STS [R244+0x14400], R4 ;  /* 0x01440004f4007388 */ /* 0x0007e80000000800 */
[----:B------:R3:W-:Y:S01]  /*6270*/  STS [R243+0x14400], R6 ;  /* 0x01440006f3007388 */ /* 0x0007e20000000800 */
[----:B--2---:R-:W-:Y:S03]  /*6280*/  F2FP.BF16.F32.PACK_AB R0, R48, R49 ;  /* 0x000000313000723e */ /* 0x004fe600000010ff */
[----:B------:R-:W2:Y:S04]  /*6290*/  LDG.E R141, desc[UR8][R142.64] ;  /* 0x000000088e8d7981 */ /* 0x000ea8000c1e1900 */
[----:B------:R-:W2:Y:S01]  /*62a0*/  LDG.E R140, desc[UR8][R142.64+0x20] ;  /* 0x000020088e8c7981 */ /* 0x000ea2000c1e1900 */
[----:B-1----:R-:W-:Y:S02]  /*62b0*/  F2FP.BF16.F32.PACK_AB R7, R151, R152 ;  /* 0x000000989707723e */ /* 0x002fe400000010ff */
[----:B----4-:R-:W-:Y:S03]  /*62c0*/  F2FP.BF16.F32.PACK_AB R5, R51, R55 ;  /* 0x000000373305723e */ /* 0x010fe600000010ff */
[----:B------:R1:W-:Y:S01]  /*62d0*/  STS [R243+0x14000], R7 ;  /* 0x01400007f3007388 */ /* 0x0003e20000000800 */
[----:B---3--:R-:W-:Y:S03]  /*62e0*/  F2FP.BF16.F32.PACK_AB R4, R38, R41 ;  /* 0x000000292604723e */ /* 0x008fe600000010ff */
[----:B------:R3:W-:Y:S01]  /*62f0*/  STS [R242+0x13000], R5 ;  /* 0x01300005f2007388 */ /* 0x0007e20000000800 */
[----:B------:R-:W-:Y:S03]  /*6300*/  F2FP.BF16.F32.PACK_AB R6, R154, R155 ;  /* 0x0000009b9a06723e */ /* 0x000fe600000010ff */
[----:B------:R4:W-:Y:S04]  /*6310*/  STS [R242+0x13400], R4 ;  /* 0x01340004f2007388 */ /* 0x0009e80000000800 */
[----:B------:R4:W-:Y:S01]  /*6320*/  STS [R241+0x13000], R0 ;  /* 0x01300000f1007388 */ /* 0x0009e20000000800 */
[----:B-1----:R-:W-:Y:S02]  /*6330*/  F2FP.BF16.F32.PACK_AB R7, R148, R149 ;  /* 0x000000959407723e */ /* 0x002fe400000010ff */
[----:B---3--:R-:W-:Y:S02]  /*6340*/  F2FP.BF16.F32.PACK_AB R5, R36, R37 ;  /* 0x000000252405723e */ /* 0x008fe400000010ff */
[----:B----4-:R-:W-:Y:S03]  /*6350*/  F2FP.BF16.F32.PACK_AB R4, R146, R147 ;  /* 0x000000939204723e */ /* 0x010fe600000010ff */
[----:B------:R-:W-:Y:S01]  /*6360*/  STS [R241+0x13400], R5 ;  /* 0x01340005f1007388 */ /* 0x000fe20000000800 */
[----:B------:R-:W-:Y:S03]  /*6370*/  F2FP.BF16.F32.PACK_AB R0, R150, R153 ;  /* 0x000000999600723e */ /* 0x000fe600000010ff */
[----:B------:R-:W-:Y:S04]  /*6380*/  STS [R242+0x14000], R7 ;  /* 0x01400007f2007388 */ /* 0x000fe80000000800 */
[----:B------:R-:W-:Y:S04]  /*6390*/  STS [R242+0x14400], R6 ;  /* 0x01440006f2007388 */ /* 0x000fe80000000800 */
[----:B------:R-:W-:Y:S04]  /*63a0*/  STS [R241+0x14000], R4 ;  /* 0x01400004f1007388 */ /* 0x000fe80000000800 */
[----:B------:R1:W-:Y:S04]  /*63b0*/  STS [R241+0x14400], R0 ;  /* 0x01440000f1007388 */ /* 0x0003e80000000800 */
[----:B------:R-:W3:Y:S04]  /*63c0*/  LDSM.16.M88.4 R32, [R221+UR4+0x6000] ;  /* 0x00600004dd20783b */ /* 0x000ee80008000200 */
[----:B------:R-:W4:Y:S01]  /*63d0*/  LDSM.16.M88.4 R28, [R221+UR4+0x6800] ;  /* 0x00680004dd1c783b */ /* 0x000f220008000200 */
[----:B-1----:R-:W-:Y:S04]  /*63e0*/  MOV R0, UR4 ;  /* 0x0000000400007c02 */ /* 0x002fe80008000f00 */
[----:B------:R-:W-:Y:S04]  /*63f0*/  IADD3 R0, R221, 0x6000, R0 ;  /* 0x00006000dd007810 */ /* 0x000fe80007ffe000 */
[----:B------:R-:W-:Y:S05]  /*6400*/  IADD3 R0, R0, R228, RZ ;  /* 0x000000e400007210 */ /* 0x000fea0007ffe0ff */
[----:B------:R-:W1:Y:S04]  /*6410*/  LDSM.16.M88.4 R132, [R0] ;  /* 0x000000000084783b */ /* 0x000e680000000200 */
[----:B------:R-:W1:Y:S01]  /*6420*/  LDSM.16.M88.4 R136, [R0+0x800] ;  /* 0x000800000088783b */ /* 0x000e620000000200 */
[-C--:B---3--:R-:W-:Y:S06]  /*6430*/  HMMA.16816.F32.BF16 R4, R32, R172.reuse, RZ ;  /* 0x000000ac2004723c */ /* 0x088fec00000418ff */
[C---:B----4-:R-:W-:Y:S06]  /*6440*/  HMMA.16816.F32.BF16 R8, R28.reuse, R172, RZ ;  /* 0x000000ac1c08723c */ /* 0x050fec00000418ff */
[-C--:B------:R-:W-:Y:S06]  /*6450*/  HMMA.16816.F32.BF16 R12, R28, R174.reuse, RZ ;  /* 0x000000ae1c0c723c */ /* 0x080fec00000418ff */
[C---:B------:R-:W-:Y:S06]  /*6460*/  HMMA.16816.F32.BF16 R16, R32.reuse, R174, RZ ;  /* 0x000000ae2010723c */ /* 0x040fec00000418ff */
[-C--:B------:R-:W-:Y:S06]  /*6470*/  HMMA.16816.F32.BF16 R20, R32, R176.reuse, RZ ;  /* 0x000000b02014723c */ /* 0x080fec00000418ff */
[C---:B------:R-:W-:Y:S06]  /*6480*/  HMMA.16816.F32.BF16 R24, R28.reuse, R176, RZ ;  /* 0x000000b01c18723c */ /* 0x040fec00000418ff */
[-C--:B------:R-:W-:Y:S06]  /*6490*/  HMMA.16816.F32.BF16 R28, R28, R178.reuse, RZ ;  /* 0x000000b21c1c723c */ /* 0x080fec00000418ff */
[----:B------:R-:W-:Y:S06]  /*64a0*/  HMMA.16816.F32.BF16 R32, R32, R178, RZ ;  /* 0x000000b22020723c */ /* 0x000fec00000418ff */
[-C--:B-1----:R-:W-:Y:S06]  /*64b0*/  HMMA.16816.F32.BF16 R4, R132, R180.reuse, R4 ;  /* 0x000000b48404723c */ /* 0x082fec0000041804 */
[C---:B------:R-:W-:Y:S06]  /*64c0*/  HMMA.16816.F32.BF16 R8, R136.reuse, R180, R8 ;  /* 0x000000b48808723c */ /* 0x040fec0000041808 */
[-C--:B------:R-:W-:Y:S06]  /*64d0*/  HMMA.16816.F32.BF16 R12, R136, R182.reuse, R12 ;  /* 0x000000b6880c723c */ /* 0x080fec000004180c */
[C---:B------:R-:W-:Y:S06]  /*64e0*/  HMMA.16816.F32.BF16 R16, R132.reuse, R182, R16 ;  /* 0x000000b68410723c */ /* 0x040fec0000041810 */
[-C--:B------:R-:W-:Y:S06]  /*64f0*/  HMMA.16816.F32.BF16 R20, R132, R184.reuse, R20 ;  /* 0x000000b88414723c */ /* 0x080fec0000041814 */
[C---:B------:R-:W-:Y:S06]  /*6500*/  HMMA.16816.F32.BF16 R24, R136.reuse, R184, R24 ;  /* 0x000000b88818723c */ /* 0x040fec0000041818 */
[-C--:B------:R-:W-:Y:S01]  /*6510*/  HMMA.16816.F32.BF16 R28, R136, R186.reuse, R28 ;  /* 0x000000ba881c723c */ /* 0x080fe2000004181c */
[----:B------:R-:W1:Y:S05]  /*6520*/  LDSM.16.M88.4 R136, [R221+UR4+0x7000] ;  /* 0x00700004dd88783b */ /* 0x000e6a0008000200 */
[----:B------:R-:W-:Y:S01]  /*6530*/  HMMA.16816.F32.BF16 R32, R132, R186, R32 ;  /* 0x000000ba8420723c */ /* 0x000fe20000041820 */
[----:B------:R-:W3:Y:S05]  /*6540*/  LDSM.16.M88.4 R132, [R221+UR4+0x7800] ;  /* 0x00780004dd84783b */ /* 0x000eea0008000200 */
        /* <DEDUP_REMOVED lines=8> */
[----:B------:R-:W-:Y:S01]  /*65d0*/  HMMA.16816.F32.BF16 R32, R136, R194, R32 ;  /* 0x000000c28820723c */ /* 0x000fe20000041820 */
[----:B------:R-:W3:Y:S05]  /*65e0*/  LDSM.16.M88.4 R136, [R0+0x1800] ;  /* 0x001800000088783b */ /* 0x000eea0000000200 */
[-C--:B-1----:R-:W-:Y:S06]  /*65f0*/  HMMA.16816.F32.BF16 R4, R132, R196.reuse, R4 ;  /* 0x000000c48404723c */ /* 0x082fec0000041804 */
[C---:B---3--:R-:W-:Y:S06]  /*6600*/  HMMA.16816.F32.BF16 R8, R136.reuse, R196, R8 ;  /* 0x000000c48808723c */ /* 0x048fec0000041808 */
        /* <DEDUP_REMOVED lines=17> */
[----:B------:R3:W4:Y:S04]  /*6720*/  LDSM.16.M88.4 R136, [R0+0x2800] ;  /* 0x002800000088783b */ /* 0x0007280000000200 */
[----:B---3--:R3:W5:Y:S01]  /*6730*/  LDG.E R0, desc[UR8][R142.64+0xa0] ;  /* 0x0000a0088e007981 */ /* 0x008762000c1e1900 */
[-C--:B-1----:R-:W-:Y:S06]  /*6740*/  HMMA.16816.F32.BF16 R4, R132, R212.reuse, R4 ;  /* 0x000000d48404723c */ /* 0x082fec0000041804 */
[C---:B----4-:R-:W-:Y:S06]  /*6750*/  HMMA.16816.F32.BF16 R8, R136.reuse, R212, R8 ;  /* 0x000000d48808723c */ /* 0x050fec0000041808 */
[-C--:B------:R-:W-:Y:S06]  /*6760*/  HMMA.16816.F32.BF16 R12, R136, R214.reuse, R12 ;  /* 0x000000d6880c723c */ /* 0x080fec000004180c */
[C---:B------:R-:W-:Y:S06]  /*6770*/  HMMA.16816.F32.BF16 R16, R132.reuse, R214, R16 ;  /* 0x000000d68410723c */ /* 0x040fec0000041810 */
[-C--:B------:R-:W-:Y:S05]  /*6780*/  HMMA.16816.F32.BF16 R20, R132, R216.reuse, R20 ;  /* 0x000000d88414723c */ /* 0x080fea0000041814 */
[----:B--2---:R-:W-:Y:S01]  /*6790*/  FADD.FTZ R5, -R141, R5 ;  /* 0x000000058d057221 */ /* 0x004fe20000010100 */
[C---:B------:R-:W-:Y:S05]  /*67a0*/  HMMA.16816.F32.BF16 R24, R136.reuse, R216, R24 ;  /* 0x000000d88818723c */ /* 0x040fea0000041818 */
[----:B------:R-:W-:Y:S01]  /*67b0*/  FMUL.FTZ R144, R144, R5 ;  /* 0x0000000590907220 */ /* 0x000fe20000410000 */
[-C--:B------:R-:W-:Y:S05]  /*67c0*/  HMMA.16816.F32.BF16 R28, R136, R218.reuse, R28 ;  /* 0x000000da881c723c */ /* 0x080fea000004181c */
[----:B------:R-:W-:Y:S01]  /*67d0*/  FFMA.FTZ R5, -R59, R59, 1 ;  /* 0x3f8000003b057423 */ /* 0x000fe2000001013b */
[----:B------:R-:W-:Y:S01]  /*67e0*/  HMMA.16816.F32.BF16 R32, R132, R218, R32 ;  /* 0x000000da8420723c */ /* 0x000fe20000041820 */
[----:B------:R3:W5:Y:S04]  /*67f0*/  LDL.LU R59, [R1+0xe4] ;  /* 0x0000e400013b7983 */ /* 0x0007680000300800 */
[----:B------:R-:W-:Y:S01]  /*6800*/  FFMA.FTZ R136, -R58, R58, 1 ;  /* 0x3f8000003a887423 */ /* 0x000fe2000001013a */
[C---:B------:R-:W-:Y:S01]  /*6810*/  FADD.FTZ R4, -R141.reuse, R4 ;  /* 0x000000048d047221 */ /* 0x040fe20000010100 */
[----:B------:R3:W5:Y:S01]  /*6820*/  LDL.LU R58, [R1+0xe0] ;  /* 0x0000e000013a7983 */ /* 0x0007620000300800 */
[C---:B------:R-:W-:Y:S03]  /*6830*/  FADD.FTZ R135, -R141.reuse, R16 ;  /* 0x000000108d877221 */ /* 0x040fe60000010100 */
[----:B------:R-:W-:Y:S01]  /*6840*/  FADD.FTZ R133, -R141, R17 ;  /* 0x000000118d857221 */ /* 0x000fe20000010100 */
[----:B------:R-:W-:Y:S01]  /*6850*/  FMUL.FTZ R17, R57, R135 ;  /* 0x0000008739117220 */ /* 0x000fe20000410000 */
[----:B------:R-:W-:Y:S01]  /*6860*/  FMUL.FTZ R145, R145, R4 ;  /* 0x0000000491917220 */ /* 0x000fe20000410000 */
[----:B------:R3:W5:Y:S01]  /*6870*/  LDL.LU R57, [R1+0xdc] ;  /* 0x0000dc0001397983 */ /* 0x0007620000300800 */
[----:B------:R-:W-:Y:S01]  /*6880*/  FMUL.FTZ R5, R5, UR6 ;  /* 0x0000000605057c20 */ /* 0x000fe20008410000 */
[----:B------:R-:W-:Y:S01]  /*6890*/  FMUL.FTZ R136, R136, UR6 ;  /* 0x0000000688887c20 */ /* 0x000fe20008410000 */
[----:B------:R-:W-:Y:S01]  /*68a0*/  FADD.FTZ R134, -R141, R20 ;  /* 0x000000148d867221 */ /* 0x000fe20000010100 */
[----:B------:R3:W5:Y:S01]  /*68b0*/  LDG.E R4, desc[UR8][R142.64+0x80] ;  /* 0x000080088e047981 */ /* 0x000762000c1e1900 */
[----:B------:R-:W-:Y:S01]  /*68c0*/  FMUL.FTZ R20, R56, R133 ;  /* 0x0000008538147220 */ /* 0x000fe20000410000 */
[----:B------:R-:W-:Y:S01]  /*68d0*/  FMUL.FTZ R132, R5, R145 ;  /* 0x0000009105847220 */ /* 0x000fe20000410000 */
[----:B------:R-:W-:Y:S01]  /*68e0*/  FMUL.FTZ R134, R55, R134 ;  /* 0x0000008637867220 */ /* 0x000fe20000410000 */
[----:B------:R3:W5:Y:S01]  /*68f0*/  LDL.LU R56, [R1+0xd8] ;  /* 0x0000d80001387983 */ /* 0x0007620000300800 */
[----:B------:R-:W-:Y:S01]  /*6900*/  FMUL.FTZ R5, R136, R144 ;  /* 0x0000009088057220 */ /* 0x000fe20000410000 */
[----:B------:R-:W-:Y:S01]  /*6910*/  FFMA.FTZ R133, -R52, R52, 1 ;  /* 0x3f80000034857423 */ /* 0x000fe20000010134 */
[C---:B------:R-:W-:Y:S01]  /*6920*/  FADD.FTZ R21, -R141.reuse, R21 ;  /* 0x000000158d157221 */ /* 0x040fe20000010100 */
[----:B------:R3:W5:Y:S01]  /*6930*/  LDL.LU R55, [R1+0xd4] ;  /* 0x0000d40001377983 */ /* 0x0007620000300800 */
[----:B------:R-:W-:Y:S01]  /*6940*/  FADD.FTZ R33, -R141, R33 ;  /* 0x000000218d217221 */ /* 0x000fe20000010100 */
[----:B------:R-:W-:Y:S01]  /*6950*/  F2FP.BF16.F32.PACK_AB R16, R5, R132 ;  /* 0x000000840510723e */ /* 0x000fe200000010ff */
[----:B------:R-:W-:Y:S01]  /*6960*/  FFMA.FTZ R132, -R54, R54, 1 ;  /* 0x3f80000036847423 */ /* 0x000fe20000010136 */
[----:B------:R-:W-:Y:S01]  /*6970*/  FFMA.FTZ R5, -R53, R53, 1 ;  /* 0x3f80000035057423 */ /* 0x000fe20000010135 */
[----:B------:R3:W5:Y:S01]  /*6980*/  LDL.LU R54, [R1+0xd0] ;  /* 0x0000d00001367983 */ /* 0x0007620000300800 */
[----:B------:R-:W-:Y:S01]  /*6990*/  FMUL.FTZ R135, R51, R21 ;  /* 0x0000001533877220 */ /* 0x000fe20000410000 */
[----:B------:R-:W-:Y:S01]  /*69a0*/  FFMA.FTZ R21, -R50, R50, 1 ;  /* 0x3f80000032157423 */ /* 0x000fe20000010132 */
[----:B------:R-:W-:Y:S01]  /*69b0*/  FMUL.FTZ R132, R132, UR6 ;  /* 0x0000000684847c20 */ /* 0x000fe20008410000 */
[----:B------:R3:W5:Y:S01]  /*69c0*/  LDL.LU R53, [R1+0xcc] ;  /* 0x0000cc0001357983 */ /* 0x0007620000300800 */
[----:B------:R-:W-:Y:S01]  /*69d0*/  FMUL.FTZ R133, R133, UR6 ;  /* 0x0000000685857c20 */ /* 0x000fe20008410000 */
[----:B------:R-:W-:Y:S01]  /*69e0*/  FADD.FTZ R6, -R140, R6 ;  /* 0x000000068c067221 */ /* 0x000fe20000010100 */
[----:B------:R-:W-:Y:S01]  /*69f0*/  FMUL.FTZ R132, R132, R17 ;  /* 0x0000001184847220 */ /* 0x000fe20000410000 */
[----:B------:R3:W5:Y:S01]  /*6a00*/  LDL.LU R52, [R1+0xc8] ;  /* 0x0000c80001347983 */ /* 0x0007620000300800 */
[----:B------:R-:W-:Y:S01]  /*6a10*/  FMUL.FTZ R5, R5, UR6 ;  /* 0x0000000605057c20 */ /* 0x000fe20008410000 */
[----:B------:R-:W-:Y:S01]  /*6a20*/  FFMA.FTZ R17, -R158, R158, 1 ;  /* 0x3f8000009e117423 */ /* 0x000fe2000001019e */
[----:B------:R-:W-:Y:S01]  /*6a30*/  FMUL.FTZ R133, R133, R134 ;  /* 0x0000008685857220 */ /* 0x000fe20000410000 */
[----:B------:R3:W5:Y:S01]  /*6a40*/  LDL.LU R51, [R1+0xc4] ;  /* 0x0000c40001337983 */ /* 0x0007620000300800 */
[----:B------:R-:W-:Y:S01]  /*6a50*/  FMUL.FTZ R5, R5, R20 ;  /* 0x0000001405057220 */ /* 0x000fe20000410000 */
[----:B------:R-:W-:Y:S01]  /*6a60*/  FADD.FTZ R20, -R141, R32 ;  /* 0x000000208d147221 */ /* 0x000fe20000010100 */
[----:B------:R-:W-:Y:S01]  /*6a70*/  FMUL.FTZ R134, R47, R6 ;  /* 0x000000062f867220 */ /* 0x000fe20000410000 */
[----:B------:R3:W5:Y:S01]  /*6a80*/  LDL.LU R50, [R1+0xc0] ;  /* 0x0000c00001327983 */ /* 0x0007620000300800 */
[----:B------:R-:W-:Y:S01]  /*6a90*/  FMUL.FTZ R21, R21, UR6 ;  /* 0x0000000615157c20 */ /* 0x000fe20008410000 */
[----:B------:R-:W-:Y:S01]  /*6aa0*/  FMUL.FTZ R20, R49, R20 ;  /* 0x0000001431147220 */ /* 0x000fe20000410000 */
[----:B------:R-:W-:Y:S01]  /*6ab0*/  FFMA.FTZ R6, -R46, R46, 1 ;  /* 0x3f8000002e067423 */ /* 0x000fe2000001012e */
[----:B------:R3:W5:Y:S01]  /*6ac0*/  LDL.LU R49, [R1+0xbc] ;  /* 0x0000bc0001317983 */ /* 0x0007620000300800 */
[----:B------:R-:W-:Y:S01]  /*6ad0*/  FMUL.FTZ R21, R21, R135 ;  /* 0x0000008715157220 */ /* 0x000fe20000410000 */
[----:B------:R-:W-:Y:S01]  /*6ae0*/  FMUL.FTZ R135, R48, R33 ;  /* 0x0000002130877220 */ /* 0x000fe20000410000 */
[----:B------:R-:W-:Y:S01]  /*6af0*/  FMUL.FTZ R17, R17, UR6 ;  /* 0x0000000611117c20 */ /* 0x000fe20008410000 */
[----:B------:R3:W5:Y:S01]  /*6b00*/  LDL.LU R48, [R1+0xb8] ;  /* 0x0000b80001307983 */ /* 0x0007620000300800 */
[----:B------:R-:W-:Y:S01]  /*6b10*/  FFMA.FTZ R32, -R45, R45, 1 ;  /* 0x3f8000002d207423 */ /* 0x000fe2000001012d */
[----:B------:R-:W-:Y:S01]  /*6b20*/  F2FP.BF16.F32.PACK_AB R21, R21, R133 ;  /* 0x000000851515723e */ /* 0x000fe200000010ff */
[----:B------:R-:W-:Y:S01]  /*6b30*/  FMUL.FTZ R17, R17, R20 ;  /* 0x0000001411117220 */ /* 0x000fe20000410000 */
[----:B------:R3:W5:Y:S01]  /*6b40*/  LDL.LU R47, [R1+0xb4] ;  /* 0x0000b400012f7983 */ /* 0x0007620000300800 */
[----:B------:R-:W-:Y:S01]  /*6b50*/  FFMA.FTZ R20, -R159, R159, 1 ;  /* 0x3f8000009f147423 */ /* 0x000fe2000001019f */
[----:B------:R-:W-:Y:S01]  /*6b60*/  FADD.FTZ R7, -R140, R7 ;  /* 0x000000078c077221 */ /* 0x000fe20000010100 */
[----:B------:R-:W-:Y:S01]  /*6b70*/  FMUL.FTZ R6, R6, UR6 ;  /* 0x0000000606067c20 */ /* 0x000fe20008410000 */
[----:B------:R3:W5:Y:S01]  /*6b80*/  LDL.LU R46, [R1+0xb0] ;  /* 0x0000b000012e7983 */ /* 0x0007620000300800 */
[----:B------:R-:W-:Y:S01]  /*6b90*/  FMUL.FTZ R32, R32, UR6 ;  /* 0x0000000620207c20 */ /* 0x000fe20008410000 */
[----:B------:R-:W-:Y:S01]  /*6ba0*/  FMUL.FTZ R33, R44, R7 ;  /* 0x000000072c217220 */ /* 0x000fe20000410000 */
[----:B------:R-:W-:Y:S01]  /*6bb0*/  FMUL.FTZ R20, R20, UR6 ;  /* 0x0000000614147c20 */ /* 0x000fe20008410000 */
[----:B------:R3:W5:Y:S01]  /*6bc0*/  LDL.LU R45, [R1+0xac] ;  /* 0x0000ac00012d7983 */ /* 0x0007620000300800 */
[----:B------:R-:W-:Y:S01]  /*6bd0*/  F2FP.BF16.F32.PACK_AB R7, R5, R132 ;  /* 0x000000840507723e */ /* 0x000fe200000010ff */
[----:B------:R-:W-:Y:S01]  /*6be0*/  FMUL.FTZ R5, R6, R134 ;  /* 0x0000008606057220 */ /* 0x000fe20000410000 */
[----:B------:R-:W-:Y:S01]  /*6bf0*/  FMUL.FTZ R6, R32, R33 ;  /* 0x0000002120067220 */ /* 0x000fe20000410000 */
[----:B------:R3:W5:Y:S01]  /*6c00*/  LDL.LU R44, [R1+0xa8] ;  /* 0x0000a800012c7983 */ /* 0x0007620000300800 */
[----:B------:R-:W-:Y:S01]  /*6c10*/  FMUL.FTZ R20, R20, R135 ;  /* 0x0000008714147220 */ /* 0x000fe20000410000 */
[C---:B------:R-:W-:Y:S01]  /*6c20*/  FADD.FTZ R32, -R140.reuse, R18 ;  /* 0x000000128c207221 */ /* 0x040fe20000010100 */
[----:B------:R-:W-:Y:S01]  /*6c30*/  FADD.FTZ R18, -R140, R22 ;  /* 0x000000168c127221 */ /* 0x000fe20000010100 */
[----:B------:R-:W-:Y:S01]  /*6c40*/  F2FP.BF16.F32.PACK_AB R6, R6, R5 ;  /* 0x000000050606723e */ /* 0x000fe200000010ff */
[----:B------:R-:W-:Y:S01]  /*6c50*/  FFMA.FTZ R22, -R39, R39, 1 ;  /* 0x3f80000027167423 */ /* 0x000fe20000010127 */
[----:B------:R-:W-:Y:S01]  /*6c60*/  F2FP.BF16.F32.PACK_AB R20, R20, R17 ;  /* 0x000000111414723e */ /* 0x000fe200000010ff */
[----:B------:R-:W-:Y:S01]  /*6c70*/  FMUL.FTZ R5, R43, R32 ;  /* 0x000000202b057220 */ /* 0x000fe20000410000 */
[C---:B------:R-:W-:Y:S01]  /*6c80*/  FADD.FTZ R17, -R140.reuse, R19 ;  /* 0x000000138c117221 */ /* 0x040fe20000010100 */
[----:B------:R3:W5:Y:S01]  /*6c90*/  LDL.LU R43, [R1+0xa4] ;  /* 0x0000a400012b7983 */ /* 0x0007620000300800 */
[----:B------:R-:W-:Y:S01]  /*6ca0*/  FMUL.FTZ R18, R41, R18 ;  /* 0x0000001229127220 */ /* 0x000fe20000410000 */
[----:B------:R-:W-:Y:S01]  /*6cb0*/  FADD.FTZ R19, -R140, R23 ;  /* 0x000000178c137221 */ /* 0x000fe20000010100 */
[----:B------:R-:W-:Y:S01]  /*6cc0*/  FMUL.FTZ R17, R42, R17 ;  /* 0x000000112a117220 */ /* 0x000fe20000410000 */
[----:B------:R-:W-:Y:S01]  /*6cd0*/  FFMA.FTZ R23, -R40, R40, 1 ;  /* 0x3f80000028177423 */ /* 0x000fe20000010128 */
[----:B------:R3:W5:Y:S01]  /*6ce0*/  LDL.LU R42, [R1+0xa0] ;  /* 0x0000a000012a7983 */ /* 0x0007620000300800 */
[----:B------:R-:W-:Y:S01]  /*6cf0*/  FMUL.FTZ R19, R38, R19 ;  /* 0x0000001326137220 */ /* 0x000fe20000410000 */
[----:B------:R-:W-:Y:S01]  /*6d00*/  FFMA.FTZ R33, -R3, R3, 1 ;  /* 0x3f80000003217423 */ /* 0x000fe20000010103 */
[----:B------:R-:W-:Y:S01]  /*6d10*/  FFMA.FTZ R32, -R2, R2, 1 ;  /* 0x3f80000002207423 */ /* 0x000fe20000010102 */
[----:B------:R3:W5:Y:S01]  /*6d20*/  LDL.LU R41, [R1+0x9c] ;  /* 0x00009c0001297983 */ /* 0x0007620000300800 */
[C---:B------:R-:W-:Y:S01]  /*6d30*/  FADD.FTZ R34, -R140.reuse, R34 ;  /* 0x000000228c227221 */ /* 0x040fe20000010100 */
[----:B------:R-:W-:Y:S01]  /*6d40*/  FADD.FTZ R35, -R140, R35 ;  /* 0x000000238c237221 */ /* 0x000fe20000010100 */
        /* <DEDUP_REMOVED lines=9> */
[----:B------:R3:W5:Y:S01]  /*6de0*/  LDL.LU R38, [R1+0x90] ;  /* 0x0000900001267983 */ /* 0x0007620000300800 */
[----:B------:R-:W-:Y:S01]  /*6df0*/  FFMA.FTZ R35, -R250, R250, 1 ;  /* 0x3f800000fa237423 */ /* 0x000fe200000101fa */
[----:B------:R-:W-:Y:S01]  /*6e00*/  FFMA.FTZ R34, -R249, R249, 1 ;  /* 0x3f800000f9227423 */ /* 0x000fe200000101f9 */
[----:B------:R-:W-:Y:S01]  /*6e10*/  FMUL.FTZ R32, R32, UR6 ;  /* 0x0000000620207c20 */ /* 0x000fe20008410000 */
[----:B------:R3:W5:Y:S01]  /*6e20*/  LDL.64 R132, [R1+0x30] ;  /* 0x0000300001847983 */ /* 0x0007620000100a00 */
        /* <DEDUP_REMOVED lines=8> */
[----:B------:R3:W5:Y:S04]  /*6eb0*/  LDL.LU R3, [R1+0x84] ;  /* 0x0000840001037983 */ /* 0x0007680000300800 */
[----:B------:R3:W5:Y:S04]  /*6ec0*/  LDL.LU R2, [R1+0x80] ;  /* 0x0000800001027983 */ /* 0x0007680000300800 */
[----:B------:R3:W5:Y:S04]  /*6ed0*/  LDL R159, [R1+0x44] ;  /* 0x00004400019f7983 */ /* 0x0007680000100800 */
[----:B------:R3:W5:Y:S01]  /*6ee0*/  LDL R158, [R1+0x48] ;  /* 0x00004800019e7983 */ /* 0x0007620000100800 */
[----:B------:R-:W-:Y:S05]  /*6ef0*/  @!P0 BRA `(.L_x_368) ;  /* 0x0000000000cc8947 */ /* 0x000fea0003800000 */
[----:B------:R-:W2:Y:S01]  /*6f00*/  LDL.LU R134, [R1+0x4] ;  /* 0x0000040001867983 */ /* 0x000ea20000300800 */
[----:B------:R-:W1:Y:S01]  /*6f10*/  LDC R5, c[0x0][0x240] ;  /* 0x00009000ff057b82 */ /* 0x000e620000000800 */
[----:B------:R-:W-:Y:S01]  /*6f20*/  ULOP3.LUT UR10, UR7, 0x1, URZ, 0xc0, !UPT ;  /* 0x00000001070a7892 */ /* 0x000fe2000f8ec03f */
[----:B-----5:R-:W-:Y:S01]  /*6f30*/  ISETP.GE.AND P2, PT, R132, UR39, PT ;  /* 0x0000002784007c0c */ /* 0x020fe2000bf46270 */
[----:B------:R-:W-:Y:S01]  /*6f40*/  UMOV UR18, 0xffffd000 ;  /* 0xffffd00000127882 */ /* 0x000fe20000000000 */
[----:B------:R-:W-:Y:S01]  /*6f50*/  ISETP.GE.AND P1, PT, R159, UR39, PT ;  /* 0x000000279f007c0c */ /* 0x000fe2000bf26270 */
[----:B------:R-:W-:Y:S04]  /*6f60*/  UISETP.NE.U32.AND UP1, UPT, UR10, 0x1, UPT ;  /* 0x000000010a00788c */ /* 0x000fe8000bf25070 */
        /* <DEDUP_REMOVED lines=8> */
[C---:B------:R-:W-:Y:S02]  /*6ff0*/  LEA R248, P3, R5.reuse, R248, 0x1 ;  /* 0x000000f805f87211 */ /* 0x040fe400078608ff */
[----:B------:R-:W-:Y:S02]  /*7000*/  SHF.R.S32.HI R17, RZ, 0x1f, R5 ;  /* 0x0000001fff117819 */ /* 0x000fe40000011405 */
[----:B------:R-:W-:Y:S02]  /*7010*/  @!P2 MOV R18, R248 ;  /* 0x000000f80012a202 */ /* 0x000fe40000000f00 */
[----:B------:R-:W-:Y:S05]  /*7020*/  LEA.HI.X R246, R5, R246, R17, 0x1, P3 ;  /* 0x000000f605f67211 */ /* 0x000fea00018f0c11 */
[--C-:B------:R-:W-:Y:S02]  /*7030*/  @!P2 IMAD.MOV.U32 R19, RZ, RZ, R246.reuse ;  /* 0x000000ffff13a224 */ /* 0x100fe400078e00f6 */
[C---:B--2---:R-:W-:Y:S02]  /*7040*/  VIADD R5, R134.reuse, UR10 ;  /* 0x0000000a86057c36 */ /* 0x044fe40008000000 */
[----:B------:R-:W-:Y:S03]  /*7050*/  @!P1 VIADD R17, R134, UR10 ;  /* 0x0000000a86119c36 */ /* 0x000fe60008000000 */
        /* <DEDUP_REMOVED lines=8> */
[----:B------:R4:W-:Y:S01]  /*70e0*/  STL [R1+0x4], R5 ;  /* 0x0000040501007387 */ /* 0x0009e20000100800 */
[-C--:B-1----:R-:W-:Y:S01]  /*70f0*/  @!P1 MOV R18, R248.reuse ;  /* 0x000000f800129202 */ /* 0x082fe20000000f00 */
        /* <DEDUP_REMOVED lines=11> */
[----:B-1----:R-:W-:Y:S01]  /*71b0*/  @!P1 VIADD R17, R134, UR10 ;  /* 0x0000000a86119c36 */ /* 0x002fe20008000000 */
[----:B------:R-:W-:Y:S01]  /*71c0*/  @!P1 MOV R18, R248 ;  /* 0x000000f800129202 */ /* 0x000fe20000000f00 */
[----:B------:R-:W-:Y:S05]  /*71d0*/  @!P1 IMAD.MOV.U32 R19, RZ, RZ, R246 ;  /* 0x000000ffff139224 */ /* 0x000fea00078e00f6 */
[----:B------:R-:W-:Y:S01]  /*71e0*/  @!PT LDS RZ, [RZ] ;  /* 0x00000000fffff984 */ /* 0x000fe20000000800 */
[----:B------:R-:W-:Y:S01]  /*71f0*/  @!PT LDS RZ, [RZ] ;  /* 0x00000000fffff984 */ /* 0x000fe20000000800 */
[----:B------:R-:W-:Y:S01]  /*7200*/  @!PT LDS RZ, [RZ] ;  /* 0x00000000fffff984 */ /* 0x000fe20000000800 */
[----:B------:R4:W-:Y:S04]  /*7210*/  @!P1 LDGSTS.E.BYPASS.LTC128B.128 [R17+0x2000], desc[UR8][R18.64+0x80] ;  /* 0x0200008012119fae */ /* 0x0009e8000b901d48 */
[----:B------:R-:W0:Y:S02]  /*7220*/  LDGDEPBAR ;  /* 0x00000000000079af */ /* 0x000e240000000000 */
.L_x_368:
[----:B------:R-:W-:Y:S01]  /*7230*/  STS [R244+0xf000], R16 ;  /* 0x00f00010f4007388 */ /* 0x000fe20000000800 */
[C---:B-----5:R-:W-:Y:S01]  /*7240*/  FADD.FTZ R9, -R4.reuse, R9 ;  /* 0x0000000904097221 */ /* 0x060fe20000010100 */
[C---:B------:R-:W-:Y:S01]  /*7250*/  FADD.FTZ R8, -R4.reuse, R8 ;  /* 0x0000000804087221 */ /* 0x040fe20000010100 */
[----:B------:R-:W-:Y:S01]  /*7260*/  FADD.FTZ R12, -R4, R12 ;  /* 0x0000000c040c7221 */ /* 0x000fe20000010100 */
[----:B------:R1:W-:Y:S01]  /*7270*/  STS [R244+0xf400], R6 ;  /* 0x00f40006f4007388 */ /* 0x0003e20000000800 */
[----:B----4-:R-:W-:Y:S01]  /*7280*/  F2FP.BF16.F32.PACK_AB R5, R22, R23 ;  /* 0x000000171605723e */ /* 0x010fe200000010ff */
[----:B------:R-:W-:Y:S01]  /*7290*/  FMUL.FTZ R18, R160, R9 ;  /* 0x00000009a0127220 */ /* 0x000fe20000410000 */
[----:B------:R-:W-:Y:S01]  /*72a0*/  FMUL.FTZ R19, R161, R8 ;  /* 0x00000008a1137220 */ /* 0x000fe20000410000 */
[----:B------:R2:W-:Y:S01]  /*72b0*/  STS [R243+0xf000], R7 ;  /* 0x00f00007f3007388 */ /* 0x0005e20000000800 */
[----:B------:R-:W-:Y:S01]  /*72c0*/  FFMA.FTZ R9, -R234, R234, 1 ;  /* 0x3f800000ea097423 */ /* 0x000fe200000101ea */
[----:B------:R-:W-:Y:S01]  /*72d0*/  FFMA.FTZ R8, -R171, R171, 1 ;  /* 0x3f800000ab087423 */ /* 0x000fe200000101ab */
[----:B------:R-:W-:Y:S01]  /*72e0*/  FADD.FTZ R24, -R4, R24 ;  /* 0x0000001804187221 */ /* 0x000fe20000010100 */
[----:B------:R4:W-:Y:S01]  /*72f0*/  STS [R243+0xf400], R5 ;  /* 0x00f40005f3007388 */ /* 0x0009e20000000800 */
[----:B------:R-:W-:Y:S01]  /*7300*/  FMUL.FTZ R9, R9, UR6 ;  /* 0x0000000609097c20 */ /* 0x000fe20008410000 */
[----:B------:R-:W-:Y:S01]  /*7310*/  FMUL.FTZ R8, R8, UR6 ;  /* 0x0000000608087c20 */ /* 0x000fe20008410000 */
[C---:B------:R-:W-:Y:S01]  /*7320*/  FADD.FTZ R25, -R4.reuse, R25 ;  /* 0x0000001904197221 */ /* 0x040fe20000010100 */
[----:B------:R-:W-:Y:S01]  /*7330*/  FADD.FTZ R28, -R4, R28 ;  /* 0x0000001c041c7221 */ /* 0x000fe20000010100 */
[----:B------:R-:W-:Y:S01]  /*7340*/  FMUL.FTZ R18, R9, R18 ;  /* 0x0000001209127220 */ /* 0x000fe20000410000 */
[----:B------:R-:W-:Y:S01]  /*7350*/  FFMA.FTZ R9, -R167, R167, 1 ;  /* 0x3f800000a7097423 */ /* 0x000fe200000101a7 */
[----:B------:R-:W-:Y:S01]  /*7360*/  FMUL.FTZ R25, R148, R25 ;  /* 0x0000001994197220 */ /* 0x000fe20000410000 */
[----:B------:R-:W-:Y:S01]  /*7370*/  FMUL.FTZ R28, R147, R28 ;  /* 0x0000001c931c7220 */ /* 0x000fe20000410000 */
[C---:B------:R-:W-:Y:S01]  /*7380*/  FADD.FTZ R10, -R0.reuse, R10 ;  /* 0x0000000a000a7221 */ /* 0x040fe20000010100 */
[----:B------:R-:W-:Y:S01]  /*7390*/  FMUL.FTZ R22, R9, UR6 ;  /* 0x0000000609167c20 */ /* 0x000fe20008410000 */
[C---:B------:R-:W-:Y:S01]  /*73a0*/  FADD.FTZ R11, -R0.reuse, R11 ;  /* 0x0000000b000b7221 */ /* 0x040fe20000010100 */
[C---:B------:R-:W-:Y:S01]  /*73b0*/  FADD.FTZ R14, -R0.reuse, R14 ;  /* 0x0000000e000e7221 */ /* 0x040fe20000010100 */
[C---:B------:R-:W-:Y:S01]  /*73c0*/  FADD.FTZ R26, -R0.reuse, R26 ;  /* 0x0000001a001a7221 */ /* 0x040fe20000010100 */
[C---:B------:R-:W-:Y:S01]  /*73d0*/  FADD.FTZ R27, -R0.reuse, R27 ;  /* 0x0000001b001b7221 */ /* 0x040fe20000010100 */
[----:B------:R-:W-:Y:S01]  /*73e0*/  FADD.FTZ R30, -R0, R30 ;  /* 0x0000001e001e7221 */ /* 0x000fe20000010100 */
[----:B------:R-:W-:Y:S01]  /*73f0*/  FMUL.FTZ R14, R157, R14 ;  /* 0x0000000e9d0e7220 */ /* 0x000fe20000410000 */
[----:B-1----:R-:W-:Y:S01]  /*7400*/  FADD.FTZ R6, -R4, R13 ;  /* 0x0000000d04067221 */ /* 0x002fe20000010100 */
[----:B------:R-:W-:Y:S01]  /*7410*/  FMUL.FTZ R13, R152, R12 ;  /* 0x0000000c980d7220 */ /* 0x000fe20000410000 */
[----:B------:R-:W-:Y:S01]  /*7420*/  FFMA.FTZ R12, -R235, R235, 1 ;  /* 0x3f800000eb0c7423 */ /* 0x000fe200000101eb */
[----:B------:R-:W-:Y:S01]  /*7430*/  FADD.FTZ R4, -R4, R29 ;  /* 0x0000001d04047221 */ /* 0x000fe20000010100 */
[----:B--2---:R-:W-:Y:S01]  /*7440*/  FFMA.FTZ R7, -R170, R170, 1 ;  /* 0x3f800000aa077423 */ /* 0x004fe200000101aa */
[----:B------:R-:W-:Y:S01]  /*7450*/  FMUL.FTZ R6, R151, R6 ;  /* 0x0000000697067220 */ /* 0x000fe20000410000 */
[----:B------:R-:W-:Y:S01]  /*7460*/  FMUL.FTZ R12, R12, UR6 ;  /* 0x000000060c0c7c20 */ /* 0x000fe20008410000 */
[----:B------:R-:W-:Y:S01]  /*7470*/  FMUL.FTZ R13, R8, R13 ;  /* 0x0000000d080d7220 */ /* 0x000fe20000410000 */
[----:B------:R-:W-:Y:S01]  /*7480*/  FMUL.FTZ R7, R7, UR6 ;  /* 0x0000000607077c20 */ /* 0x000fe20008410000 */
[----:B------:R-:W-:Y:S01]  /*7490*/  FFMA.FTZ R8, -R166, R166, 1 ;  /* 0x3f800000a6087423 */ /* 0x000fe200000101a6 */
[----:B------:R-:W-:Y:S01]  /*74a0*/  FMUL.FTZ R19, R12, R19 ;  /* 0x000000130c137220 */ /* 0x000fe20000410000 */
[----:B------:R-:W-:Y:S01]  /*74b0*/  FMUL.FTZ R4, R146, R4 ;  /* 0x0000000492047220 */ /* 0x000fe20000410000 */
[----:B------:R-:W-:Y:S01]  /*74c0*/  FMUL.FTZ R12, R7, R6 ;  /* 0x00000006070c7220 */ /* 0x000fe20000410000 */
[----:B------:R-:W-:Y:S01]  /*74d0*/  FFMA.FTZ R6, -R162, R162, 1 ;  /* 0x3f800000a2067423 */ /* 0x000fe200000101a2 */
[----:B------:R-:W-:Y:S01]  /*74e0*/  FFMA.FTZ R7, -R163, R163, 1 ;  /* 0x3f800000a3077423 */ /* 0x000fe200000101a3 */
[----:B------:R-:W-:Y:S01]  /*74f0*/  FMUL.FTZ R9, R8, UR6 ;  /* 0x0000000608097c20 */ /* 0x000fe20008410000 */
[----:B----4-:R-:W-:Y:S01]  /*7500*/  FADD.FTZ R5, -R0, R15 ;  /* 0x0000000f00057221 */ /* 0x010fe20000010100 */
[----:B------:R-:W-:Y:S01]  /*7510*/  FMUL.FTZ R6, R6, UR6 ;  /* 0x0000000606067c20 */ /* 0x000fe20008410000 */
[----:B------:R-:W-:Y:S01]  /*7520*/  FMUL.FTZ R8, R7, UR6 ;  /* 0x0000000607087c20 */ /* 0x000fe20008410000 */
[----:B------:R-:W-:Y:S01]  /*7530*/  FMUL.FTZ R7, R9, R25 ;  /* 0x0000001909077220 */ /* 0x000fe20000410000 */
[----:B------:R-:W-:Y:S01]  /*7540*/  FMUL.FTZ R15, R165, R10 ;  /* 0x0000000aa50f7220 */ /* 0x000fe20000410000 */
[----:B------:R-:W-:Y:S01]  /*7550*/  FMUL.FTZ R9, R6, R4 ;  /* 0x0000000406097220 */ /* 0x000fe20000410000 */
[----:B------:R-:W-:Y:S01]  /*7560*/  F2FP.BF16.F32.PACK_AB R4, R18, R19 ;  /* 0x000000131204723e */ /* 0x000fe200000010ff */
[----:B------:R-:W-:Y:S01]  /*7570*/  FMUL.FTZ R28, R8, R28 ;  /* 0x0000001c081c7220 */ /* 0x000fe20000410000 */
[----:B------:R-:W-:Y:S01]  /*7580*/  F2FP.BF16.F32.PACK_AB R8, R12, R13 ;  /* 0x0000000d0c08723e */ /* 0x000fe200000010ff */
[----:B------:R-:W-:Y:S01]  /*7590*/  FFMA.FTZ R12, -R240, R240, 1 ;  /* 0x3f800000f00c7423 */ /* 0x000fe200000101f0 */
[----:B------:R-:W-:Y:S01]  /*75a0*/  FFMA.FTZ R6, -R237, R237, 1 ;  /* 0x3f800000ed067423 */ /* 0x000fe200000101ed */
[----:B------:R1:W-:Y:S01]  /*75b0*/  STS [R244+0x10000], R4 ;  /* 0x01000004f4007388 */ /* 0x0003e20000000800 */
[----:B------:R-:W-:Y:S01]  /*75c0*/  FMUL.FTZ R5, R156, R5 ;  /* 0x000000059c057220 */ /* 0x000fe20000410000 */
[----:B------:R-:W-:Y:S01]  /*75d0*/  FMUL.FTZ R12, R12, UR6 ;  /* 0x000000060c0c7c20 */ /* 0x000fe20008410000 */
[----:B------:R-:W-:Y:S01]  /*75e0*/  FMUL.FTZ R6, R6, UR6 ;  /* 0x0000000606067c20 */ /* 0x000fe20008410000 */
[----:B------:R-:W-:Y:S01]  /*75f0*/  FMUL.FTZ R13, R164, R11 ;  /* 0x0000000ba40d7220 */ /* 0x000fe20000410000 */
[----:B------:R-:W-:Y:S01]  /*7600*/  FFMA.FTZ R11, -R239, R239, 1 ;  /* 0x3f800000ef0b7423 */ /* 0x000fe200000101ef */
[----:B------:R-:W-:Y:S01]  /*7610*/  FMUL.FTZ R15, R12, R15 ;  /* 0x0000000f0c0f7220 */ /* 0x000fe20000410000 */
[----:B------:R-:W-:Y:S01]  /*7620*/  FMUL.FTZ R12, R6, R5 ;  /* 0x00000005060c7220 */ /* 0x000fe20000410000 */
[----:B------:R-:W-:Y:S01]  /*7630*/  FFMA.FTZ R6, -R169, R169, 1 ;  /* 0x3f800000a9067423 */ /* 0x000fe200000101a9 */
[----:B------:R-:W-:Y:S01]  /*7640*/  FADD.FTZ R0, -R0, R31 ;  /* 0x0000001f00007221 */ /* 0x000fe20000010100 */
[----:B------:R-:W-:Y:S01]  /*7650*/  FMUL.FTZ R11, R11, UR6 ;  /* 0x000000060b0b7c20 */ /* 0x000fe20008410000 */
[----:B------:R-:W-:Y:S01]  /*7660*/  FFMA.FTZ R10, -R238, R238, 1 ;  /* 0x3f800000ee0a7423 */ /* 0x000fe200000101ee */
[----:B------:R-:W-:Y:S01]  /*7670*/  FFMA.FTZ R5, -R168, R168, 1 ;  /* 0x3f800000a8057423 */ /* 0x000fe200000101a8 */
[----:B------:R-:W-:Y:S01]  /*7680*/  FMUL.FTZ R30, R153, R30 ;  /* 0x0000001e991e7220 */ /* 0x000fe20000410000 */
[----:B------:R-:W-:Y:S01]  /*7690*/  FMUL.FTZ R6, R6, UR6 ;  /* 0x0000000606067c20 */ /* 0x000fe20008410000 */
[----:B------:R-:W-:Y:S01]  /*76a0*/  FMUL.FTZ R13, R11, R13 ;  /* 0x0000000d0b0d7220 */ /* 0x000fe20000410000 */
[----:B------:R-:W-:Y:S01]  /*76b0*/  FMUL.FTZ R10, R10, UR6 ;  /* 0x000000060a0a7c20 */ /* 0x000fe20008410000 */
[----:B------:R-:W-:Y:S01]  /*76c0*/  FMUL.FTZ R0, R150, R0 ;  /* 0x0000000096007220 */ /* 0x000fe20000410000 */
[----:B------:R-:W-:Y:S01]  /*76d0*/  FMUL.FTZ R5, R5, UR6 ;  /* 0x0000000605057c20 */ /* 0x000fe20008410000 */
[----:B------:R-:W-:Y:S01]  /*76e0*/  FMUL.FTZ R30, R6, R30 ;  /* 0x0000001e061e7220 */ /* 0x000fe20000410000 */
[----:B------:R-:W-:Y:S01]  /*76f0*/  FMUL.FTZ R14, R10, R14 ;  /* 0x0000000e0a0e7220 */ /* 0x000fe20000410000 */
[----:B------:R-:W-:Y:S01]  /*7700*/  FFMA.FTZ R11, -R236, R236, 1 ;  /* 0x3f800000ec0b7423 */ /* 0x000fe200000101ec */
[----:B------:R-:W-:Y:S01]  /*7710*/  FMUL.FTZ R6, R5, R0 ;  /* 0x0000000005067220 */ /* 0x000fe20000410000 */
[----:B------:R-:W-:Y:S01]  /*7720*/  F2FP.BF16.F32.PACK_AB R5, R13, R15 ;  /* 0x0000000f0d05723e */ /* 0x000fe200000010ff */
[----:B------:R-:W-:Y:S01]  /*7730*/  FFMA.FTZ R10, -R233, R233, 1 ;  /* 0x3f800000e90a7423 */ /* 0x000fe200000101e9 */
[----:B-1----:R-:W-:Y:S01]  /*7740*/  F2FP.BF16.F32.PACK_AB R4, R12, R14 ;  /* 0x0000000e0c04723e */ /* 0x002fe200000010ff */
[----:B------:R-:W-:Y:S01]  /*7750*/  FMUL.FTZ R11, R11, UR6 ;  /* 0x000000060b0b7c20 */ /* 0x000fe20008410000 */
[----:B------:R-:W-:Y:S01]  /*7760*/  FMUL.FTZ R24, R149, R24 ;  /* 0x0000001895187220 */ /* 0x000fe20000410000 */
[----:B------:R-:W-:Y:S01]  /*7770*/  STS [R244+0x10400], R5 ;  /* 0x01040005f4007388 */ /* 0x000fe20000000800 */
[----:B------:R-:W-:Y:S01]  /*7780*/  FMUL.FTZ R10, R10, UR6 ;  /* 0x000000060a0a7c20 */ /* 0x000fe20008410000 */
[----:B------:R-:W-:Y:S01]  /*7790*/  FMUL.FTZ R26, R155, R26 ;  /* 0x0000001a9b1a7220 */ /* 0x000fe20000410000 */
[----:B------:R-:W-:Y:S01]  /*77a0*/  FMUL.FTZ R27, R154, R27 ;  /* 0x0000001b9a1b7220 */ /* 0x000fe20000410000 */
[----:B------:R-:W-:Y:S01]  /*77b0*/  F2FP.BF16.F32.PACK_AB R17, R32, R33 ;  /* 0x000000212011723e */ /* 0x000fe200000010ff */
[----:B------:R-:W-:Y:S01]  /*77c0*/  STS [R243+0x10000], R8 ;  /* 0x01000008f3007388 */ /* 0x000fe20000000800 */
[----:B------:R-:W-:Y:S01]  /*77d0*/  FMUL.FTZ R24, R22, R24 ;  /* 0x0000001816187220 */ /* 0x000fe20000410000 */
[----:B------:R-:W-:Y:S01]  /*77e0*/  FMUL.FTZ R26, R11, R26 ;  /* 0x0000001a0b1a7220 */ /* 0x000fe20000410000 */
[----:B------:R-:W-:Y:S01]  /*77f0*/  FMUL.FTZ R27, R10, R27 ;  /* 0x0000001b0a1b7220 */ /* 0x000fe20000410000 */
[----:B------:R-:W-:Y:S01]  /*7800*/  STS [R243+0x10400], R4 ;  /* 0x01040004f3007388 */ /* 0x000fe20000000800 */
[----:B------:R-:W-:Y:S02]  /*7810*/  F2FP.BF16.F32.PACK_AB R16, R34, R35 ;  /* 0x000000232210723e */ /* 0x000fe400000010ff */
[----:B------:R-:W-:Y:S01]  /*7820*/  F2FP.BF16.F32.PACK_AB R7, R7, R24 ;  /* 0x000000180707723e */ /* 0x000fe200000010ff */
[----:B------:R-:W-:Y:S01]  /*7830*/  STS [R242+0xf000], R21 ;  /* 0x00f00015f2007388 */ /* 0x000fe20000000800 */
[----:B------:R-:W-:Y:S02]  /*7840*/  F2FP.BF16.F32.PACK_AB R0, R27, R26 ;  /* 0x0000001a1b00723e */ /* 0x000fe400000010ff */
[----:B------:R-:W-:Y:S01]  /*7850*/  F2FP.BF16.F32.PACK_AB R9, R9, R28 ;  /* 0x0000001c0909723e */ /* 0x000fe200000010ff */
[----:B------:R-:W-:Y:S01]  /*7860*/  STS [R242+0xf400], R17 ;  /* 0x00f40011f2007388 */ /* 0x000fe20000000800 */
[----:B------:R-:W-:Y:S02]  /*7870*/  F2FP.BF16.F32.PACK_AB R6, R6, R30 ;  /* 0x0000001e0606723e */ /* 0x000fe400000010ff */
[----:B------:R-:W-:Y:S01]  /*7880*/  LEA R144, R229, UR4, 0x1 ;  /* 0x00000004e5907c11 */ /* 0x000fe2000f8e08ff */
[----:B------:R-:W-:Y:S01]  /*7890*/  STS [R241+0xf000], R20 ;  /* 0x00f00014f1007388 */ /* 0x000fe20000000800 */
[----:B------:R-:W-:Y:S02]  /*78a0*/  MOV R160, R132 ;  /* 0x0000008400a07202 */ /* 0x000fe40000000f00 */
[----:B------:R-:W-:Y:S01]  /*78b0*/  MOV R161, R133 ;  /* 0x0000008500a17202 */ /* 0x000fe20000000f00 */
[----:B------:R-:W-:Y:S01]  /*78c0*/  STS [R241+0xf400], R16 ;  /* 0x00f40010f1007388 */ /* 0x000fe20000000800 */
[----:B------:R-:W-:Y:S02]  /*78d0*/  MOV R148, R252 ;  /* 0x000000fc00947202 */ /* 0x000fe40000000f00 */
[----:B------:R-:W-:Y:S01]  /*78e0*/  MOV R149, R251 ;  /* 0x000000fb00957202 */ /* 0x000fe20000000f00 */
[----:B------:R-:W-:Y:S04]  /*78f0*/  STS [R242+0x10000], R7 ;  /* 0x01000007f2007388 */ /* 0x000fe80000000800 */
[----:B------:R-:W-:Y:S04]  /*7900*/  STS [R242+0x10400], R0 ;  /* 0x01040000f2007388 */ /* 0x000fe80000000800 */
[----:B------:R-:W-:Y:S04]  /*7910*/  STS [R241+0x10000], R9 ;  /* 0x01000009f1007388 */ /* 0x000fe80000000800 */
[----:B------:R-:W-:Y:S01]  /*7920*/  STS [R241+0x10400], R6 ;  /* 0x01040006f1007388 */ /* 0x000fe20000000800 */
[----:B------:R-:W-:Y:S06]  /*7930*/  BAR.SYNC.DEFER_BLOCKING 0x0 ;  /* 0x0000000000007b1d */ /* 0x000fec0000010000 */
[----:B------:R-:W-:Y:S04]  /*7940*/  LDSM.16.MT88.4 R4, [R2+0x13000] ;  /* 0x013000000204783b */ /* 0x000fe80000004200 */
[----:B------:R-:W1:Y:S04]  /*7950*/  LDSM.16.MT88.4 R8, [R144+0x6000] ;  /* 0x006000009008783b */ /* 0x000e680000004200 */
[----:B------:R-:W2:Y:S04]  /*7960*/  LDSM.16.MT88.4 R12, [R2+0x15000] ;  /* 0x01500000020c783b */ /* 0x000ea80000004200 */
[----:B------:R-:W4:Y:S04]  /*7970*/  LDSM.16.MT88.4 R16, [R144+0x7000] ;  /* 0x007000009010783b */ /* 0x000f280000004200 */
[----:B------:R-:W3:Y:S04]  /*7980*/  LDSM.16.MT88.4 R20, [R144+0x8000] ;  /* 0x008000009014783b */ /* 0x000ee80000004200 */
[----:B------:R-:W-:Y:S04]  /*7990*/  LDSM.16.MT88.4 R24, [R2+0x13800] ;  /* 0x013800000218783b */ /* 0x000fe80000004200 */
[----:B------:R-:W3:Y:S04]  /*79a0*/  LDSM.16.MT88.4 R28, [R144+0x6400] ;  /* 0x00640000901c783b */ /* 0x000ee80000004200 */
[----:B------:R-:W3:Y:S04]  /*79b0*/  LDSM.16.MT88.4 R32, [R2+0x15800] ;  /* 0x015800000220783b */ /* 0x000ee80000004200 */
[----:B------:R-:W3:Y:S04]  /*79c0*/  LDSM.16.MT88.4 R132, [R144+0x7400] ;  /* 0x007400009084783b */ /* 0x000ee80000004200 */
[----:B------:R-:W3:Y:S04]  /*79d0*/  LDSM.16.MT88.4 R136, [R144+0x8400] ;  /* 0x008400009088783b */ /* 0x000ee80000004200 */
[----:B------:R3:W5:Y:S01]  /*79e0*/  LDL R249, [R1+0x50] ;  /* 0x0000500001f97983 */ /* 0x0007620000100800 */
[-C--:B-1----:R-:W-:Y:S06]  /*79f0*/  HMMA.16816.F32.BF16 R36, R4, R8.reuse, R36 ;  /* 0x000000080424723c */ /* 0x082fec0000041824 */
        /* <DEDUP_REMOVED lines=72> */
[----:B------:R-:W-:Y:S01]  /*7e80*/  @!P3 IMAD.MOV.U32 R8, RZ, RZ, R247 ;  /* 0x000000ffff08b224 */ /* 0x000fe200078e00f7 */
        /* <DEDUP_REMOVED lines=21> */
.L_x_369:
[----:B------:R-:W-:Y:S01]  /*7fe0*/  LDSM.16.M88.4 R24, [R224] ;  /* 0x00000000e018783b */ /* 0x000fe20000000200 */
[----:B------:R-:W-:Y:S02]  /*7ff0*/  ULOP3.LUT UR10, UR7, 0x1, URZ, 0xc0, !UPT ;  /* 0x00000001070a7892 */ /* 0x000fe4000f8ec03f */
[----:B------:R-:W-:Y:S01]  /*8000*/  UISETP.GT.AND UP3, UPT, UR7, UR20, UPT ;  /* 0x000000140700728c */ /* 0x000fe2000bf64270 */
[----:B--2---:R-:W1:Y:S01]  /*8010*/  LDSM.16.MT88.4 R8, [R144+0x9000] ;  /* 0x009000009008783b */ /* 0x004e620000004200 */
[----:B------:R-:W-:Y:S02]  /*8020*/  UISETP.NE.U32.AND UP1, UPT, UR10, 0x1, UPT ;  /* 0x000000010a00788c */ /* 0x000fe4000bf25070 */
[----:B------:R-:W-:Y:S01]  /*8030*/  UIADD3 UR7, UR7, -0x1, URZ ;  /* 0xffffffff07077890 */ /* 0x000fe2000fffe03f */
[----:B------:R-:W2:Y:S04]  /*8040*/  LDSM.16.MT88.4 R16, [R144+0xb000] ;  /* 0x00b000009010783b */ /* 0x000ea80000004200 */
[----:B------:R-:W3:Y:S04]  /*8050*/  LDSM.16.MT88.4 R28, [R144+0xd000] ;  /* 0x00d00000901c783b */ /* 0x000ee80000004200 */
[----:B------:R-:W-:Y:S04]  /*8060*/  LDSM.16.M88.4 R32, [R225] ;  /* 0x00000000e120783b */ /* 0x000fe80000000200 */
[----:B------:R-:W4:Y:S04]  /*8070*/  LDSM.16.MT88.4 R132, [R144+0x9400] ;  /* 0x009400009084783b */ /* 0x000f280000004200 */
[----:B------:R-:W4:Y:S04]  /*8080*/  LDL R155, [R1+0x5c] ;  /* 0x00005c00019b7983 */ /* 0x000f280000100800 */
[----:B------:R-:W4:Y:S04]  /*8090*/  LDSM.16.MT88.4 R136, [R144+0xb400] ;  /* 0x00b400009088783b */ /* 0x000f280000004200 */
[----:B------:R-:W4:Y:S04]  /*80a0*/  LDL R0, [R1+0x6c] ;  /* 0x00006c0001007983 */ /* 0x000f280000100800 */
[----:B------:R-:W4:Y:S04]  /*80b0*/  LDSM.16.MT88.4 R140, [R144+0xd400] ;  /* 0x00d40000908c783b */ /* 0x000f280000004200 */
[----:B------:R-:W4:Y:S01]  /*80c0*/  LDL R150, [R1+0x38] ;  /* 0x0000380001967983 */ /* 0x000f220000100800 */
[C---:B-1----:R-:W-:Y:S03]  /*80d0*/  HMMA.16816.F32.BF16 R4, R24.reuse, R8, RZ ;  /* 0x000000081804723c */ /* 0x042fe600000418ff */
[----:B------:R-:W4:Y:S04]  /*80e0*/  LDL R154, [R1+0x4c] ;  /* 0x00004c00019a7983 */ /* 0x000f280000100800 */
[----:B------:R-:W4:Y:S01]  /*80f0*/  LDL R151, [R1+0x2c] ;  /* 0x00002c0001977983 */ /* 0x000f220000100800 */
[C---:B------:R-:W-:Y:S03]  /*8100*/  HMMA.16816.F32.BF16 R8, R24.reuse, R10, RZ ;  /* 0x0000000a1808723c */ /* 0x040fe600000418ff */
[----:B------:R-:W4:Y:S03]  /*8110*/  LDL R152, [R1+0x40] ;  /* 0x0000400001987983 */ /* 0x000f260000100800 */
[C---:B--2---:R-:W-:Y:S01]  /*8120*/  HMMA.16816.F32.BF16 R12, R24.reuse, R16, RZ ;  /* 0x00000010180c723c */ /* 0x044fe200000418ff */
[----:B------:R-:W2:Y:S05]  /*8130*/  LDL R153, [R1+0x3c] ;  /* 0x00003c0001997983 */ /* 0x000eaa0000100800 */
[C---:B------:R-:W-:Y:S06]  /*8140*/  HMMA.16816.F32.BF16 R16, R24.reuse, R18, RZ ;  /* 0x000000121810723c */ /* 0x040fec00000418ff */
[C---:B---3--:R-:W-:Y:S06]  /*8150*/  HMMA.16816.F32.BF16 R20, R24.reuse, R28, RZ ;  /* 0x0000001c1814723c */ /* 0x048fec00000418ff */
[----:B------:R-:W-:Y:S01]  /*8160*/  HMMA.16816.F32.BF16 R24, R24, R30, RZ ;  /* 0x0000001e1818723c */ /* 0x000fe200000418ff */
[----:B------:R-:W-:Y:S05]  /*8170*/  LDSM.16.M88.4 R28, [R227] ;  /* 0x00000000e31c783b */ /* 0x000fea0000000200 */
[C---:B----4-:R-:W-:Y:S06]  /*8180*/  HMMA.16816.F32.BF16 R4, R32.reuse, R132, R4 ;  /* 0x000000842004723c */ /* 0x050fec0000041804 */
[C---:B------:R-:W-:Y:S01]  /*8190*/  HMMA.16816.F32.BF16 R8, R32.reuse, R134, R8 ;  /* 0x000000862008723c */ /* 0x040fe20000041808 */
[----:B------:R-:W1:Y:S05]  /*81a0*/  LDSM.16.MT88.4 R132, [R144+0x9800] ;  /* 0x009800009084783b */ /* 0x000e6a0000004200 */
[C---:B------:R-:W-:Y:S06]  /*81b0*/  HMMA.16816.F32.BF16 R12, R32.reuse, R136, R12 ;  /* 0x00000088200c723c */ /* 0x040fec000004180c */
[C---:B------:R-:W-:Y:S01]  /*81c0*/  HMMA.16816.F32.BF16 R16, R32.reuse, R138, R16 ;  /* 0x0000008a2010723c */ /* 0x040fe20000041810 */
[----:B------:R-:W3:Y:S05]  /*81d0*/  LDSM.16.MT88.4 R136, [R144+0xb800] ;  /* 0x00b800009088783b */ /* 0x000eea0000004200 */
[C---:B------:R-:W-:Y:S06]  /*81e0*/  HMMA.16816.F32.BF16 R20, R32.reuse, R140, R20 ;  /* 0x0000008c2014723c */ /* 0x040fec0000041814 */
[----:B------:R-:W-:Y:S01]  /*81f0*/  HMMA.16816.F32.BF16 R24, R32, R142, R24 ;  /* 0x0000008e2018723c */ /* 0x000fe20000041818 */
[----:B------:R-:W4:Y:S04]  /*8200*/  LDSM.16.MT88.4 R32, [R144+0xd800] ;  /* 0x00d800009020783b */ /* 0x000f280000004200 */
[----:B------:R-:W-:Y:S01]  /*8210*/  LDSM.16.MT88.4 R140, [R144+0x9c00] ;  /* 0x009c0000908c783b */ /* 0x000fe20000004200 */
[C---:B-1----:R-:W-:Y:S06]  /*8220*/  HMMA.16816.F32.BF16 R4, R28.reuse, R132, R4 ;  /* 0x000000841c04723c */ /* 0x042fec0000041804 */
[C---:B------:R-:W-:Y:S01]  /*8230*/  HMMA.16816.F32.BF16 R8, R28.reuse, R134, R8 ;  /* 0x000000861c08723c */ /* 0x040fe20000041808 */
[----:B------:R-:W1:Y:S05]  /*8240*/  LDSM.16.M88.4 R132, [R226] ;  /* 0x00000000e284783b */ /* 0x000e6a0000000200 */
[C---:B---3--:R-:W-:Y:S06]  /*8250*/  HMMA.16816.F32.BF16 R12, R28.reuse, R136, R12 ;  /* 0x000000881c0c723c */ /* 0x048fec000004180c */
[C---:B------:R-:W-:Y:S01]  /*8260*/  HMMA.16816.F32.BF16 R16, R28.reuse, R138, R16 ;  /* 0x0000008a1c10723c */ /* 0x040fe20000041810 */
[----:B------:R-:W3:Y:S05]  /*8270*/  LDSM.16.MT88.4 R136, [R144+0xbc00] ;  /* 0x00bc00009088783b */ /* 0x000eea0000004200 */
[C---:B----4-:R-:W-:Y:S06]  /*8280*/  HMMA.16816.F32.BF16 R20, R28.reuse, R32, R20 ;  /* 0x000000201c14723c */ /* 0x050fec0000041814 */
[----:B------:R-:W-:Y:S01]  /*8290*/  HMMA.16816.F32.BF16 R24, R28, R34, R24 ;  /* 0x000000221c18723c */ /* 0x000fe20000041818 */
[----:B------:R-:W4:Y:S04]  /*82a0*/  LDSM.16.MT88.4 R28, [R144+0xdc00] ;  /* 0x00dc0000901c783b */ /* 0x000f280000004200 */
[----:B------:R-:W-:Y:S01]  /*82b0*/  LDSM.16.M88.4 R32, [R224+0x2000] ;  /* 0x00200000e020783b */ /* 0x000fe20000000200 */
[C---:B-1----:R-:W-:Y:S06]  /*82c0*/  HMMA.16816.F32.BF16 R4, R132.reuse, R140, R4 ;  /* 0x0000008c8404723c */ /* 0x042fec0000041804 */
[C---:B------:R-:W-:Y:S01]  /*82d0*/  HMMA.16816.F32.BF16 R8, R132.reuse, R142, R8 ;  /* 0x0000008e8408723c */ /* 0x040fe20000041808 */
[----:B------:R-:W1:Y:S05]  /*82e0*/  LDSM.16.MT88.4 R140, [R144+0xa000] ;  /* 0x00a00000908c783b */ /* 0x000e6a0000004200 */
        /* <DEDUP_REMOVED lines=32> */
[----:B------:R-:W3:Y:S04]  /*84f0*/  LDSM.16.MT88.4 R136, [R144+0xcc00] ;  /* 0x00cc00009088783b */ /* 0x000ee80000004200 */
[----:B------:R-:W3:Y:S01]  /*8500*/  LDSM.16.MT88.4 R144, [R144+0xec00] ;  /* 0x00ec00009090783b */ /* 0x000ee20000004200 */
[C---:B----4-:R-:W-:Y:S06]  /*8510*/  HMMA.16816.F32.BF16 R20, R32.reuse, R28, R20 ;  /* 0x0000001c2014723c */ /* 0x050fec0000041814 */
[----:B------:R-:W-:Y:S05]  /*8520*/  HMMA.16816.F32.BF16 R24, R32, R30, R24 ;  /* 0x0000001e2018723c */ /* 0x000fea0000041818 */
[----:B------:R-:W-:Y:S02]  /*8530*/  LEA R252, P1, R154, R148, 0x2 ;  /* 0x000000949afc7211 */ /* 0x000fe400078210ff */
[----:B------:R-:W-:Y:S01]  /*8540*/  @P0 IADD3 R30, P2, R155, UR14, RZ ;  /* 0x0000000e9b1e0c10 */ /* 0x000fe2000ff5e0ff */
[----:B------:R-:W-:Y:S01]  /*8550*/  IMAD.U32 R32, RZ, RZ, UR17 ;  /* 0x00000011ff207e24 */ /* 0x000fe2000f8e00ff */
[----:B------:R-:W-:Y:S02]  /*8560*/  @UP0 UIADD3 UR14, UP2, UR14, -0x100, URZ ;  /* 0xffffff000e0e0890 */ /* 0x000fe4000ff5e03f */
[----:B------:R-:W-:Y:S01]  /*8570*/  @P0 IADD3.X R31, R0, UR13, RZ, P2, !PT ;  /* 0x0000000d001f0c10 */ /* 0x000fe200097fe4ff */
[----:B------:R-:W-:Y:S01]  /*8580*/  IMAD.MOV.U32 R28, RZ, RZ, R252 ;  /* 0x000000ffff1c7224 */ /* 0x000fe200078e00fc */
[----:B------:R-:W-:Y:S01]  /*8590*/  LEA.HI.X.SX32 R251, R154, R149, 0x2, P1 ;  /* 0x000000959afb7211 */ /* 0x000fe200008f16ff */
[----:B------:R-:W-:Y:S01]  /*85a0*/  IMAD.U32 R0, RZ, RZ, UR17 ;  /* 0x00000011ff007e24 */ /* 0x000fe2000f8e00ff */
[----:B------:R-:W-:Y:S01]  /*85b0*/  @UP0 UIADD3.X UR13, UR13, -0x1, URZ, UP2, !UPT ;  /* 0xffffffff0d0d0890 */ /* 0x000fe200097fe43f */
[----:B------:R-:W4:Y:S01]  /*85c0*/  @P0 LDG.E R150, desc[UR8][R30.64+0xa0] ;  /* 0x0000a0081e960981 */ /* 0x000f22000c1e1900 */
[C---:B-1----:R-:W-:Y:S01]  /*85d0*/  HMMA.16816.F32.BF16 R4, R132.reuse, R140, R4 ;  /* 0x0000008c8404723c */ /* 0x042fe20000041804 */
[----:B------:R-:W-:Y:S02]  /*85e0*/  IMAD.U32 R35, RZ, RZ, UR19 ;  /* 0x00000013ff237e24 */ /* 0x000fe4000f8e00ff */
[----:B------:R-:W4:Y:S01]  /*85f0*/  @P0 LDG.E R151, desc[UR8][R30.64+0x80] ;  /* 0x000080081e970981 */ /* 0x000f22000c1e1900 */
[----:B------:R-:W-:Y:S01]  /*8600*/  IMAD.U32 R34, RZ, RZ, UR35 ;  /* 0x00000023ff227e24 */ /* 0x000fe2000f8e00ff */
[-C--:B------:R-:W-:Y:S01]  /*8610*/  LEA R32, P1, R32, R28.reuse, 0x2 ;  /* 0x0000001c20207211 */ /* 0x080fe200078210ff */
[C---:B------:R-:W-:Y:S01]  /*8620*/  HMMA.16816.F32.BF16 R8, R132.reuse, R142, R8 ;  /* 0x0000008e8408723c */ /* 0x040fe20000041808 */
[----:B------:R-:W4:Y:S04]  /*8630*/  @P0 LDG.E R152, desc[UR8][R30.64+0x20] ;  /* 0x000020081e980981 */ /* 0x000f28000c1e1900 */
[----:B--2---:R1:W2:Y:S01]  /*8640*/  @P0 LDG.E R153, desc[UR8][R30.64] ;  /* 0x000000081e990981 */ /* 0x0042a2000c1e1900 */
[C---:B---3--:R-:W-:Y:S03]  /*8650*/  HMMA.16816.F32.BF16 R12, R132.reuse, R136, R12 ;  /* 0x00000088840c723c */ /* 0x048fe6000004180c */
[----:B------:R-:W-:Y:S02]  /*8660*/  LDSM.16.MT88.4 R140, [R3+0x1800] ;  /* 0x00180000038c783b */ /* 0x000fe40000004200 */
[----:B------:R-:W-:Y:S01]  /*8670*/  IMAD.MOV.U32 R29, RZ, RZ, R251 ;  /* 0x000000ffff1d7224 */ /* 0x000fe200078e00fb */
[C---:B------:R-:W-:Y:S01]  /*8680*/  HMMA.16816.F32.BF16 R16, R132.reuse, R138, R16 ;  /* 0x0000008a8410723c */ /* 0x040fe20000041810 */
[----:B------:R-:W-:Y:S04]  /*8690*/  LDSM.16.MT88.4 R136, [R3+0x2400] ;  /* 0x002400000388783b */ /* 0x000fe80000004200 */
[-C--:B------:R-:W-:Y:S01]  /*86a0*/  LEA.HI.X.SX32 R33, R0, R29.reuse, 0x2, P1 ;  /* 0x0000001d00217211 */ /* 0x080fe200008f16ff */
[C---:B------:R-:W-:Y:S01]  /*86b0*/  HMMA.16816.F32.BF16 R20, R132.reuse, R144, R20 ;  /* 0x000000908414723c */ /* 0x040fe20000041814 */
[----:B------:R3:W-:Y:S01]  /*86c0*/  REDG.E.ADD.F32.FTZ.RN.STRONG.GPU desc[UR8][R28.64], R4 ;  /* 0x000000041c0079a6 */ /* 0x0007e2000c10f388 */
[----:B------:R-:W-:Y:S03]  /*86d0*/  IMAD.U32 R0, RZ, RZ, UR19 ;  /* 0x00000013ff007e24 */ /* 0x000fe6000f8e00ff */
[----:B------:R3:W-:Y:S01]  /*86e0*/  REDG.E.ADD.F32.FTZ.RN.STRONG.GPU desc[UR8][R32.64], R5 ;  /* 0x00000005200079a6 */ /* 0x0007e2000c10f388 */
[----:B------:R-:W-:Y:S03]  /*86f0*/  HMMA.16816.F32.BF16 R24, R132, R146, R24 ;  /* 0x000000928418723c */ /* 0x000fe60000041818 */
[----:B------:R-:W-:Y:S02]  /*8700*/  LDSM.16.MT88.4 R144, [R3+0x1c00] ;  /* 0x001c00000390783b */ /* 0x000fe40000004200 */
[-C--:B------:R-:W-:Y:S01]  /*8710*/  LEA R34, P2, R34, R28.reuse, 0x2 ;  /* 0x0000001c22227211 */ /* 0x080fe200078410ff */
[----:B-1----:R-:W-:Y:S02]  /*8720*/  IMAD.U32 R30, RZ, RZ, UR34 ;  /* 0x00000022ff1e7e24 */ /* 0x002fe4000f8e00ff */
[----:B------:R-:W-:Y:S03]  /*8730*/  IMAD.U32 R31, RZ, RZ, UR35 ;  /* 0x00000023ff1f7e24 */ /* 0x000fe6000f8e00ff */
[-C--:B------:R-:W-:Y:S01]  /*8740*/  LEA R30, P1, R30, R28.reuse, 0x2 ;  /* 0x0000001c1e1e7211 */ /* 0x080fe200078210ff */
[----:B---3--:R-:W-:Y:S02]  /*8750*/  IMAD.U32 R4, RZ, RZ, UR33 ;  /* 0x00000021ff047e24 */ /* 0x008fe4000f8e00ff */
[----:B------:R-:W-:Y:S01]  /*8760*/  IMAD.U32 R5, RZ, RZ, UR34 ;  /* 0x00000022ff057e24 */ /* 0x000fe2000f8e00ff */
[----:B----4-:R-:W-:Y:S04]  /*8770*/  @P0 STL [R1+0x38], R150 ;  /* 0x0000389601000387 */ /* 0x010fe80000100800 */
[----:B------:R-:W-:Y:S04]  /*8780*/  @P0 STL [R1+0x2c], R151 ;  /* 0x00002c9701000387 */ /* 0x000fe80000100800 */
[----:B------:R-:W-:Y:S04]  /*8790*/  @P0 STL [R1+0x40], R152 ;  /* 0x0000409801000387 */ /* 0x000fe80000100800 */
[----:B--2---:R-:W-:Y:S01]  /*87a0*/  @P0 STL [R1+0x3c], R153 ;  /* 0x00003c9901000387 */ /* 0x004fe20000100800 */
        /* <DEDUP_REMOVED lines=74> */
[----:B------:R-:W-:Y:S01]  /*8c50*/  LDSM.16.MT88.4 R16, [R3+0x1000] ;  /* 0x001000000310783b */ /* 0x000fe20000004200 */
[-C--:B------:R-:W-:Y:S01]  /*8c60*/  LEA.HI.X.SX32 R11, R9, R29.reuse, 0x2, P3 ;  /* 0x0000001d090b7211 */ /* 0x080fe200018f16ff */
[----:B---3--:R-:W-:Y:S01]  /*8c70*/  IMAD.U32 R5, RZ, RZ, UR36 ;  /* 0x00000024ff057e24 */ /* 0x008fe2000f8e00ff */
[-C--:B------:R-:W-:Y:S01]  /*8c80*/  LEA.HI.X.SX32 R9, R7, R29.reuse, 0x2, P2 ;  /* 0x0000001d07097211 */ /* 0x080fe200010f16ff */
[----:B------:R-:W-:Y:S01]  /*8c90*/  LDSM.16.MT88.4 R32, [R2+0xf800] ;  /* 0x00f800000220783b */ /* 0x000fe20000004200 */
[CC--:B------:R-:W-:Y:S02]  /*8ca0*/  LEA R4, P0, R0.reuse, R28.reuse, 0x2 ;  /* 0x0000001c00047211 */ /* 0x0c0fe400078010ff */
[C---:B------:R-:W-:Y:S01]  /*8cb0*/  LEA R6, P1, R5.reuse, R28, 0x2 ;  /* 0x0000001c05067211 */ /* 0x040fe200078210ff */
[----:B------:R-:W-:Y:S03]  /*8cc0*/  REDG.E.ADD.F32.FTZ.RN.STRONG.GPU desc[UR8][R10.64], R24 ;  /* 0x000000180a0079a6 */ /* 0x000fe6000c10f388 */
        /* <DEDUP_REMOVED lines=15> */
[----:B------:R-:W4:Y:S01]  /*8dc0*/  LDSM.16.MT88.4 R24, [R3+0x1400] ;  /* 0x001400000318783b */ /* 0x000f220000004200 */
        /* <DEDUP_REMOVED lines=18> */
[C---:B------:R-:W-:Y:S06]  /*8ef0*/  HMMA.16816.F32.BF16 R88, R132.reuse, R20, R88 ;  /* 0x000000148458723c */ /* 0x040fec0000041858 */
[-C--:B------:R-:W-:Y:S06]  /*8f00*/  HMMA.16816.F32.BF16 R92, R132, R22.reuse, R92 ;  /* 0x00000016845c723c */ /* 0x080fec000004185c */
[C---:B------:R-:W-:Y:S01]  /*8f10*/  HMMA.16816.F32.BF16 R96, R32.reuse, R22, R96 ;  /* 0x000000162060723c */ /* 0x040fe20000041860 */
[----:B------:R-:W-:Y:S05]  /*8f20*/  LDSM.16.MT88.4 R20, [R2+0x10800] ;  /* 0x010800000214783b */ /* 0x000fea0000004200 */
[-C--:B----4-:R-:W-:Y:S06]  /*8f30*/  HMMA.16816.F32.BF16 R100, R32, R24.reuse, R100 ;  /* 0x000000182064723c */ /* 0x090fec0000041864 */
        /* <DEDUP_REMOVED lines=207> */
.L_x_371:
[----:B------:R-:W-:Y:S01]  /*9c30*/  @UP0 UIADD3 UR10, UR40, UR42, URZ ;  /* 0x0000002a280a0290 */ /* 0x000fe2000fffe03f */
[----:B-1---5:R-:W-:Y:S01]  /*9c40*/  LEA R0, R249, UR4, 0x1 ;  /* 0x00000004f9007c11 */ /* 0x022fe2000f8e08ff */
        /* <DEDUP_REMOVED lines=18> */
.L_x_372:
[----:B------:R-:W-:Y:S01]  /*9d70*/  BAR.SYNC.DEFER_BLOCKING 0x0 ;  /* 0x0000000000007b1d */ /* 0x000fe20000010000 */
[----:B------:R-:W-:Y:S01]  /*9d80*/  USHF.R.S32.HI UR10, URZ, 0x1f, UR5 ;  /* 0x0000001f3f0a7899 */ /* 0x000fe20008011405 */
[--C-:B------:R-:W-:Y:S01]  /*9d90*/  SHF.R.S32.HI R7, RZ, 0x1f, R160.reuse ;  /* 0x0000001fff077819 */ /* 0x100fe200000114a0 */
[----:B------:R-:W-:Y:S01]  /*9da0*/  IMAD.U32 R3, RZ, RZ, UR6 ;  /* 0x00000006ff037e24 */ /* 0x000fe2000f8e00ff */
[----:B------:R-:W-:Y:S01]  /*9db0*/  UIMAD UR11, UR41, -0x80, UR11 ;  /* 0xffffff80290b78a4 */ /* 0x000fe2000f8e020b */
[----:B------:R-:W-:Y:S01]  /*9dc0*/  IMAD.MOV.U32 R6, RZ, RZ, R160 ;  /* 0x000000ffff067224 */ /* 0x000fe200078e00a0 */
[----:B------:R-:W-:Y:S01]  /*9dd0*/  UIMAD UR15, UR10, UR6, URZ ;  /* 0x000000060a0f72a4 */ /* 0x000fe2000f8e023f */
[----:B------:R-:W-:Y:S01]  /*9de0*/  BSSY B0, `(.L_x_373) ;  /* 0x0000030000007945 */ /* 0x000fe20003800000 */
[----:B------:R-:W1:Y:S01]  /*9df0*/  S2R R26, SR_TID.X ;  /* 0x00000000001a7919 */ /* 0x000e620000002100 */
[----:B------:R-:W-:Y:S01]  /*9e00*/  IMAD.WIDE.U32 R4, R3, UR5, R6 ;  /* 0x0000000503047c25 */ /* 0x000fe2000f8e0006 */
[----:B------:R-:W-:Y:S01]  /*9e10*/  UIMAD UR15, UR5, UR7, UR15 ;  /* 0x00000007050f72a4 */ /* 0x000fe2000f8e020f */
[----:B------:R-:W2:Y:S01]  /*9e20*/  S2R R27, SR_TID.X ;  /* 0x00000000001b7919 */ /* 0x000ea20000002100 */
[----:B------:R-:W-:Y:S01]  /*9e30*/  USHF.R.S32.HI UR21, URZ, 0x1f, UR60 ;  /* 0x0000001f3f157899 */ /* 0x000fe2000801143c */
[----:B------:R-:W-:Y:S01]  /*9e40*/  IADD3 R4, P0, R4, UR19, RZ ;  /* 0x0000001304047c10 */ /* 0x000fe2000ff1e0ff */
[----:B------:R-:W-:-:S02]  /*9e50*/  ULDC.64 UR16, c[0x0][0x468] ;  /* 0x00011a0000107ab9 */ /* 0x000fc40000000a00 */
[----:B------:R-:W-:Y:S01]  /*9e60*/  IMAD.U32 R3, RZ, RZ, UR15 ;  /* 0x0000000fff037e24 */ /* 0x000fe2000f8e00ff */
[----:B------:R-:W-:-:S04]  /*9e70*/  UIMAD UR15, UR21, UR16, URZ ;  /* 0x00000010150f72a4 */ /* 0x000fc8000f8e023f */
[----:B------:R-:W-:Y:S01]  /*9e80*/  IADD3.X R5, R5, UR20, R3, P0, !PT ;  /* 0x0000001405057c10 */ /* 0x000fe200087fe403 */
[----:B------:R-:W-:Y:S01]  /*9e90*/  IMAD.U32 R3, RZ, RZ, UR16 ;  /* 0x00000010ff037e24 */ /* 0x000fe2000f8e00ff */
[----:B------:R-:W-:Y:S01]  /*9ea0*/  UIMAD UR17, UR60, UR17, UR15 ;  /* 0x000000113c1172a4 */ /* 0x000fe2000f8e020f */
[----:B------:R3:W4:Y:S04]  /*9eb0*/  LDS.128 R36, [R0+0xa000] ;  /* 0x00a0000000247984 */ /* 0x0007280000000c00 */
[----:B------:R3:W3:Y:S04]  /*9ec0*/  LDS.128 R32, [R0+0xc000] ;  /* 0x00c0000000207984 */ /* 0x0006e80000000c00 */
[----:B------:R3:W3:Y:S04]  /*9ed0*/  LDS.128 R28, [R0+0xe000] ;  /* 0x00e00000001c7984 */ /* 0x0006e80000000c00 */
[----:B------:R3:W3:Y:S04]  /*9ee0*/  LDS.128 R48, [R0+0x10000] ;  /* 0x0100000000307984 */ /* 0x0006e80000000c00 */
[----:B------:R3:W3:Y:S01]  /*9ef0*/  LDS.128 R44, [R0+0x12000] ;  /* 0x01200000002c7984 */ /* 0x0006e20000000c00 */
[----:B-1----:R-:W-:-:S03]  /*9f00*/  SHF.R.S32.HI R26, RZ, 0x1f, R26 ;  /* 0x0000001fff1a7819 */ /* 0x002fc6000001141a */
[----:B------:R1:W1:Y:S01]  /*9f10*/  LDS.128 R40, [R0+0x14000] ;  /* 0x0140000000287984 */ /* 0x0002620000000c00 */
[----:B--2---:R-:W-:-:S04]  /*9f20*/  LEA.HI R26, R26, R27, RZ, 0x2 ;  /* 0x0000001b1a1a7211 */ /* 0x004fc800078f10ff */
[----:B------:R-:W-:-:S04]  /*9f30*/  SHF.R.S32.HI R26, RZ, 0x2, R26 ;  /* 0x00000002ff1a7819 */ /* 0x000fc8000001141a */
[C---:B------:R-:W-:Y:S01]  /*9f40*/  ISETP.GE.AND P4, PT, R26.reuse, UR11, PT ;  /* 0x0000000b1a007c0c */ /* 0x040fe2000bf86270 */
[----:B------:R-:W-:Y:S01]  /*9f50*/  VIADD R8, R26, 0x40 ;  /* 0x000000401a087836 */ /* 0x000fe20000000000 */
[----:B------:R-:W-:-:S04]  /*9f60*/  SHF.R.S32.HI R25, RZ, 0x1f, R26 ;  /* 0x0000001fff197819 */ /* 0x000fc8000001141a */
[----:B------:R-:W-:Y:S01]  /*9f70*/  ISETP.GE.AND P3, PT, R8, UR11, PT ;  /* 0x0000000b08007c0c */ /* 0x000fe2000bf66270 */
[----:B------:R-:W-:-:S04]  /*9f80*/  IMAD.WIDE.U32 R8, R3, UR60, R4 ;  /* 0x0000003c03087c25 */ /* 0x000fc8000f8e0004 */
[----:B------:R-:W-:Y:S02]  /*9f90*/  VIADD R24, R9, UR17 ;  /* 0x0000001109187c36 */ /* 0x000fe40008000000 */
[----:B----4-:R-:W-:Y:S06]  /*9fa0*/  @P4 BRA `(.L_x_374) ;  /* 0x00000000004c4947 */ /* 0x010fec0003800000 */
[----:B------:R-:W-:Y:S01]  /*9fb0*/  ULDC UR15, c[0x0][0x2d0] ;  /* 0x0000b400000f7ab9 */ /* 0x000fe20000000800 */
[----:B------:R-:W2:Y:S01]  /*9fc0*/  LDS.128 R20, [R0+0xb000] ;  /* 0x00b0000000147984 */ /* 0x000ea20000000c00 */
[----:B------:R-:W-:Y:S01]  /*9fd0*/  ISETP.GE.AND P2, PT, R160, UR15, PT ;  /* 0x0000000fa0007c0c */ /* 0x000fe2000bf46270 */
[----:B------:R-:W-:Y:S01]  /*9fe0*/  IMAD R3, R25, UR6, RZ ;  /* 0x0000000619037c24 */ /* 0x000fe2000f8e02ff */
[----:B------:R-:W-:Y:S01]  /*9ff0*/  MOV R5, R24 ;  /* 0x0000001800057202 */ /* 0x000fe20000000f00 */
[----:B------:R-:W4:Y:S01]  /*a000*/  LDS.128 R16, [R0+0xd000] ;  /* 0x00d0000000107984 */ /* 0x000f220000000c00 */
[----:B------:R-:W-:Y:S01]  /*a010*/  IMAD.MOV.U32 R4, RZ, RZ, R8 ;  /* 0x000000ffff047224 */ /* 0x000fe200078e0008 */
[----:B------:R-:W-:Y:S01]  /*a020*/  ISETP.GE.AND P1, PT, R159, UR15, PT ;  /* 0x0000000f9f007c0c */ /* 0x000fe2000bf26270 */
[----:B------:R-:W-:Y:S01]  /*a030*/  IMAD R3, R26, UR7, R3 ;  /* 0x000000071a037c24 */ /* 0x000fe2000f8e0203 */
[----:B------:R-:W-:Y:S01]  /*a040*/  ISETP.GE.AND P0, PT, R158, UR15, PT ;  /* 0x0000000f9e007c0c */ /* 0x000fe2000bf06270 */
[----:B------:R-:W-:Y:S01]  /*a050*/  IMAD.WIDE.U32 R10, R26, UR6, R4 ;  /* 0x000000061a0a7c25 */ /* 0x000fe2000f8e0004 */
[----:B------:R-:W-:-:S03]  /*a060*/  ULDC.64 UR16, c[0x0][0x3f0] ;  /* 0x0000fc0000107ab9 */ /* 0x000fc60000000a00 */
[----:B------:R-:W-:Y:S01]  /*a070*/  IMAD.IADD R3, R3, 0x1, R11 ;  /* 0x0000000103037824 */ /* 0x000fe200078e020b */
[----:B------:R-:W5:Y:S01]  /*a080*/  @!P2 LDS.128 R12, [R0+0x9000] ;  /* 0x00900000000ca984 */ /* 0x000f620000000c00 */
[----:B------:R-:W-:-:S04]  /*a090*/  LEA R4, P5, R10, UR16, 0x1 ;  /* 0x000000100a047c11 */ /* 0x000fc8000f8a08ff */
[----:B------:R-:W-:-:S05]  /*a0a0*/  LEA.HI.X R5, R10, UR17, R3, 0x1, P5 ;  /* 0x000000110a057c11 */ /* 0x000fca000a8f0c03 */
[----:B--2---:R2:W-:Y:S04]  /*a0b0*/  @!P1 STG.E.128 desc[UR8][R4.64+0x40], R20 ;  /* 0x0000401404009986 */ /* 0x0045e8000c101d08 */
[----:B----4-:R2:W-:Y:S04]  /*a0c0*/  @!P0 STG.E.128 desc[UR8][R4.64+0x80], R16 ;  /* 0x0000801004008986 */ /* 0x0105e8000c101d08 */
[----:B-----5:R2:W-:Y:S02]  /*a0d0*/  @!P2 STG.E.128 desc[UR8][R4.64], R12 ;  /* 0x0000000c0400a986 */ /* 0x0205e4000c101d08 */
.L_x_374:
[----:B------:R-:W-:Y:S05]  /*a0e0*/  BSYNC B0 ;  /* 0x0000000000007941 */ /* 0x000fea0003800000 */
.L_x_373:
[----:B------:R-:W-:Y:S04]  /*a0f0*/  BSSY B0, `(.L_x_375) ;  /* 0x0000014000007945 */ /* 0x000fe80003800000 */
[----:B------:R-:W-:Y:S05]  /*a100*/  @P3 BRA `(.L_x_376) ;  /* 0x0000000000483947 */ /* 0x000fea0003800000 */
[----:B------:R-:W-:Y:S01]  /*a110*/  IADD3 R3, P0, R26, 0x40, RZ ;  /* 0x000000401a037810 */ /* 0x000fe20007f1e0ff */
[----:B------:R-:W-:Y:S01]  /*a120*/  ULDC UR11, c[0x0][0x2d0] ;  /* 0x0000b400000b7ab9 */ /* 0x000fe20000000800 */
[----:B--2---:R-:W-:Y:S01]  /*a130*/  MOV R5, R24 ;  /* 0x0000001800057202 */ /* 0x004fe20000000f00 */
        /* <DEDUP_REMOVED lines=14> */
[----:B------:R4:W-:Y:S02]  /*a220*/  @!P0 STG.E.128 desc[UR8][R4.64+0x80], R28 ;  /* 0x0000801c04008986 */ /* 0x0009e4000c101d08 */
.L_x_376:
[----:B------:R-:W-:Y:S05]  /*a230*/  BSYNC B0 ;  /* 0x0000000000007941 */ /* 0x000fea0003800000 */
.L_x_375:
[----:B------:R-:W-:Y:S01]  /*a240*/  IMAD.U32 R3, RZ, RZ, UR12 ;  /* 0x0000000cff037e24 */ /* 0x000fe2000f8e00ff */
[----:B------:R-:W-:Y:S01]  /*a250*/  UIMAD UR10, UR10, UR12, URZ ;  /* 0x0000000c0a0a72a4 */ /* 0x000fe2000f8e023f */
[----:B--2---:R-:W2:Y:S01]  /*a260*/  LDS.128 R20, [R0+0xf000] ;  /* 0x00f0000000147984 */ /* 0x004ea20000000c00 */
[----:B------:R-:W-:Y:S01]  /*a270*/  USHF.R.S32.HI UR11, URZ, 0x1f, UR60 ;  /* 0x0000001f3f0b7899 */ /* 0x000fe2000801143c */
[----:B------:R-:W-:Y:S01]  /*a280*/  IMAD.WIDE.U32 R6, R3, UR5, R6 ;  /* 0x0000000503067c25 */ /* 0x000fe2000f8e0006 */
[----:B------:R-:W-:Y:S01]  /*a290*/  UIMAD UR5, UR5, UR13, UR10 ;  /* 0x0000000d050572a4 */ /* 0x000fe2000f8e020a */
[----:B------:R-:W2:Y:S01]  /*a2a0*/  LDS.128 R16, [R0+0x11000] ;  /* 0x0110000000107984 */ /* 0x000ea20000000c00 */
[----:B------:R-:W-:Y:S01]  /*a2b0*/  ULDC.64 UR6, c[0x0][0x470] ;  /* 0x00011c0000067ab9 */ /* 0x000fe20000000a00 */
[----:B------:R-:W-:Y:S01]  /*a2c0*/  BSSY B0, `(.L_x_377) ;  /* 0x000001b000007945 */ /* 0x000fe20003800000 */
[----:B------:R-:W-:Y:S01]  /*a2d0*/  IADD3 R6, P0, R6, UR14, RZ ;  /* 0x0000000e06067c10 */ /* 0x000fe2000ff1e0ff */
[----:B------:R1:W2:Y:S02]  /*a2e0*/  LDS.128 R12, [R0+0x13000] ;  /* 0x01300000000c7984 */ /* 0x0002a40000000c00 */
[----:B-1-3--:R-:W-:Y:S01]  /*a2f0*/  IMAD.U32 R0, RZ, RZ, UR5 ;  /* 0x00000005ff007e24 */ /* 0x00afe2000f8e00ff */
[----:B------:R-:W-:-:S04]  /*a300*/  UIMAD UR5, UR11, UR6, URZ ;  /* 0x000000060b0572a4 */ /* 0x000fc8000f8e023f */
[----:B------:R-:W-:Y:S01]  /*a310*/  IADD3.X R7, R7, UR18, R0, P0, !PT ;  /* 0x0000001207077c10 */ /* 0x000fe200087fe400 */
[----:B------:R-:W-:Y:S01]  /*a320*/  UIMAD UR7, UR60, UR7, UR5 ;  /* 0x000000073c0772a4 */ /* 0x000fe2000f8e0205 */
[----:B------:R-:W-:-:S05]  /*a330*/  MOV R0, UR6 ;  /* 0x0000000600007c02 */ /* 0x000fca0008000f00 */
[----:B------:R-:W-:-:S05]  /*a340*/  IMAD.WIDE.U32 R6, R0, UR60, R6 ;  /* 0x0000003c00067c25 */ /* 0x000fca000f8e0006 */
[----:B------:R-:W-:Y:S01]  /*a350*/  IADD3 R3, R7, UR7, RZ ;  /* 0x0000000707037c10 */ /* 0x000fe2000fffe0ff */
[----:B--2---:R-:W-:Y:S06]  /*a360*/  @P4 BRA `(.L_x_378) ;  /* 0x0000000000404947 */ /* 0x004fec0003800000 */
[----:B----4-:R-:W-:Y:S01]  /*a370*/  MOV R5, R3 ;  /* 0x0000000300057202 */ /* 0x010fe20000000f00 */
[----:B------:R-:W-:Y:S01]  /*a380*/  IMAD R0, R25, UR12, RZ ;  /* 0x0000000c19007c24 */ /* 0x000fe2000f8e02ff */
[----:B------:R-:W-:Y:S01]  /*a390*/  ULDC UR5, c[0x0][0x2d0] ;  /* 0x0000b40000057ab9 */ /* 0x000fe20000000800 */
[----:B------:R-:W-:Y:S01]  /*a3a0*/  IMAD.MOV.U32 R4, RZ, RZ, R6 ;  /* 0x000000ffff047224 */ /* 0x000fe200078e0006 */
[----:B------:R-:W-:Y:S01]  /*a3b0*/  ISETP.GE.AND P2, PT, R160, UR5, PT ;  /* 0x00000005a0007c0c */ /* 0x000fe2000bf46270 */
[C---:B------:R-:W-:Y:S01]  /*a3c0*/  IMAD R0, R26.reuse, UR13, R0 ;  /* 0x0000000d1a007c24 */ /* 0x040fe2000f8e0200 */
[----:B------:R-:W-:Y:S01]  /*a3d0*/  ISETP.GE.AND P1, PT, R159, UR5, PT ;  /* 0x000000059f007c0c */ /* 0x000fe2000bf26270 */
[----:B------:R-:W-:Y:S01]  /*a3e0*/  IMAD.WIDE.U32 R8, R26, UR12, R4 ;  /* 0x0000000c1a087c25 */ /* 0x000fe2000f8e0004 */
[----:B------:R-:W-:Y:S01]  /*a3f0*/  ISETP.GE.AND P0, PT, R158, UR5, PT ;  /* 0x000000059e007c0c */ /* 0x000fe2000bf06270 */
[----:B------:R-:W-:Y:S02]  /*a400*/  ULDC.64 UR6, c[0x0][0x3f8] ;  /* 0x0000fe0000067ab9 */ /* 0x000fe40000000a00 */
[----:B------:R-:W-:Y:S01]  /*a410*/  IMAD.IADD R0, R0, 0x1, R9 ;  /* 0x0000000100007824 */ /* 0x000fe200078e0209 */
[----:B------:R-:W-:-:S04]  /*a420*/  LEA R4, P4, R8, UR6, 0x1 ;  /* 0x0000000608047c11 */ /* 0x000fc8000f8808ff */
[----:B------:R-:W-:-:S05]  /*a430*/  LEA.HI.X R5, R8, UR7, R0, 0x1, P4 ;  /* 0x0000000708057c11 */ /* 0x000fca000a0f0c00 */
[----:B------:R1:W-:Y:S04]  /*a440*/  @!P2 STG.E.128 desc[UR8][R4.64], R20 ;  /* 0x000000140400a986 */ /* 0x0003e8000c101d08 */
[----:B------:R1:W-:Y:S04]  /*a450*/  @!P1 STG.E.128 desc[UR8][R4.64+0x40], R16 ;  /* 0x0000401004009986 */ /* 0x0003e8000c101d08 */
[----:B------:R1:W-:Y:S02]  /*a460*/  @!P0 STG.E.128 desc[UR8][R4.64+0x80], R12 ;  /* 0x0000800c04008986 */ /* 0x0003e4000c101d08 */
.L_x_378:
[----:B------:R-:W-:Y:S05]  /*a470*/  BSYNC B0 ;  /* 0x0000000000007941 */ /* 0x000fea0003800000 */
.L_x_377:
[----:B------:R-:W-:Y:S05]  /*a480*/  @P3 BRA `(.L_x_354) ;  /* 0x0000000000443947 */ /* 0x000fea0003800000 */
[----:B------:R-:W-:Y:S01]  /*a490*/  IADD3 R0, P0, R26, 0x40, RZ ;  /* 0x000000401a007810 */ /* 0x000fe20007f1e0ff */
[----:B------:R-:W-:Y:S01]  /*a4a0*/  IMAD.MOV.U32 R7, RZ, RZ, R3 ;  /* 0x000000ffff077224 */ /* 0x000fe200078e0003 */
[----:B------:R-:W-:Y:S01]  /*a4b0*/  ULDC UR5, c[0x0][0x2d0] ;  /* 0x0000b40000057ab9 */ /* 0x000fe20000000800 */
[----:B------:R-:W-:Y:S01]  /*a4c0*/  ULDC.64 UR6, c[0x0][0x3f8] ;  /* 0x0000fe0000067ab9 */ /* 0x000fe20000000a00 */
[----:B------:R-:W-:Y:S01]  /*a4d0*/  ISETP.GE.AND P2, PT, R160, UR5, PT ;  /* 0x00000005a0007c0c */ /* 0x000fe2000bf46270 */
[----:B-1--4-:R-:W-:Y:S01]  /*a4e0*/  IMAD.X R4, RZ, RZ, R25, P0 ;  /* 0x000000ffff047224 */ /* 0x012fe200000e0619 */
        /* <DEDUP_REMOVED lines=11> */
.L_x_354:
[----:B------:R-:W-:Y:S05]  /*a5a0*/  BSYNC B1 ;  /* 0x0000000000017941 */ /* 0x000fea0003800000 */
.L_x_340:
[----:B------:R-:W4:Y:S01]  /*a5b0*/  LDL R3, [R1+0x78] ;  /* 0x0000780001037983 */ /* 0x000f220000100800 */
[----:B------:R-:W-:Y:S02]  /*a5c0*/  ULDC UR5, c[0x0][0xc] ;  /* 0x0000030000057ab9 */ /* 0x000fe40000000800 */
[----:B------:R-:W-:Y:S01]  /*a5d0*/  UIADD3 UR41, UR5, UR41, URZ ;  /* 0x0000002905297290 */ /* 0x000fe2000fffe03f */
[----:B----4-:R-:W-:-:S13]  /*a5e0*/  R2UR UR6, R3 ;  /* 0x00000000030672ca */ /* 0x010fda00000e0000 */
[----:B------:R-:W-:-:S06]  /*a5f0*/  UISETP.GE.AND UP0, UPT, UR41, UR6, UPT ;  /* 0x000000062900728c */ /* 0x000fcc000bf06270 */
[----:B------:R-:W-:-:S13]  /*a600*/  PLOP3.LUT P0, PT, PT, PT, UP0, 0x80, 0x0 ;  /* 0x000000000000781c */ /* 0x000fda0003f0f008 */
[----:B------:R-:W-:Y:S05]  /*a610*/  @P0 BRA `(.L_x_379) ;  /* 0x0000000000040947 */ /* 0x000fea0003800000 */
[----:B------:R-:W-:Y:S05]  /*a620*/  BRA `(.L_x_380) ;  /* 0xffffff6400a47947 */ /* 0x000fea000383ffff */
.L_x_379:
[----:B------:R-:W-:Y:S05]  /*a630*/  EXIT ;  /* 0x000000000000794d */ /* 0x000fea0003800000 */
.L_x_381:
        /* <DEDUP_REMOVED lines=12> */
.L_x_680:


//--------------------- .text._ZN5flash25flash_bwd_dot_do_o_kernelILb0E23Flash_bwd_kernel_traitsILi96ELi64ELi128ELi8ELi2ELi4ELi4ELb1ELb0EN7cutlass10bfloat16_tE19Flash_kernel_traitsILi96ELi64ELi128ELi8ES3_EEEEvNS_16Flash_bwd_paramsE --------------------------
	.section	.text._ZN5flash25flash_bwd_dot_do_o_kernelILb0E23Flash_bwd_kernel_traitsILi96ELi64ELi128ELi8ELi2ELi4ELi4ELb1ELb0EN7cutlass10bfloat16_tE19Flash_kernel_traitsILi96ELi64ELi128ELi8ES3_EEEEvNS_16Flash_bwd_paramsE,"ax",@progbits
	.align	128
        .global         _ZN5flash25flash_bwd_dot_do_o_kernelILb0E23Flash_bwd_kernel_traitsILi96ELi64ELi128ELi8ELi2ELi4ELi4ELb1ELb0EN7cutlass10bfloat16_tE19Flash_kernel_traitsILi96ELi64ELi128ELi8ES3_EEEEvNS_16Flash_bwd_paramsE
        .type           _ZN5flash25flash_bwd_dot_do_o_kernelILb0E23Flash_bwd_kernel_traitsILi96ELi64ELi128ELi8ELi2ELi4ELi4ELb1ELb0EN7cutlass10bfloat16_tE19Flash_kernel_traitsILi96ELi64ELi128ELi8ES3_EEEEvNS_16Flash_bwd_paramsE,@function
        .size           _ZN5flash25flash_bwd_dot_do_o_kernelILb0E23Flash_bwd_kernel_traitsILi96ELi64ELi128ELi8ELi2ELi4ELi4ELb1ELb0EN7cutlass10bfloat16_tE19Flash_kernel_traitsILi96ELi64ELi128ELi8ES3_EEEEvNS_16Flash_bwd_paramsE,(.L_x_681 - _ZN5flash25flash_bwd_dot_do_o_kernelILb0E23Flash_bwd_kernel_traitsILi96ELi64ELi128ELi8ELi2ELi4ELi4ELb1ELb0EN7cutlass10bfloat16_tE19Flash_kernel_traitsILi96ELi64ELi128ELi8ES3_EEEEvNS_16Flash_bwd_paramsE)
        .other          _ZN5flash25flash_bwd_dot_do_o_kernelILb0E23Flash_bwd_kernel_traitsILi96ELi64ELi128ELi8ELi2ELi4ELi4ELb1ELb0EN7cutlass10bfloat16_tE19Flash_kernel_traitsILi96ELi64ELi128ELi8ES3_EEEEvNS_16Flash_bwd_paramsE,@"STO_CUDA_ENTRY STV_DEFAULT"
_ZN5flash25flash_bwd_dot_do_o_kernelILb0E23Flash_bwd_kernel_traitsILi96ELi64ELi128ELi8ELi2ELi4ELi4ELb1ELb0EN7cutlass10bfloat16_tE19Flash_kernel_traitsILi96ELi64ELi128ELi8ES3_EEEEvNS_16Flash_bwd_paramsE:
.text._ZN5flash25flash_bwd_dot_do_o_kernelILb0E23Flash_bwd_kernel_traitsILi96ELi64ELi128ELi8ELi2ELi4ELi4ELb1ELb0EN7cutlass10bfloat16_tE19Flash_kernel_traitsILi96ELi64ELi128ELi8ES3_EEEEvNS_16Flash_bwd_paramsE:
[----:B------:R-:W-:Y:S08]  /*0000*/  LDC R1, c[0x0][0x28] ;  /* 0x00000a00ff017b82 */ /* 0x000ff00000000800 */
[----:B------:R-:W0:Y:S01]  /*0010*/  LDC.64 R2, c[0x0][0x2f0] ;  /* 0x0000bc00ff027b82 */ /* 0x000e220000000a00 */
[----:B------:R-:W-:Y:S01]  /*0020*/  IMAD.MOV.U32 R9, RZ, RZ, -0x1 ;  /* 0xffffffffff097424 */ /* 0x000fe200078e00ff */
[----:B------:R-:W-:Y:S01]  /*0030*/  ULDC.64 UR6, c[0x0][0x208] ;  /* 0x0000820000067ab9 */ /* 0x000fe20000000a00 */
[----:B0-----:R-:W-:-:S02]  /*0040*/  ISETP.NE.U32.AND P0, PT, R2, RZ, PT ;  /* 0x000000ff0200720c */ /* 0x001fc40003f05070 */
[----:B------:R-:W0:Y:S02]  /*0050*/  S2R R2, SR_CTAID.Y ;  /* 0x0000000000027919 */ /* 0x000e240000002600 */
[----:B------:R-:W-:-:S13]  /*0060*/  ISETP.NE.AND.EX P0, PT, R3, RZ, PT, P0 ;  /* 0x000000ff0300720c */ /* 0x000fda0003f05300 */
[----:B------:R-:W1:Y:S08]  /*0070*/  @P0 LDC.64 R6, c[0x0][0x2f0] ;  /* 0x0000bc00ff060b82 */ /* 0x000e700000000a00 */
[----:B------:R-:W2:Y:S01]  /*0080*/  @P0 LDC.64 R4, c[0x0][0x2f0] ;  /* 0x0000bc00ff040b82 */ /* 0x000ea20000000a00 */
[----:B0-----:R-:W-:-:S04]  /*0090*/  @P0 VIADD R3, R2, 0x1 ;  /* 0x0000000102030836 */ /* 0x001fc80000000000 */
[----:B-1----:R-:W-:-:S06]  /*00a0*/  @P0 IMAD.WIDE R6, R3, 0x4, R6 ;  /* 0x0000000403060825 */ /* 0x002fcc00078e0206 */
[----:B------:R-:W3:Y:S01]  /*00b0*/  @P0 LDG.E R6, desc[UR6][R6.64] ;  /* 0x0000000606060981 */ /* 0x000ee2000c1e1900 */
[----:B--2---:R-:W-:-:S05]  /*00c0*/  @P0 IMAD.WIDE R4, R2, 0x4, R4 ;  /* 0x0000000402040825 */ /* 0x004fca00078e0204 */
[----:B------:R-:W3:Y:S01]  /*00d0*/  @P0 LDG.E R9, desc[UR6][R4.64] ;  /* 0x0000000604090981 */ /* 0x000ee2000c1e1900 */
[----:B------:R-:W0:Y:S02]  /*00e0*/  S2UR UR4, SR_CTAID.X ;  /* 0x00000000000479c3 */ /* 0x000e240000002500 */
[----:B0-----:R-:W-:Y:S01]  /*00f0*/  USHF.L.U32 UR4, UR4, 0x6, URZ ;  /* 0x0000000604047899 */ /* 0x001fe2000800063f */
[----:B---3--:R-:W-:-:S06]  /*0100*/  @P0 IADD3 R3, R6, -R9, RZ ;  /* 0x8000000906030210 */ /* 0x008fcc0007ffe0ff */
[----:B------:R-:W0:Y:S02]  /*0110*/  @!P0 LDC R3, c[0x0][0x2c4] ;  /* 0x0000b100ff038b82 */ /* 0x000e240000000800 */
[----:B0-----:R-:W-:-:S13]  /*0120*/  ISETP.GT.AND P0, PT, R3, UR4, PT ;  /* 0x0000000403007c0c */ /* 0x001fda000bf04270 */
[----:B------:R-:W-:Y:S05]  /*0130*/  @!P0 EXIT ;  /* 0x000000000000894d */ /* 0x000fea0003800000 */
[----:B------:R-:W-:Y:S01]  /*0140*/  ISETP.NE.AND P1, PT, R9, -0x1, PT ;  /* 0xffffffff0900780c */ /* 0x000fe20003f25270 */
[----:B------:R-:W0:Y:S01]  /*0150*/  S2R R0, SR_TID.X ;  /* 0x0000000000007919 */ /* 0x000e220000002100 */
[----:B------:R-:W-:Y:S01]  /*0160*/  ULDC.U8 UR8, c[0x0][0x3d8] ;  /* 0x0000f60000087ab9 */ /* 0x000fe20000000000 */
[----:B------:R-:W1:Y:S01]  /*0170*/  S2UR UR5, SR_CTAID.Z ;  /* 0x00000000000579c3 */ /* 0x000e620000002700 */
[----:B------:R-:W-:-:S09]  /*0180*/  ISETP.NE.AND P0, PT, RZ, UR8, PT ;  /* 0x00000008ff007c0c */ /* 0x000fd2000bf05270 */
[----:B------:R-:W2:Y:S01]  /*0190*/  @P1 LDC.64 R6, c[0x0][0x420] ;  /* 0x00010800ff061b82 */ /* 0x000ea20000000a00 */
[--C-:B------:R-:W-:Y:S02]  /*01a0*/  @!P1 SHF.R.S32.HI R5, RZ, 0x1f, R2.reuse ;  /* 0x0000001fff059819 */ /* 0x100fe40000011402 */
[----:B------:R-:W-:-:S05]  /*01b0*/  @!P1 SHF.R.S32.HI R17, RZ, 0x1f, R2 ;  /* 0x0000001fff119819 */ /* 0x000fca0000011402 */
[----:B------:R-:W3:Y:S08]  /*01c0*/  @!P1 LDC.64 R10, c[0x0][0x418] ;  /* 0x00010600ff0a9b82 */ /* 0x000ef00000000a00 */
[----:B------:R-:W4:Y:S08]  /*01d0*/  @!P1 LDC.64 R12, c[0x0][0x290] ;  /* 0x0000a400ff0c9b82 */ /* 0x000f300000000a00 */
[----:B------:R-:W5:Y:S01]  /*01e0*/  @P1 LDC.64 R14, c[0x0][0x298] ;  /* 0x0000a600ff0e1b82 */ /* 0x000f620000000a00 */
[----:B--2---:R-:W-:-:S04]  /*01f0*/  @P1 IMAD.WIDE.U32 R22, R9, R6, RZ ;  /* 0x0000000609161225 */ /* 0x004fc800078e00ff */
[----:B------:R-:W-:Y:S02]  /*0200*/  @P1 IMAD R20, R9, R7, R23 ;  /* 0x0000000709141224 */ /* 0x000fe400078e0217 */
[----:B---3--:R-:W-:-:S04]  /*0210*/  @!P1 IMAD R5, R5, R10, RZ ;  /* 0x0000000a05059224 */ /* 0x008fc800078e02ff */
[C---:B------:R-:W-:Y:S02]  /*0220*/  @!P1 IMAD R11, R2.reuse, R11, R5 ;  /* 0x0000000b020b9224 */ /* 0x040fe400078e0205 */
[-C--:B----4-:R-:W-:Y:S02]  /*0230*/  @!P1 IMAD R4, R17, R12.reuse, RZ ;  /* 0x0000000c11049224 */ /* 0x090fe400078e02ff */
[----:B------:R-:W-:-:S04]  /*0240*/  @!P1 IMAD.WIDE.U32 R6, R2, R12, RZ ;  /* 0x0000000c02069225 */ /* 0x000fc800078e00ff */
[----:B------:R-:W-:Y:S02]  /*0250*/  @!P1 IMAD R13, R2, R13, R4 ;  /* 0x0000000d020d9224 */ /* 0x000fe400078e0204 */
[----:B-----5:R-:W-:-:S04]  /*0260*/  @P1 IMAD.WIDE.U32 R34, R9, R14, RZ ;  /* 0x0000000e09221225 */ /* 0x020fc800078e00ff */
[----:B------:R-:W-:-:S04]  /*0270*/  @!P1 IMAD.WIDE.U32 R4, R2, R10, RZ ;  /* 0x0000000a02049225 */ /* 0x000fc800078e00ff */
[----:B------:R-:W-:Y:S01]  /*0280*/  @P1 IMAD R35, R9, R15, R35 ;  /* 0x0000000f09231224 */ /* 0x000fe200078e0223 */
[----:B------:R-:W-:Y:S01]  /*0290*/  @!P1 IADD3 R35, R7, R13, RZ ;  /* 0x0000000d07239210 */ /* 0x000fe20007ffe0ff */
[----:B------:R-:W-:Y:S02]  /*02a0*/  @!P1 IMAD.IADD R20, R5, 0x1, R11 ;  /* 0x0000000105149824 */ /* 0x000fe400078e020b */
[----:B------:R-:W-:Y:S02]  /*02b0*/  @!P1 IMAD.MOV.U32 R22, RZ, RZ, R4 ;  /* 0x000000ffff169224 */ /* 0x000fe400078e0004 */
[----:B------:R-:W-:Y:S01]  /*02c0*/  @!P1 IMAD.MOV.U32 R34, RZ, RZ, R6 ;  /* 0x000000ffff229224 */ /* 0x000fe200078e0006 */
[----:B01----:R-:W-:Y:S06]  /*02d0*/  @!P0 BRA `(.L_x_382) ;  /* 0x0000000000208947 */ /* 0x003fec0003800000 */
[----:B------:R-:W0:Y:S08]  /*02e0*/  LDC R7, c[0x0][0x2d4] ;  /* 0x0000b500ff077b82 */ /* 0x000e300000000800 */
[----:B------:R-:W1:Y:S08]  /*02f0*/  LDC R4, c[0x0][0x2c0] ;  /* 0x0000b000ff047b82 */ /* 0x000e700000000800 */
[----:B------:R-:W1:Y:S01]  /*0300*/  LDC R5, c[0x0][0x2e4] ;  /* 0x0000b900ff057b82 */ /* 0x000e620000000800 */
[----:B0-----:R-:W-:-:S02]  /*0310*/  @!P1 IMAD R9, R2, R7, RZ ;  /* 0x0000000702099224 */ /* 0x001fc400078e02ff */
[----:B-1----:R-:W-:-:S03]  /*0320*/  IMAD R4, R4, 0x80, R5 ;  /* 0x0000008004047824 */ /* 0x002fc600078e0205 */
[----:B------:R-:W-:-:S05]  /*0330*/  LEA R5, R2, R9, 0x7 ;  /* 0x0000000902057211 */ /* 0x000fca00078e38ff */
[----:B------:R-:W-:Y:S01]  /*0340*/  IMAD R37, R4, UR5, R5 ;  /* 0x0000000504257c24 */ /* 0x000fe2000f8e0205 */
[----:B------:R-:W-:Y:S06]  /*0350*/  BRA `(.L_x_383) ;  /* 0x0000000000107947 */ /* 0x000fec0003800000 */
.L_x_382:
[----:B------:R-:W0:Y:S08]  /*0360*/  LDC R5, c[0x0][0x270] ;  /* 0x00009c00ff057b82 */ /* 0x000e300000000800 */
[----:B------:R-:W1:Y:S01]  /*0370*/  LDC R37, c[0x0][0x2d4] ;  /* 0x0000b500ff257b82 */ /* 0x000e620000000800 */
[----:B0-----:R-:W-:-:S04]  /*0380*/  IMAD R2, R2, R5, UR5 ;  /* 0x0000000502027e24 */ /* 0x001fc8000f8e0205 */
[----:B-1----:R-:W-:-:S07]  /*0390*/  IMAD R37, R2, R37, RZ ;  /* 0x0000002502257224 */ /* 0x002fce00078e02ff */
.L_x_383:
[----:B------:R-:W-:Y:S01]  /*03a0*/  SHF.R.S32.HI R5, RZ, 0x1f, R0 ;  /* 0x0000001fff057819 */ /* 0x000fe20000011400 */
[----:B------:R-:W-:Y:S01]  /*03b0*/  VIADD R3, R3, -UR4 ;  /* 0x8000000403037c36 */ /* 0x000fe20008000000 */
[----:B------:R-:W-:Y:S01]  /*03c0*/  USHF.R.S32.HI UR8, URZ, 0x1f, UR4 ;  /* 0x0000001f3f087899 */ /* 0x000fe20008011404 */
[----:B------:R-:W-:Y:S01]  /*03d0*/  BSSY B0, `(.L_x_384) ;  /* 0x000002f000007945 */ /* 0x000fe20003800000 */
[----:B------:R-:W-:Y:S01]  /*03e0*/  LEA.HI R5, R5, R0, RZ, 0x2 ;  /* 0x0000000005057211 */ /* 0x000fe200078f10ff */
[----:B------:R-:W-:Y:S01]  /*03f0*/  USHF.R.S32.HI UR9, URZ, 0x1f, UR5 ;  /* 0x0000001f3f097899 */ /* 0x000fe20008011405 */
[----:B------:R-:W-:Y:S01]  /*0400*/  VIADD R37, R37, UR4 ;  /* 0x0000000425257c36 */ /* 0x000fe20008000000 */
[----:B------:R-:W-:Y:S02]  /*0410*/  CS2R R18, SRZ ;  /* 0x0000000000127805 */ /* 0x000fe4000001ff00 */
[----:B------:R-:W-:Y:S02]  /*0420*/  SHF.R.S32.HI R36, RZ, 0x2, R5 ;  /* 0x00000002ff247819 */ /* 0x000fe40000011405 */
[----:B------:R-:W-:-:S02]  /*0430*/  CS2R R6, SRZ ;  /* 0x0000000000067805 */ /* 0x000fc4000001ff00 */
[----:B------:R-:W-:Y:S02]  /*0440*/  CS2R R10, SRZ ;  /* 0x00000000000a7805 */ /* 0x000fe4000001ff00 */
[----:B------:R-:W-:Y:S02]  /*0450*/  CS2R R8, SRZ ;  /* 0x0000000000087805 */ /* 0x000fe4000001ff00 */
[----:B------:R-:W-:Y:S01]  /*0460*/  ISETP.GE.AND P0, PT, R36, R3, PT ;  /* 0x000000032400720c */ /* 0x000fe20003f06270 */
[----:B------:R-:W-:Y:S01]  /*0470*/  IMAD.MOV.U32 R26, RZ, RZ, RZ ;  /* 0x000000ffff1a7224 */ /* 0x000fe200078e00ff */
[----:B------:R-:W-:Y:S02]  /*0480*/  LOP3.LUT R3, R5, 0x1ffffffc, RZ, 0xc0, !PT ;  /* 0x1ffffffc05037812 */ /* 0x000fe400078ec0ff */
[----:B------:R-:W-:Y:S02]  /*0490*/  CS2R R4, SRZ ;  /* 0x0000000000047805 */ /* 0x000fe4000001ff00 */
[----:B------:R-:W-:-:S02]  /*04a0*/  CS2R R14, SRZ ;  /* 0x00000000000e7805 */ /* 0x000fc4000001ff00 */
[----:B------:R-:W-:Y:S02]  /*04b0*/  CS2R R12, SRZ ;  /* 0x00000000000c7805 */ /* 0x000fe4000001ff00 */
[----:B------:R-:W-:Y:S02]  /*04c0*/  IADD3 R3, -R3, R0, RZ ;  /* 0x0000000003037210 */ /* 0x000fe40007ffe1ff */
[----:B------:R-:W-:-:S03]  /*04d0*/  SHF.R.S32.HI R39, RZ, 0x1f, R36 ;  /* 0x0000001fff277819 */ /* 0x000fc60000011424 */
[----:B------:R-:W-:-:S05]  /*04e0*/  IMAD.SHL.U32 R2, R3, 0x8, RZ ;  /* 0x0000000803027824 */ /* 0x000fca00078e00ff */
[----:B------:R-:W-:Y:S02]  /*04f0*/  IADD3 R38, R2, 0x20, RZ ;  /* 0x0000002002267810 */ /* 0x000fe40007ffe0ff */
[----:B------:R-:W-:Y:S01]  /*0500*/  SHF.R.S32.HI R3, RZ, 0x1f, R2 ;  /* 0x0000001fff037819 */ /* 0x000fe20000011402 */
[----:B------:R-:W-:Y:S06]  /*0510*/  @P0 BRA `(.L_x_385) ;  /* 0x0000000000680947 */ /* 0x000fec0003800000 */
[----:B------:R-:W0:Y:S01]  /*0520*/  LDC.64 R16, c[0x0][0x420] ;  /* 0x00010800ff107b82 */ /* 0x000e220000000a00 */
[----:B------:R-:W-:Y:S01]  /*0530*/  ULDC UR10, c[0x0][0x2d0] ;  /* 0x0000b400000a7ab9 */ /* 0x000fe20000000800 */
[----:B------:R-:W-:Y:S01]  /*0540*/  ULDC.64 UR12, c[0x0][0x3e0] ;  /* 0x0000f800000c7ab9 */ /* 0x000fe20000000a00 */
[----:B------:R-:W-:-:S05]  /*0550*/  ISETP.GE.AND P2, PT, R38, UR10, PT ;  /* 0x0000000a26007c0c */ /* 0x000fca000bf46270 */
[----:B------:R-:W1:Y:S01]  /*0560*/  LDC.64 R24, c[0x0][0x428] ;  /* 0x00010a00ff187b82 */ /* 0x000e620000000a00 */
[----:B0-----:R-:W-:-:S04]  /*0570*/  IMAD.WIDE.U32 R28, R16, UR4, R2 ;  /* 0x00000004101c7c25 */ /* 0x001fc8000f8e0002 */
[----:B------:R-:W-:Y:S01]  /*0580*/  IMAD R30, R16, UR8, RZ ;  /* 0x00000008101e7c24 */ /* 0x000fe2000f8e02ff */
[----:B------:R-:W-:-:S03]  /*0590*/  IADD3 R22, P1, R22, R28, RZ ;  /* 0x0000001c16167210 */ /* 0x000fc60007f3e0ff */
[----:B------:R-:W-:Y:S02]  /*05a0*/  IMAD R21, R17, UR4, R30 ;  /* 0x0000000411157c24 */ /* 0x000fe4000f8e021e */
[----:B-1----:R-:W-:-:S03]  /*05b0*/  IMAD R28, R24, UR9, RZ ;  /* 0x00000009181c7c24 */ /* 0x002fc6000f8e02ff */
[----:B------:R-:W-:Y:S01]  /*05c0*/  IADD3.X R23, R20, R29, R21, P1, !PT ;  /* 0x0000001d14177210 */ /* 0x000fe20000ffe415 */
[----:B------:R-:W-:Y:S01]  /*05d0*/  IMAD R25, R25, UR5, R28 ;  /* 0x0000000519197c24 */ /* 0x000fe2000f8e021c */
[----:B------:R-:W-:Y:S01]  /*05e0*/  ISETP.GE.AND P1, PT, R2, UR10, PT ;  /* 0x0000000a02007c0c */ /* 0x000fe2000bf26270 */
[----:B------:R-:W-:Y:S02]  /*05f0*/  IMAD R20, R39, R16, RZ ;  /* 0x0000001027147224 */ /* 0x000fe400078e02ff */
[----:B------:R-:W-:Y:S01]  /*0600*/  IMAD.WIDE.U32 R22, R24, UR5, R22 ;  /* 0x0000000518167c25 */ /* 0x000fe2000f8e0016 */
[----:B------:R-:W-:-:S03]  /*0610*/  IADD3 R24, R2, 0x40, RZ ;  /* 0x0000004002187810 */ /* 0x000fc60007ffe0ff */
[----:B------:R-:W-:Y:S01]  /*0620*/  IMAD.IADD R23, R23, 0x1, R25 ;  /* 0x0000000117177824 */ /* 0x000fe200078e0219 */
[----:B------:R-:W-:Y:S01]  /*0630*/  ISETP.GE.AND P3, PT, R24, UR10, PT ;  /* 0x0000000a18007c0c */ /* 0x000fe2000bf66270 */
[C---:B------:R-:W-:Y:S02]  /*0640*/  IMAD R21, R36.reuse, R17, R20 ;  /* 0x0000001124157224 */ /* 0x040fe400078e0214 */
[----:B------:R-:W-:-:S04]  /*0650*/  IMAD.WIDE.U32 R16, R36, R16, R22 ;  /* 0x0000001024107225 */ /* 0x000fc800078e0016 */
[----:B------:R-:W-:Y:S01]  /*0660*/  IMAD.IADD R17, R17, 0x1, R21 ;  /* 0x0000000111117824 */ /* 0x000fe200078e0215 */
[----:B------:R-:W-:-:S04]  /*0670*/  LEA R20, P4, R16, UR12, 0x1 ;  /* 0x0000000c10147c11 */ /* 0x000fc8000f8808ff */
[----:B------:R-:W-:-:S05]  /*0680*/  LEA.HI.X R21, R16, UR13, R17, 0x1, P4 ;  /* 0x0000000d10157c11 */ /* 0x000fca000a0f0c11 */
[----:B------:R0:W5:Y:S04]  /*0690*/  @!P1 LDG.E.128 R8, desc[UR6][R20.64] ;  /* 0x0000000614089981 */ /* 0x000168000c1e1d00 */
[----:B------:R0:W5:Y:S04]  /*06a0*/  @!P2 LDG.E.128 R4, desc[UR6][R20.64+0x40] ;  /* 0x000040061404a981 */ /* 0x000168000c1e1d00 */
[----:B------:R0:W5:Y:S02]  /*06b0*/  @!P3 LDG.E.128 R12, desc[UR6][R20.64+0x80] ;  /* 0x00008006140cb981 */ /* 0x000164000c1e1d00 */
.L_x_385:
[----:B------:R-:W-:Y:S05]  /*06c0*/  BSYNC B0 ;  /* 0x0000000000007941 */ /* 0x000fea0003800000 */
.L_x_384:
[----:B------:R-:W-:Y:S01]  /*06d0*/  BSSY B0, `(.L_x_386) ;  /* 0x0000023000007945 */ /* 0x000fe20003800000 */
[----:B------:R-:W-:Y:S01]  /*06e0*/  HFMA2.MMA R27, -RZ, RZ, 0, 0 ;  /* 0x00000000ff1b7435 */ /* 0x000fe200000001ff */
[----:B------:R-:W-:Y:S02]  /*06f0*/  CS2R R16, SRZ ;  /* 0x0000000000107805 */ /* 0x000fe4000001ff00 */
[----:B------:R-:W-:Y:S02]  /*0700*/  CS2R R22, SRZ ;  /* 0x0000000000167805 */ /* 0x000fe4000001ff00 */
[----:B0-----:R-:W-:Y:S02]  /*0710*/  CS2R R20, SRZ ;  /* 0x0000000000147805 */ /* 0x001fe4000001ff00 */
[----:B------:R-:W-:Y:S01]  /*0720*/  CS2R R24, SRZ ;  /* 0x0000000000187805 */ /* 0x000fe2000001ff00 */
[----:B------:R-:W-:Y:S06]  /*0730*/  @P0 BRA `(.L_x_387) ;  /* 0x0000000000700947 */ /* 0x000fec0003800000 */
[----:B------:R-:W0:Y:S01]  /*0740*/  LDC.64 R28, c[0x0][0x298] ;  /* 0x0000a600ff1c7b82 */ /* 0x000e220000000a00 */
[----:B------:R-:W-:Y:S01]  /*0750*/  MOV R33, R3 ;  /* 0x0000000300217202 */ /* 0x000fe20000000f00 */
[----:B------:R-:W-:Y:S01]  /*0760*/  IMAD.MOV.U32 R32, RZ, RZ, R2 ;  /* 0x000000ffff207224 */ /* 0x000fe200078e0002 */
[----:B------:R-:W-:Y:S02]  /*0770*/  ULDC UR10, c[0x0][0x2d0] ;  /* 0x0000b400000a7ab9 */ /* 0x000fe40000000800 */
[----:B------:R-:W-:Y:S02]  /*0780*/  ISETP.GE.AND P1, PT, R2, UR10, PT ;  /* 0x0000000a02007c0c */ /* 0x000fe4000bf26270 */
[----:B------:R-:W-:Y:S01]  /*0790*/  ISETP.GE.AND P2, PT, R38, UR10, PT ;  /* 0x0000000a26007c0c */ /* 0x000fe2000bf46270 */
[----:B------:R-:W1:Y:S01]  /*07a0*/  LDC.64 R30, c[0x0][0x2a0] ;  /* 0x0000a800ff1e7b82 */ /* 0x000e620000000a00 */
[----:B0-----:R-:W-:-:S04]  /*07b0*/  IMAD.WIDE.U32 R32, R28, UR4, R32 ;  /* 0x000000041c207c25 */ /* 0x001fc8000f8e0020 */
[----:B------:R-:W-:Y:S01]  /*07c0*/  IMAD R40, R28, UR8, RZ ;  /* 0x000000081c287c24 */ /* 0x000fe2000f8e02ff */
[----:B------:R-:W-:Y:S01]  /*07d0*/  IADD3 R34, P0, R34, R32, RZ ;  /* 0x0000002022227210 */ /* 0x000fe20007f1e0ff */
[----:B------:R-:W-:Y:S02]  /*07e0*/  IMAD R39, R39, R28, RZ ;  /* 0x0000001c27277224 */ /* 0x000fe400078e02ff */
[----:B------:R-:W-:Y:S02]  /*07f0*/  IMAD R40, R29, UR4, R40 ;  /* 0x000000041d287c24 */ /* 0x000fe4000f8e0228 */
[----:B-1----:R-:W-:Y:S02]  /*0800*/  IMAD R32, R30, UR9, RZ ;  /* 0x000000091e207c24 */ /* 0x002fe4000f8e02ff */
[----:B------:R-:W-:Y:S01]  /*0810*/  IMAD R3, R36, R29, R39 ;  /* 0x0000001d24037224 */ /* 0x000fe200078e0227 */
[----:B------:R-:W-:Y:S01]  /*0820*/  IADD3.X R35, R35, R33, R40, P0, !PT ;  /* 0x0000002123237210 */ /* 0x000fe200007fe428 */
[----:B------:R-:W-:-:S02]  /*0830*/  IMAD R31, R31, UR5, R32 ;  /* 0x000000051f1f7c24 */ /* 0x000fc4000f8e0220 */
[----:B------:R-:W-:Y:S01]  /*0840*/  IMAD.WIDE.U32 R34, R30, UR5, R34 ;  /* 0x000000051e227c25 */ /* 0x000fe2000f8e0022 */
[----:B------:R-:W-:-:S03]  /*0850*/  IADD3 R30, R2, 0x40, RZ ;  /* 0x00000040021e7810 */ /* 0x000fc60007ffe0ff */
[----:B------:R-:W-:Y:S01]  /*0860*/  IMAD.IADD R35, R35, 0x1, R31 ;  /* 0x0000000123237824 */ /* 0x000fe200078e021f */
[----:B------:R-:W-:Y:S01]  /*0870*/  ISETP.GE.AND P3, PT, R30, UR10, PT ;  /* 0x0000000a1e007c0c */ /* 0x000fe2000bf66270 */
[----:B------:R-:W-:Y:S01]  /*0880*/  ULDC.64 UR10, c[0x0][0x280] ;  /* 0x0000a000000a7ab9 */ /* 0x000fe20000000a00 */
[----:B------:R-:W-:-:S04]  /*0890*/  IMAD.WIDE.U32 R28, R36, R28, R34 ;  /* 0x0000001c241c7225 */ /* 0x000fc800078e0022 */
[----:B------:R-:W-:Y:S01]  /*08a0*/  IMAD.IADD R3, R29, 0x1, R3 ;  /* 0x000000011d037824 */ /* 0x000fe200078e0203 */
[----:B------:R-:W-:-:S04]  /*08b0*/  LEA R2, P0, R28, UR10, 0x1 ;  /* 0x0000000a1c027c11 */ /* 0x000fc8000f8008ff */
[----:B------:R-:W-:-:S05]  /*08c0*/  LEA.HI.X R3, R28, UR11, R3, 0x1, P0 ;  /* 0x0000000b1c037c11 */ /* 0x000fca00080f0c03 */
[----:B------:R0:W5:Y:S04]  /*08d0*/  @!P1 LDG.E.128 R20, desc[UR6][R2.64] ;  /* 0x0000000602149981 */ /* 0x000168000c1e1d00 */
[----:B------:R0:W5:Y:S04]  /*08e0*/  @!P2 LDG.E.128 R16, desc[UR6][R2.64+0x40] ;  /* 0x000040060210a981 */ /* 0x000168000c1e1d00 */
[----:B------:R0:W5:Y:S02]  /*08f0*/  @!P3 LDG.E.128 R24, desc[UR6][R2.64+0x80] ;  /* 0x000080060218b981 */ /* 0x000164000c1e1d00 */
.L_x_387:
[----:B------:R-:W-:Y:S05]  /*0900*/  BSYNC B0 ;  /* 0x0000000000007941 */ /* 0x000fea0003800000 */
.L_x_386:
[----:B0----5:R-:W-:Y:S01]  /*0910*/  LOP3.LUT R3, R8, 0xffff0000, RZ, 0xc0, !PT ;  /* 0xffff000008037812 */ /* 0x021fe200078ec0ff */
[C---:B------:R-:W-:Y:S01]  /*0920*/  IMAD.U32 R29, R20.reuse, 0x10000, RZ ;  /* 0x00010000141d7824 */ /* 0x040fe200078e00ff */
[----:B------:R-:W-:Y:S01]  /*0930*/  LOP3.LUT R28, R20, 0xffff0000, RZ, 0xc0, !PT ;  /* 0xffff0000141c7812 */ /* 0x000fe200078ec0ff */
[----:B------:R-:W-:Y:S01]  /*0940*/  IMAD.U32 R20, R21, 0x10000, RZ ;  /* 0x0001000015147824 */ /* 0x000fe200078e00ff */
[----:B------:R-:W-:Y:S01]  /*0950*/  SHF.L.U32 R2, R8, 0x10, RZ ;  /* 0x0000001008027819 */ /* 0x000fe200000006ff */
[----:B------:R-:W-:Y:S01]  /*0960*/  ULDC UR10, c[0x0][0x384] ;  /* 0x0000e100000a7ab9 */ /* 0x000fe20000000800 */
[----:B------:R-:W-:Y:S01]  /*0970*/  LOP3.LUT R8, R9, 0xffff0000, RZ, 0xc0, !PT ;  /* 0xffff000009087812 */ /* 0x000fe200078ec0ff */
[----:B------:R-:W-:Y:S01]  /*0980*/  FMUL.FTZ R31, R3, R28 ;  /* 0x0000001c031f7220 */ /* 0x000fe20000410000 */
[----:B------:R-:W-:Y:S01]  /*0990*/  SHF.L.U32 R3, R9, 0x10, RZ ;  /* 0x0000001009037819 */ /* 0x000fe200000006ff */
[----:B------:R-:W-:Y:S01]  /*09a0*/  IMAD.U32 R9, R22, 0x10000, RZ ;  /* 0x0001000016097824 */ /* 0x000fe200078e00ff */
[----:B------:R-:W-:Y:S01]  /*09b0*/  LOP3.LUT R21, R21, 0xffff0000, RZ, 0xc0, !PT ;  /* 0xffff000015157812 */ /* 0x000fe200078ec0ff */
[----:B------:R-:W-:Y:S01]  /*09c0*/  FFMA.FTZ R2, R2, R29, R31 ;  /* 0x0000001d02027223 */ /* 0x000fe2000001001f */
[----:B------:R-:W-:-:S03]  /*09d0*/  LOP3.LUT P0, RZ, R0, 0x3, RZ, 0xc0, !PT ;  /* 0x0000000300ff7812 */ /* 0x000fc6000780c0ff */
[----:B------:R-:W-:Y:S01]  /*09e0*/  FFMA.FTZ R3, R3, R20, R2 ;  /* 0x0000001403037223 */ /* 0x000fe20000010002 */
[----:B------:R-:W-:-:S03]  /*09f0*/  SHF.L.U32 R2, R10, 0x10, RZ ;  /* 0x000000100a027819 */ /* 0x000fc600000006ff */
[----:B------:R-:W-:Y:S01]  /*0a00*/  FFMA.FTZ R21, R8, R21, R3 ;  /* 0x0000001508157223 */ /* 0x000fe20000010003 */
[----:B------:R-:W-:Y:S02]  /*0a10*/  LOP3.LUT R3, R10, 0xffff0000, RZ, 0xc0, !PT ;  /* 0xffff00000a037812 */ /* 0x000fe400078ec0ff */
[----:B------:R-:W-:Y:S01]  /*0a20*/  LOP3.LUT R8, R22, 0xffff0000, RZ, 0xc0, !PT ;  /* 0xffff000016087812 */ /* 0x000fe200078ec0ff */
[----:B------:R-:W-:Y:S01]  /*0a30*/  FFMA.FTZ R10, R2, R9, R21 ;  /* 0x00000009020a7223 */ /* 0x000fe20000010015 */
[----:B------:R-:W-:Y:S01]  /*0a40*/  SHF.L.U32 R2, R11, 0x10, RZ ;  /* 0x000000100b027819 */ /* 0x000fe200000006ff */
[C---:B------:R-:W-:Y:S01]  /*0a50*/  IMAD.U32 R9, R23.reuse, 0x10000, RZ ;  /* 0x0001000017097824 */ /* 0x040fe200078e00ff */
[----:B------:R-:W-:Y:S01]  /*0a60*/  LOP3.LUT R23, R23, 0xffff0000, RZ, 0xc0, !PT ;  /* 0xffff000017177812 */ /* 0x000fe200078ec0ff */
[----:B------:R-:W-:Y:S01]  /*0a70*/  FFMA.FTZ R3, R3, R8, R10 ;  /* 0x0000000803037223 */ /* 0x000fe2000001000a */
[----:B------:R-:W-:-:S03]  /*0a80*/  LOP3.LUT R10, R11, 0xffff0000, RZ, 0xc0, !PT ;  /* 0xffff00000b0a7812 */ /* 0x000fc600078ec0ff */
[----:B------:R-:W-:Y:S01]  /*0a90*/  FFMA.FTZ R3, R2, R9, R3 ;  /* 0x0000000902037223 */ /* 0x000fe20000010003 */
[----:B------:R-:W-:Y:S01]  /*0aa0*/  SHF.L.U32 R2, R4, 0x10, RZ ;  /* 0x0000001004027819 */ /* 0x000fe200000006ff */
[----:B------:R-:W-:Y:S02]  /*0ab0*/  IMAD.U32 R9, R16, 0x10000, RZ ;  /* 0x0001000010097824 */ /* 0x000fe400078e00ff */
        /* <DEDUP_REMOVED lines=8> */
[----:B------:R-:W-:Y:S01]  /*0b40*/  LOP3.LUT R4, R5, 0xffff0000, RZ, 0xc0, !PT ;  /* 0xffff000005047812 */ /* 0x000fe200078ec0ff */
[----:B------:R-:W-:-:S02]  /*0b50*/  IMAD.U32 R5, R18, 0x10000, RZ ;  /* 0x0001000012057824 */ /* 0x000fc400078e00ff */
        /* <DEDUP_REMOVED lines=10> */
[----:B------:R-:W-:Y:S02]  /*0c00*/  LOP3.LUT R6, R7, 0xffff0000, RZ, 0xc0, !PT ;  /* 0xffff000007067812 */ /* 0x000fe400078ec0ff */
[----:B------:R-:W-:Y:S01]  /*0c10*/  LOP3.LUT R4, R25, 0xffff0000, RZ, 0xc0, !PT ;  /* 0xffff000019047812 */ /* 0x000fe200078ec0ff */
[----:B------:R-:W-:Y:S01]  /*0c20*/  FFMA.FTZ R5, R2, R5, R3 ;  /* 0x0000000502057223 */ /* 0x000fe20000010003 */
[----:B------:R-:W-:Y:S01]  /*0c30*/  SHF.L.U32 R2, R12, 0x10, RZ ;  /* 0x000000100c027819 */ /* 0x000fe200000006ff */
[----:B------:R-:W-:Y:S01]  /*0c40*/  IMAD.U32 R3, R24, 0x10000, RZ ;  /* 0x0001000018037824 */ /* 0x000fe200078e00ff */
[----:B------:R-:W-:Y:S01]  /*0c50*/  LOP3.LUT R12, R12, 0xffff0000, RZ, 0xc0, !PT ;  /* 0xffff00000c0c7812 */ /* 0x000fe200078ec0ff */
[----:B------:R-:W-:Y:S01]  /*0c60*/  FFMA.FTZ R19, R6, R19, R5 ;  /* 0x0000001306137223 */ /* 0x000fe20000010005 */
[----:B------:R-:W-:-:S03]  /*0c70*/  LOP3.LUT R5, R24, 0xffff0000, RZ, 0xc0, !PT ;  /* 0xffff000018057812 */ /* 0x000fc600078ec0ff */
[----:B------:R-:W-:Y:S01]  /*0c80*/  FFMA.FTZ R19, R2, R3, R19 ;  /* 0x0000000302137223 */ /* 0x000fe20000010013 */
[----:B------:R-:W-:Y:S01]  /*0c90*/  SHF.L.U32 R2, R13, 0x10, RZ ;  /* 0x000000100d027819 */ /* 0x000fe200000006ff */
[----:B------:R-:W-:Y:S01]  /*0ca0*/  IMAD.U32 R3, R25, 0x10000, RZ ;  /* 0x0001000019037824 */ /* 0x000fe200078e00ff */
[----:B------:R-:W-:Y:S01]  /*0cb0*/  LOP3.LUT R13, R13, 0xffff0000, RZ, 0xc0, !PT ;  /* 0xffff00000d0d7812 */ /* 0x000fe200078ec0ff */
[----:B------:R-:W-:-:S04]  /*0cc0*/  FFMA.FTZ R5, R12, R5, R19 ;  /* 0x000000050c057223 */ /* 0x000fc80000010013 */
[----:B------:R-:W-:Y:S01]  /*0cd0*/  FFMA.FTZ R6, R2, R3, R5 ;  /* 0x0000000302067223 */ /* 0x000fe20000010005 */
[----:B------:R-:W-:Y:S01]  /*0ce0*/  SHF.L.U32 R2, R14, 0x10, RZ ;  /* 0x000000100e027819 */ /* 0x000fe200000006ff */
[----:B------:R-:W-:Y:S01]  /*0cf0*/  IMAD.U32 R3, R26, 0x10000, RZ ;  /* 0x000100001a037824 */ /* 0x000fe200078e00ff */
        /* <DEDUP_REMOVED lines=8> */
[----:B------:R-:W-:-:S04]  /*0d80*/  FFMA.FTZ R5, R14, R5, R13 ;  /* 0x000000050e057223 */ /* 0x000fc8000001000d */
[----:B------:R-:W-:Y:S01]  /*0d90*/  FFMA.FTZ R2, R2, R3, R5 ;  /* 0x0000000302027223 */ /* 0x000fe20000010005 */
[----:B------:R-:W-:-:S03]  /*0da0*/  SHF.R.S32.HI R5, RZ, 0x1f, R37 ;  /* 0x0000001fff057819 */ /* 0x000fc60000011425 */
[----:B------:R-:W-:-:S05]  /*0db0*/  FFMA.FTZ R2, R15, R4, R2 ;  /* 0x000000040f027223 */ /* 0x000fca0000010002 */
[----:B------:R-:W0:Y:S02]  /*0dc0*/  SHFL.BFLY PT, R3, R2, 0x2, 0x1f ;  /* 0x0c401f0002037f89 */ /* 0x000e2400000e0000 */
[----:B0-----:R-:W-:-:S05]  /*0dd0*/  FADD.FTZ R3, R2, R3 ;  /* 0x0000000302037221 */ /* 0x001fca0000010000 */
[----:B------:R-:W0:Y:S02]  /*0de0*/  SHFL.BFLY PT, R4, R3, 0x1, 0x1f ;  /* 0x0c201f0003047f89 */ /* 0x000e2400000e0000 */
[----:B0-----:R-:W-:-:S04]  /*0df0*/  FADD.FTZ R4, R3, R4 ;  /* 0x0000000403047221 */ /* 0x001fc80000010000 */
[----:B------:R-:W-:Y:S01]  /*0e00*/  FMUL.FTZ R7, R4, UR10 ;  /* 0x0000000a04077c20 */ /* 0x000fe20008410000 */
[----:B------:R-:W-:Y:S06]  /*0e10*/  @P0 EXIT ;  /* 0x000000000000094d */ /* 0x000fec0003800000 */
[----:B------:R-:W-:Y:S01]  /*0e20*/  LEA.HI R0, P0, R0, R37, RZ, 0x1e ;  /* 0x0000002500007211 */ /* 0x000fe2000781f0ff */
[----:B------:R-:W-:-:S03]  /*0e30*/  ULDC.64 UR4, c[0x0][0x478] ;  /* 0x00011e0000047ab9 */ /* 0x000fc60000000a00 */
[----:B------:R-:W-:Y:S02]  /*0e40*/  IADD3.X R3, RZ, R5, RZ, P0, !PT ;  /* 0x00000005ff037210 */ /* 0x000fe400007fe4ff */
[----:B------:R-:W-:-:S04]  /*0e50*/  LEA R2, P0, R0, UR4, 0x2 ;  /* 0x0000000400027c11 */ /* 0x000fc8000f8010ff */
[----:B------:R-:W-:-:S05]  /*0e60*/  LEA.HI.X R3, R0, UR5, R3, 0x2, P0 ;  /* 0x0000000500037c11 */ /* 0x000fca00080f1403 */
[----:B------:R-:W-:Y:S01]  /*0e70*/  STG.E desc[UR6][R2.64], R7 ;  /* 0x0000000702007986 */ /* 0x000fe2000c101906 */
[----:B------:R-:W-:Y:S05]  /*0e80*/  EXIT ;  /* 0x000000000000794d */ /* 0x000fea0003800000 */
.L_x_388:
        /* <DEDUP_REMOVED lines=15> */
.L_x_681:


//--------------------- .text._ZN5flash25flash_bwd_dot_do_o_kernelILb1E23Flash_bwd_kernel_traitsILi96ELi64ELi128ELi8ELi2ELi4ELi4ELb1ELb0EN7cutlass10bfloat16_tE19Flash_kernel_traitsILi96ELi64ELi128ELi8ES3_EEEEvNS_16Flash_bwd_paramsE --------------------------
	.section	.text._ZN5flash25flash_bwd_dot_do_o_kernelILb1E23Flash_bwd_kernel_traitsILi96ELi64ELi128ELi8ELi2ELi4ELi4ELb1ELb0EN7cutlass10bfloat16_tE19Flash_kernel_traitsILi96ELi64ELi128ELi8ES3_EEEEvNS_16Flash_bwd_paramsE,"ax",@progbits
	.align	128
        .global         _ZN5flash25flash_bwd_dot_do_o_kernelILb1E23Flash_bwd_kernel_traitsILi96ELi64ELi128ELi8ELi2ELi4ELi4ELb1ELb0EN7cutlass10bfloat16_tE19Flash_kernel_traitsILi96ELi64ELi128ELi8ES3_EEEEvNS_16Flash_bwd_paramsE
        .type           _ZN5flash25flash_bwd_dot_do_o_kernelILb1E23Flash_bwd_kernel_traitsILi96ELi64ELi128ELi8ELi2ELi4ELi4ELb1ELb0EN7cutlass10bfloat16_tE19Flash_kernel_traitsILi96ELi64ELi128ELi8ES3_EEEEvNS_16Flash_bwd_paramsE,@function
        .size           _ZN5flash25flash_bwd_dot_do_o_kernelILb1E23Flash_bwd_kernel_traitsILi96ELi64ELi128ELi8ELi2ELi4ELi4ELb1ELb0EN7cutlass10bfloat16_tE19Flash_kernel_traitsILi96ELi64ELi128ELi8ES3_EEEEvNS_16Flash_bwd_paramsE,(.L_x_682 - _ZN5flash25flash_bwd_dot_do_o_kernelILb1E23Flash_bwd_kernel_traitsILi96ELi64ELi128ELi8ELi2ELi4ELi4ELb1ELb0EN7cutlass10bfloat16_tE19Flash_kernel_traitsILi96ELi64ELi128ELi8ES3_EEEEvNS_16Flash_bwd_paramsE)
        .other          _ZN5flash25flash_bwd_dot_do_o_kernelILb1E23Flash_bwd_kernel_traitsILi96ELi64ELi128ELi8ELi2ELi4ELi4ELb1ELb0EN7cutlass10bfloat16_tE19Flash_kernel_traitsILi96ELi64ELi128ELi8ES3_EEEEvNS_16Flash_bwd_paramsE,@"STO_CUDA_ENTRY STV_DEFAULT"
_ZN5flash25flash_bwd_dot_do_o_kernelILb1E23Flash_bwd_kernel_traitsILi96ELi64ELi128ELi8ELi2ELi4ELi4ELb1ELb0EN7cutlass10bfloat16_tE19Flash_kernel_traitsILi96ELi64ELi128ELi8ES3_EEEEvNS_16Flash_bwd_paramsE:
.text._ZN5flash25flash_bwd_dot_do_o_kernelILb1E23Flash_bwd_kernel_traitsILi96ELi64ELi128ELi8ELi2ELi4ELi4ELb1ELb0EN7cutlass10bfloat16_tE19Flash_kernel_traitsILi96ELi64ELi128ELi8ES3_EEEEvNS_16Flash_bwd_paramsE:
[----:B------:R-:W-:Y:S08]  /*0000*/  LDC R1, c[0x0][0x28] ;  /* 0x00000a00ff017b82 */ /* 0x000ff00000000800 */
[----:B------:R-:W0:Y:S01]  /*0010*/  LDC.64 R2, c[0x0][0x2f0] ;  /* 0x0000bc00ff027b82 */ /* 0x000e220000000a00 */
[----:B------:R-:W1:Y:S01]  /*0020*/  S2R R10, SR_CTAID.Y ;  /* 0x00000000000a7919 */ /* 0x000e620000002600 */
[----:B------:R-:W-:Y:S01]  /*0030*/  IMAD.MOV.U32 R9, RZ, RZ, -0x1 ;  /* 0xffffffffff097424 */ /* 0x000fe200078e00ff */
[----:B------:R-:W-:Y:S01]  /*0040*/  ULDC.64 UR4, c[0x0][0x208] ;  /* 0x0000820000047ab9 */ /* 0x000fe20000000a00 */
[----:B0-----:R-:W-:-:S04]  /*0050*/  ISETP.NE.U32.AND P0, PT, R2, RZ, PT ;  /* 0x000000ff0200720c */ /* 0x001fc80003f05070 */
[----:B------:R-:W-:-:S13]  /*0060*/  ISETP.NE.AND.EX P0, PT, R3, RZ, PT, P0 ;  /* 0x000000ff0300720c */ /* 0x000fda0003f05300 */
[----:B------:R-:W0:Y:S01]  /*0070*/  @P0 LDC.64 R4, c[0x0][0x2f0] ;  /* 0x0000bc00ff040b82 */ /* 0x000e220000000a00 */
[----:B-1----:R-:W-:-:S07]  /*0080*/  @P0 VIADD R7, R10, 0x1 ;  /* 0x000000010a070836 */ /* 0x002fce0000000000 */
[----:B------:R-:W1:Y:S01]  /*0090*/  @P0 LDC.64 R2, c[0x0][0x2f0] ;  /* 0x0000bc00ff020b82 */ /* 0x000e620000000a00 */
[----:B0-----:R-:W-:-:S06]  /*00a0*/  @P0 IMAD.WIDE R4, R7, 0x4, R4 ;  /* 0x0000000407040825 */ /* 0x001fcc00078e0204 */
[----:B------:R-:W2:Y:S01]  /*00b0*/  @P0 LDG.E R4, desc[UR4][R4.64] ;  /* 0x0000000404040981 */ /* 0x000ea2000c1e1900 */
[----:B-1----:R-:W-:-:S05]  /*00c0*/  @P0 IMAD.WIDE R2, R10, 0x4, R2 ;  /* 0x000000040a020825 */ /* 0x002fca00078e0202 */
[----:B------:R-:W2:Y:S01]  /*00d0*/  @P0 LDG.E R9, desc[UR4][R2.64] ;  /* 0x0000000402090981 */ /* 0x000ea2000c1e1900 */
[----:B------:R-:W0:Y:S02]  /*00e0*/  S2R R39, SR_CTAID.X ;  /* 0x0000000000277919 */ /* 0x000e240000002500 */
[----:B0-----:R-:W-:Y:S01]  /*00f0*/  IMAD.SHL.U32 R39, R39, 0x40, RZ ;  /* 0x0000004027277824 */ /* 0x001fe200078e00ff */
[----:B--2---:R-:W-:-:S06]  /*0100*/  @P0 IADD3 R12, R4, -R9, RZ ;  /* 0x80000009040c0210 */ /* 0x004fcc0007ffe0ff */
[----:B------:R-:W0:Y:S02]  /*0110*/  @!P0 LDC R12, c[0x0][0x2c4] ;  /* 0x0000b100ff0c8b82 */ /* 0x000e240000000800 */
[----:B0-----:R-:W-:-:S13]  /*0120*/  ISETP.GT.AND P1, PT, R12, R39, PT ;  /* 0x000000270c00720c */ /* 0x001fda0003f24270 */
[----:B------:R-:W-:Y:S05]  /*0130*/  @!P1 EXIT ;  /* 0x000000000000994d */ /* 0x000fea0003800000 */
[----:B------:R-:W-:Y:S01]  /*0140*/  ISETP.NE.AND P1, PT, R9, -0x1, PT ;  /* 0xffffffff0900780c */ /* 0x000fe20003f25270 */
[----:B------:R-:W0:Y:S01]  /*0150*/  LDC R13, c[0x0][0x2d4] ;  /* 0x0000b500ff0d7b82 */ /* 0x000e220000000800 */
[----:B------:R-:W-:Y:S01]  /*0160*/  IMAD.WIDE R2, R10, 0x80, RZ ;  /* 0x000000800a027825 */ /* 0x000fe200078e02ff */
[----:B------:R-:W1:Y:S01]  /*0170*/  S2R R8, SR_TID.X ;  /* 0x0000000000087919 */ /* 0x000e620000002100 */
[----:B------:R-:W-:Y:S02]  /*0180*/  SHF.R.S32.HI R30, RZ, 0x1f, R39 ;  /* 0x0000001fff1e7819 */ /* 0x000fe40000011427 */
[----:B------:R-:W-:Y:S01]  /*0190*/  IMAD.MOV.U32 R27, RZ, RZ, RZ ;  /* 0x000000ffff1b7224 */ /* 0x000fe200078e00ff */
[----:B------:R-:W2:Y:S01]  /*01a0*/  S2R R33, SR_CTAID.Z ;  /* 0x0000000000217919 */ /* 0x000ea20000002700 */
[----:B------:R-:W-:Y:S01]  /*01b0*/  SEL R0, R2, RZ, P0 ;  /* 0x000000ff02007207 */ /* 0x000fe20000000000 */
[----:B------:R-:W3:Y:S01]  /*01c0*/  LDC R32, c[0x0][0x270] ;  /* 0x00009c00ff207b82 */ /* 0x000ee20000000800 */
[----:B------:R-:W-:-:S02]  /*01d0*/  SEL R17, R3, RZ, P0 ;  /* 0x000000ff03117207 */ /* 0x000fc40000000000 */
[----:B------:R-:W-:Y:S02]  /*01e0*/  IADD3 R23, P0, R39, R0, RZ ;  /* 0x0000000027177210 */ /* 0x000fe40007f1e0ff */
[----:B------:R-:W-:-:S03]  /*01f0*/  @!P1 SHF.R.S32.HI R5, RZ, 0x1f, R10 ;  /* 0x0000001fff059819 */ /* 0x000fc6000001140a */
[----:B------:R-:W4:Y:S08]  /*0200*/  @P1 LDC.64 R6, c[0x0][0x420] ;  /* 0x00010800ff061b82 */ /* 0x000f300000000a00 */
[----:B------:R-:W5:Y:S01]  /*0210*/  @!P1 LDC.64 R18, c[0x0][0x418] ;  /* 0x00010600ff129b82 */ /* 0x000f620000000a00 */
[----:B0-----:R-:W-:-:S07]  /*0220*/  IMAD.WIDE R2, R10, R13, RZ ;  /* 0x0000000d0a027225 */ /* 0x001fce00078e02ff */
[----:B------:R-:W0:Y:S01]  /*0230*/  @P1 LDC.64 R34, c[0x0][0x298] ;  /* 0x0000a600ff221b82 */ /* 0x000e220000000a00 */
[----:B---3--:R-:W-:Y:S01]  /*0240*/  SHF.R.S32.HI R15, RZ, 0x1f, R32 ;  /* 0x0000001fff0f7819 */ /* 0x008fe20000011420 */
[----:B------:R-:W-:-:S04]  /*0250*/  IMAD R3, R3, R32, RZ ;  /* 0x0000002003037224 */ /* 0x000fc800078e02ff */
[----:B------:R-:W-:Y:S02]  /*0260*/  IMAD R15, R2, R15, R3 ;  /* 0x0000000f020f7224 */ /* 0x000fe400078e0203 */
[----:B------:R-:W3:Y:S01]  /*0270*/  LDC R11, c[0x0][0x2dc] ;  /* 0x0000b700ff0b7b82 */ /* 0x000ee20000000800 */
[----:B----4-:R-:W-:-:S04]  /*0280*/  @P1 IMAD.WIDE.U32 R20, R9, R6, RZ ;  /* 0x0000000609141225 */ /* 0x010fc800078e00ff */
[----:B------:R-:W-:-:S04]  /*0290*/  IMAD.WIDE.U32 R2, R2, R32, RZ ;  /* 0x0000002002027225 */ /* 0x000fc800078e00ff */
[-C--:B-----5:R-:W-:Y:S02]  /*02a0*/  @!P1 IMAD R5, R5, R18.reuse, RZ ;  /* 0x0000001205059224 */ /* 0x0a0fe400078e02ff */
[----:B------:R-:W-:Y:S02]  /*02b0*/  @P1 IMAD R21, R9, R7, R21 ;  /* 0x0000000709151224 */ /* 0x000fe400078e0215 */
[C---:B------:R-:W-:Y:S02]  /*02c0*/  @!P1 IMAD R19, R10.reuse, R19, R5 ;  /* 0x000000130a139224 */ /* 0x040fe400078e0205 */
[----:B------:R-:W-:-:S04]  /*02d0*/  @!P1 IMAD.WIDE.U32 R4, R10, R18, RZ ;  /* 0x000000120a049225 */ /* 0x000fc800078e00ff */
[----:B0-----:R-:W-:-:S04]  /*02e0*/  @P1 IMAD.WIDE.U32 R6, R9, R34, RZ ;  /* 0x0000002209061225 */ /* 0x001fc800078e00ff */
[----:B------:R-:W-:Y:S01]  /*02f0*/  IMAD.IADD R0, R3, 0x1, R15 ;  /* 0x0000000103007824 */ /* 0x000fe200078e020f */
[----:B------:R-:W-:Y:S01]  /*0300*/  @P1 MOV R38, R6 ;  /* 0x0000000600261202 */ /* 0x000fe20000000f00 */
[----:B------:R-:W-:Y:S01]  /*0310*/  @!P1 IMAD.IADD R21, R5, 0x1, R19 ;  /* 0x0000000105159824 */ /* 0x000fe200078e0213 */
[----:B---3--:R-:W-:Y:S01]  /*0320*/  SHF.R.S32.HI R25, RZ, 0x1f, R11 ;  /* 0x0000001fff197819 */ /* 0x008fe2000001140b */
[----:B------:R-:W-:Y:S01]  /*0330*/  @P1 IMAD R35, R9, R35, R7 ;  /* 0x0000002309231224 */ /* 0x000fe200078e0207 */
[----:B------:R-:W-:Y:S01]  /*0340*/  @P1 MOV R19, R9 ;  /* 0x0000000900131202 */ /* 0x000fe20000000f00 */
[----:B------:R-:W-:-:S04]  /*0350*/  IMAD.WIDE R6, R32, R11, RZ ;  /* 0x0000000b20067225 */ /* 0x000fc800078e02ff */
[----:B------:R-:W-:Y:S01]  /*0360*/  IMAD R16, R0, R11, RZ ;  /* 0x0000000b00107224 */ /* 0x000fe200078e02ff */
[----:B-12---:R-:W-:Y:S06]  /*0370*/  @P1 BRA `(.L_x_389) ;  /* 0x0000000000201947 */ /* 0x006fec0003800000 */
[----:B------:R-:W0:Y:S01]  /*0380*/  LDC.64 R18, c[0x0][0x290] ;  /* 0x0000a400ff127b82 */ /* 0x000e220000000a00 */
[----:B------:R-:W-:-:S05]  /*0390*/  SHF.R.S32.HI R15, RZ, 0x1f, R10 ;  /* 0x0000001fff0f7819 */ /* 0x000fca000001140a */
[-C--:B0-----:R-:W-:Y:S02]  /*03a0*/  IMAD R0, R15, R18.reuse, RZ ;  /* 0x000000120f007224 */ /* 0x081fe400078e02ff */
[----:B------:R-:W-:-:S04]  /*03b0*/  IMAD.WIDE.U32 R14, R10, R18, RZ ;  /* 0x000000120a0e7225 */ /* 0x000fc800078e00ff */
[----:B------:R-:W-:Y:S01]  /*03c0*/  IMAD R35, R10, R19, R0 ;  /* 0x000000130a237224 */ /* 0x000fe200078e0200 */
[----:B------:R-:W-:Y:S01]  /*03d0*/  MOV R38, R14 ;  /* 0x0000000e00267202 */ /* 0x000fe20000000f00 */
[----:B------:R-:W-:Y:S02]  /*03e0*/  IMAD.MOV.U32 R19, RZ, RZ, -0x1 ;  /* 0xffffffffff137424 */ /* 0x000fe400078e00ff */
[----:B------:R-:W-:-:S07]  /*03f0*/  IMAD.IADD R35, R15, 0x1, R35 ;  /* 0x000000010f237824 */ /* 0x000fce00078e0223 */
.L_x_389:
[----:B------:R-:W-:Y:S01]  /*0400*/  ULDC.U8 UR6, c[0x0][0x3d8] ;  /* 0x0000f60000067ab9 */ /* 0x000fe20000000000 */
[----:B------:R-:W-:Y:S01]  /*0410*/  IMAD.X R17, R30, 0x1, R17, P0 ;  /* 0x000000011e117824 */ /* 0x000fe200000e0611 */
[----:B------:R-:W-:Y:S01]  /*0420*/  ISETP.NE.AND P0, PT, RZ, UR6, PT ;  /* 0x00000006ff007c0c */ /* 0x000fe2000bf05270 */
[----:B------:R-:W-:Y:S01]  /*0430*/  IMAD R0, R7, R19, RZ ;  /* 0x0000001307007224 */ /* 0x000fe200078e02ff */
[----:B------:R-:W-:Y:S01]  /*0440*/  @!P1 MOV R20, R4 ;  /* 0x0000000400149202 */ /* 0x000fe20000000f00 */
[----:B------:R-:W-:Y:S02]  /*0450*/  IMAD R25, R25, R2, R16 ;  /* 0x0000000219197224 */ /* 0x000fe400078e0210 */
[----:B------:R-:W-:Y:S02]  /*0460*/  IMAD R27, R6, R27, R0 ;  /* 0x0000001b061b7224 */ /* 0x000fe400078e0200 */
[----:B------:R-:W-:Y:S02]  /*0470*/  IMAD R0, R17, R6, RZ ;  /* 0x0000000611007224 */ /* 0x000fe400078e02ff */
[----:B------:R-:W-:-:S04]  /*0480*/  IMAD.WIDE.U32 R4, R2, R11, RZ ;  /* 0x0000000b02047225 */ /* 0x000fc800078e00ff */
[----:B------:R-:W-:Y:S01]  /*0490*/  IMAD.WIDE.U32 R14, R6, R19, RZ ;  /* 0x00000013060e7225 */ /* 0x000fe200078e00ff */
[----:B------:R-:W-:-:S03]  /*04a0*/  IADD3 R5, R5, R25, RZ ;  /* 0x0000001905057210 */ /* 0x000fc60007ffe0ff */
[----:B------:R-:W-:Y:S01]  /*04b0*/  IMAD R17, R33, R11, RZ ;  /* 0x0000000b21117224 */ /* 0x000fe200078e02ff */
[----:B------:R-:W-:Y:S01]  /*04c0*/  SEL R16, R4, R14, !P1 ;  /* 0x0000000e04107207 */ /* 0x000fe20004800000 */
[----:B------:R-:W-:-:S03]  /*04d0*/  IMAD.WIDE.U32 R2, R23, R6, RZ ;  /* 0x0000000617027225 */ /* 0x000fc600078e00ff */
[----:B------:R-:W-:Y:S01]  /*04e0*/  SHF.R.S32.HI R6, RZ, 0x1f, R17 ;  /* 0x0000001fff067819 */ /* 0x000fe20000011411 */
[----:B------:R-:W-:Y:S01]  /*04f0*/  IMAD R7, R7, R23, R0 ;  /* 0x0000001707077224 */ /* 0x000fe200078e0200 */
[----:B------:R-:W-:Y:S01]  /*0500*/  SHF.R.S32.HI R0, RZ, 0x1f, R33 ;  /* 0x0000001fff007819 */ /* 0x000fe20000011421 */
[----:B------:R-:W-:-:S03]  /*0510*/  @P1 IMAD.IADD R5, R15, 0x1, R27 ;  /* 0x000000010f051824 */ /* 0x000fc600078e021b */
[----:B------:R-:W-:Y:S01]  /*0520*/  IADD3 R14, R3, R7, RZ ;  /* 0x00000007030e7210 */ /* 0x000fe20007ffe0ff */
[----:B------:R-:W-:Y:S06]  /*0530*/  @!P0 BRA `(.L_x_390) ;  /* 0x00000000001c8947 */ /* 0x000fec0003800000 */
[----:B------:R-:W0:Y:S01]  /*0540*/  LDC R4, c[0x0][0x2c0] ;  /* 0x0000b000ff047b82 */ /* 0x000e220000000800 */
[----:B------:R-:W-:-:S04]  /*0550*/  @!P1 IMAD R9, R10, R13, RZ ;  /* 0x0000000d0a099224 */ /* 0x000fc800078e02ff */
[----:B------:R-:W-:-:S03]  /*0560*/  IMAD R9, R10, 0x80, R9 ;  /* 0x000000800a097824 */ /* 0x000fc600078e0209 */
[----:B------:R-:W0:Y:S02]  /*0570*/  LDC R7, c[0x0][0x2e4] ;  /* 0x0000b900ff077b82 */ /* 0x000e240000000800 */
[----:B0-----:R-:W-:-:S05]  /*0580*/  LEA R4, R4, R7, 0x7 ;  /* 0x0000000704047211 */ /* 0x001fca00078e38ff */
[----:B------:R-:W-:Y:S01]  /*0590*/  IMAD R36, R4, R33, R9 ;  /* 0x0000002104247224 */ /* 0x000fe200078e0209 */
[----:B------:R-:W-:Y:S06]  /*05a0*/  BRA `(.L_x_391) ;  /* 0x0000000000087947 */ /* 0x000fec0003800000 */
.L_x_390:
[----:B------:R-:W-:-:S04]  /*05b0*/  IMAD R10, R10, R32, R33 ;  /* 0x000000200a0a7224 */ /* 0x000fc800078e0221 */
[----:B------:R-:W-:-:S07]  /*05c0*/  IMAD R36, R10, R13, RZ ;  /* 0x0000000d0a247224 */ /* 0x000fce00078e02ff */
.L_x_391:
[----:B------:R-:W-:Y:S01]  /*05d0*/  SHF.R.S32.HI R3, RZ, 0x1f, R8 ;  /* 0x0000001fff037819 */ /* 0x000fe20000011408 */
[----:B------:R-:W-:Y:S01]  /*05e0*/  IMAD R32, R32, R11, RZ ;  /* 0x0000000b20207224 */ /* 0x000fe200078e02ff */
[----:B------:R-:W-:Y:S01]  /*05f0*/  IADD3 R17, P0, P1, R2, R16, R17 ;  /* 0x0000001002117210 */ /* 0x000fe2000791e011 */
[----:B------:R-:W-:Y:S01]  /*0600*/  ULDC.64 UR6, c[0x0][0x400] ;  /* 0x0001000000067ab9 */ /* 0x000fe20000000a00 */
[CC--:B------:R-:W-:Y:S01]  /*0610*/  LEA.HI R4, R3.reuse, R8.reuse, RZ, 0x3 ;  /* 0x0000000803047211 */ /* 0x0c0fe200078f18ff */
[----:B------:R-:W-:Y:S01]  /*0620*/  BSSY B0, `(.L_x_392) ;  /* 0x0000039000007945 */ /* 0x000fe20003800000 */
[----:B------:R-:W-:Y:S01]  /*0630*/  LEA.HI R3, R3, R8, RZ, 0x2 ;  /* 0x0000000803037211 */ /* 0x000fe200078f10ff */
[----:B------:R-:W-:Y:S01]  /*0640*/  HFMA2.MMA R24, -RZ, RZ, 0, 0 ;  /* 0x00000000ff187435 */ /* 0x000fe200000001ff */
[----:B------:R-:W-:Y:S01]  /*0650*/  LOP3.LUT R7, R4, 0x3ffffff8, RZ, 0xc0, !PT ;  /* 0x3ffffff804077812 */ /* 0x000fe200078ec0ff */
[----:B------:R-:W-:Y:S01]  /*0660*/  IMAD.IADD R36, R39, 0x1, R36 ;  /* 0x0000000127247824 */ /* 0x000fe200078e0224 */
[----:B------:R-:W-:-:S02]  /*0670*/  SHF.R.S32.HI R4, RZ, 0x3, R4 ;  /* 0x00000003ff047819 */ /* 0x000fc40000011404 */
[----:B------:R-:W-:Y:S02]  /*0680*/  CS2R R10, SRZ ;  /* 0x00000000000a7805 */ /* 0x000fe4000001ff00 */
[----:B------:R-:W-:Y:S01]  /*0690*/  IADD3.X R5, R14, R5, R6, P0, P1 ;  /* 0x000000050e057210 */ /* 0x000fe200007e2406 */
[----:B------:R-:W-:Y:S01]  /*06a0*/  IMAD.IADD R7, R8, 0x1, -R7 ;  /* 0x0000000108077824 */ /* 0x000fe200078e0a07 */
[----:B------:R-:W-:Y:S02]  /*06b0*/  SHF.R.S32.HI R34, RZ, 0x2, R3 ;  /* 0x00000002ff227819 */ /* 0x000fe40000011403 */
[----:B------:R-:W-:Y:S02]  /*06c0*/  CS2R R14, SRZ ;  /* 0x00000000000e7805 */ /* 0x000fe4000001ff00 */
[----:B------:R-:W-:Y:S02]  /*06d0*/  SHF.L.U32 R7, R7, 0x2, RZ ;  /* 0x0000000207077819 */ /* 0x000fe400000006ff */
[----:B------:R-:W-:-:S03]  /*06e0*/  SHF.R.S32.HI R37, RZ, 0x1f, R34 ;  /* 0x0000001fff257819 */ /* 0x000fc60000011422 */
[----:B------:R-:W-:Y:S02]  /*06f0*/  IMAD R4, R4, R32, R7 ;  /* 0x0000002004047224 */ /* 0x000fe400078e0207 */
[----:B------:R-:W-:Y:S01]  /*0700*/  IMAD.IADD R7, R12, 0x1, -R39 ;  /* 0x000000010c077824 */ /* 0x000fe200078e0a27 */
[----:B------:R-:W-:Y:S02]  /*0710*/  CS2R R12, SRZ ;  /* 0x00000000000c7805 */ /* 0x000fe4000001ff00 */
[C---:B------:R-:W-:Y:S02]  /*0720*/  IADD3 R6, P0, R4.reuse, R17, RZ ;  /* 0x0000001104067210 */ /* 0x040fe40007f1e0ff */
[----:B------:R-:W-:Y:S02]  /*0730*/  CS2R R16, SRZ ;  /* 0x0000000000107805 */ /* 0x000fe4000001ff00 */
[----:B------:R-:W-:Y:S02]  /*0740*/  LEA.HI.X.SX32 R9, R4, R5, 0x1, P0 ;  /* 0x0000000504097211 */ /* 0x000fe400000f0eff */
[----:B------:R-:W-:-:S02]  /*0750*/  ISETP.GE.AND P0, PT, R34, R7, PT ;  /* 0x000000072200720c */ /* 0x000fc40003f06270 */
[----:B------:R-:W-:Y:S02]  /*0760*/  LOP3.LUT R5, R3, 0x1ffffffc, RZ, 0xc0, !PT ;  /* 0x1ffffffc03057812 */ /* 0x000fe400078ec0ff */
[C---:B------:R-:W-:Y:S02]  /*0770*/  LEA R2, P1, R6.reuse, UR6, 0x2 ;  /* 0x0000000606027c11 */ /* 0x040fe4000f8210ff */
[----:B------:R-:W-:Y:S02]  /*0780*/  IADD3 R28, -R5, R8, RZ ;  /* 0x00000008051c7210 */ /* 0x000fe40007ffe1ff */
[----:B------:R-:W-:Y:S02]  /*0790*/  CS2R R4, SRZ ;  /* 0x0000000000047805 */ /* 0x000fe4000001ff00 */
[----:B------:R-:W-:Y:S02]  /*07a0*/  LEA.HI.X R3, R6, UR7, R9, 0x2, P1 ;  /* 0x0000000706037c11 */ /* 0x000fe400088f1409 */
[----:B------:R-:W-:-:S02]  /*07b0*/  CS2R R6, SRZ ;  /* 0x0000000000067805 */ /* 0x000fc4000001ff00 */
[----:B------:R-:W-:Y:S01]  /*07c0*/  CS2R R8, SRZ ;  /* 0x0000000000087805 */ /* 0x000fe2000001ff00 */
[----:B------:R-:W-:-:S05]  /*07d0*/  IMAD.SHL.U32 R28, R28, 0x8, RZ ;  /* 0x000000081c1c7824 */ /* 0x000fca00078e00ff */
[----:B------:R-:W-:Y:S02]  /*07e0*/  IADD3 R40, R28, 0x20, RZ ;  /* 0x000000201c287810 */ /* 0x000fe40007ffe0ff */
[----:B------:R-:W-:Y:S01]  /*07f0*/  SHF.R.S32.HI R29, RZ, 0x1f, R28 ;  /* 0x0000001fff1d7819 */ /* 0x000fe2000001141c */
[----:B------:R-:W-:Y:S06]  /*0800*/  @P0 BRA `(.L_x_393) ;  /* 0x0000000000680947 */ /* 0x000fec0003800000 */
[----:B------:R-:W-:Y:S01]  /*0810*/  ULDC.64 UR8, c[0x0][0x420] ;  /* 0x0001080000087ab9 */ /* 0x000fe20000000a00 */
[----:B------:R-:W-:Y:S01]  /*0820*/  ULDC.64 UR6, c[0x0][0x428] ;  /* 0x00010a0000067ab9 */ /* 0x000fe20000000a00 */
[----:B------:R-:W-:-:S04]  /*0830*/  IMAD.WIDE.U32 R18, R39, UR8, R28 ;  /* 0x0000000827127c25 */ /* 0x000fc8000f8e001c */
[----:B------:R-:W-:Y:S01]  /*0840*/  IMAD R22, R30, UR8, RZ ;  /* 0x000000081e167c24 */ /* 0x000fe2000f8e02ff */
[----:B------:R-:W-:Y:S01]  /*0850*/  IADD3 R18, P1, R20, R18, RZ ;  /* 0x0000001214127210 */ /* 0x000fe20007f3e0ff */
[----:B------:R-:W-:Y:S02]  /*0860*/  IMAD R20, R0, UR6, RZ ;  /* 0x0000000600147c24 */ /* 0x000fe4000f8e02ff */
[----:B------:R-:W-:-:S05]  /*0870*/  IMAD R22, R39, UR9, R22 ;  /* 0x0000000927167c24 */ /* 0x000fca000f8e0216 */
[----:B------:R-:W-:Y:S01]  /*0880*/  IADD3.X R19, R21, R19, R22, P1, !PT ;  /* 0x0000001315137210 */ /* 0x000fe20000ffe416 */
[C---:B------:R-:W-:Y:S01]  /*0890*/  IMAD R21, R33.reuse, UR7, R20 ;  /* 0x0000000721157c24 */ /* 0x040fe2000f8e0214 */
[----:B------:R-:W-:Y:S01]  /*08a0*/  IADD3 R20, R28, 0x40, RZ ;  /* 0x000000401c147810 */ /* 0x000fe20007ffe0ff */
[----:B------:R-:W-:Y:S01]  /*08b0*/  IMAD.WIDE.U32 R18, R33, UR6, R18 ;  /* 0x0000000621127c25 */ /* 0x000fe2000f8e0012 */
[----:B------:R-:W-:Y:S02]  /*08c0*/  ULDC UR6, c[0x0][0x2d0] ;  /* 0x0000b40000067ab9 */ /* 0x000fe40000000800 */
[----:B------:R-:W-:Y:S01]  /*08d0*/  ISETP.GE.AND P3, PT, R20, UR6, PT ;  /* 0x0000000614007c0c */ /* 0x000fe2000bf66270 */
[----:B------:R-:W-:Y:S01]  /*08e0*/  IMAD.IADD R19, R19, 0x1, R21 ;  /* 0x0000000113137824 */ /* 0x000fe200078e0215 */
[----:B------:R-:W-:Y:S01]  /*08f0*/  ISETP.GE.AND P1, PT, R28, UR6, PT ;  /* 0x000000061c007c0c */ /* 0x000fe2000bf26270 */
[----:B------:R-:W-:Y:S01]  /*0900*/  IMAD R21, R37, UR8, RZ ;  /* 0x0000000825157c24 */ /* 0x000fe2000f8e02ff */
[----:B------:R-:W-:Y:S01]  /*0910*/  ISETP.GE.AND P2, PT, R40, UR6, PT ;  /* 0x0000000628007c0c */ /* 0x000fe2000bf46270 */
[----:B------:R-:W-:-:S04]  /*0920*/  IMAD.WIDE.U32 R18, R34, UR8, R18 ;  /* 0x0000000822127c25 */ /* 0x000fc8000f8e0012 */
[----:B------:R-:W-:Y:S01]  /*0930*/  IMAD R21, R34, UR9, R21 ;  /* 0x0000000922157c24 */ /* 0x000fe2000f8e0215 */
[----:B------:R-:W-:Y:S02]  /*0940*/  ULDC.64 UR8, c[0x0][0x3e0] ;  /* 0x0000f80000087ab9 */ /* 0x000fe40000000a00 */
[----:B------:R-:W-:Y:S01]  /*0950*/  LEA R20, P4, R18, UR8, 0x1 ;  /* 0x0000000812147c11 */ /* 0x000fe2000f8808ff */
[----:B------:R-:W-:-:S05]  /*0960*/  IMAD.IADD R19, R19, 0x1, R21 ;  /* 0x0000000113137824 */ /* 0x000fca00078e0215 */
[----:B------:R-:W-:-:S05]  /*0970*/  LEA.HI.X R21, R18, UR9, R19, 0x1, P4 ;  /* 0x0000000912157c11 */ /* 0x000fca000a0f0c13 */
[----:B------:R0:W5:Y:S04]  /*0980*/  @!P1 LDG.E.128 R4, desc[UR4][R20.64] ;  /* 0x0000000414049981 */ /* 0x000168000c1e1d00 */
[----:B------:R0:W5:Y:S04]  /*0990*/  @!P2 LDG.E.128 R8, desc[UR4][R20.64+0x40] ;  /* 0x000040041408a981 */ /* 0x000168000c1e1d00 */
[----:B------:R0:W5:Y:S02]  /*09a0*/  @!P3 LDG.E.128 R12, desc[UR4][R20.64+0x80] ;  /* 0x00008004140cb981 */ /* 0x000164000c1e1d00 */
.L_x_393:
[----:B------:R-:W-:Y:S05]  /*09b0*/  BSYNC B0 ;  /* 0x0000000000007941 */ /* 0x000fea0003800000 */
.L_x_392:
[----:B------:R-:W-:Y:S01]  /*09c0*/  BSSY B0, `(.L_x_394) ;  /* 0x0000023000007945 */ /* 0x000fe20003800000 */
[----:B------:R-:W-:Y:S02]  /*09d0*/  CS2R R18, SRZ ;  /* 0x0000000000127805 */ /* 0x000fe4000001ff00 */
[----:B0-----:R-:W-:Y:S02]  /*09e0*/  CS2R R20, SRZ ;  /* 0x0000000000147805 */ /* 0x001fe4000001ff00 */
[----:B------:R-:W-:Y:S02]  /*09f0*/  CS2R R22, SRZ ;  /* 0x0000000000167805 */ /* 0x000fe4000001ff00 */
[----:B------:R-:W-:Y:S02]  /*0a00*/  MOV R25, RZ ;  /* 0x000000ff00197202 */ /* 0x000fe40000000f00 */
[----:B------:R-:W-:Y:S01]  /*0a10*/  CS2R R26, SRZ ;  /* 0x00000000001a7805 */ /* 0x000fe2000001ff00 */
[----:B------:R-:W-:Y:S06]  /*0a20*/  @P0 BRA `(.L_x_395) ;  /* 0x0000000000700947 */ /* 0x000fec0003800000 */
[----:B------:R-:W-:Y:S01]  /*0a30*/  ULDC.64 UR8, c[0x0][0x298] ;  /* 0x0000a60000087ab9 */ /* 0x000fe20000000a00 */
[----:B------:R-:W-:Y:S01]  /*0a40*/  MOV R31, R29 ;  /* 0x0000001d001f7202 */ /* 0x000fe20000000f00 */
[----:B------:R-:W-:Y:S01]  /*0a50*/  IMAD R42, R30, UR8, RZ ;  /* 0x000000081e2a7c24 */ /* 0x000fe2000f8e02ff */
[----:B------:R-:W-:Y:S01]  /*0a60*/  ULDC.64 UR6, c[0x0][0x2a0] ;  /* 0x0000a80000067ab9 */ /* 0x000fe20000000a00 */
[----:B------:R-:W-:Y:S02]  /*0a70*/  IMAD.MOV.U32 R30, RZ, RZ, R28 ;  /* 0x000000ffff1e7224 */ /* 0x000fe400078e001c */
[C---:B------:R-:W-:Y:S02]  /*0a80*/  IMAD R42, R39.reuse, UR9, R42 ;  /* 0x00000009272a7c24 */ /* 0x040fe4000f8e022a */
[----:B------:R-:W-:-:S04]  /*0a90*/  IMAD.WIDE.U32 R30, R39, UR8, R30 ;  /* 0x00000008271e7c25 */ /* 0x000fc8000f8e001e */
[----:B------:R-:W-:Y:S01]  /*0aa0*/  IMAD R0, R0, UR6, RZ ;  /* 0x0000000600007c24 */ /* 0x000fe2000f8e02ff */
[----:B------:R-:W-:Y:S01]  /*0ab0*/  IADD3 R30, P0, R38, R30, RZ ;  /* 0x0000001e261e7210 */ /* 0x000fe20007f1e0ff */
[----:B------:R-:W-:Y:S02]  /*0ac0*/  IMAD R37, R37, UR8, RZ ;  /* 0x0000000825257c24 */ /* 0x000fe4000f8e02ff */
[----:B------:R-:W-:Y:S01]  /*0ad0*/  IMAD R29, R33, UR7, R0 ;  /* 0x00000007211d7c24 */ /* 0x000fe2000f8e0200 */
[----:B------:R-:W-:Y:S02]  /*0ae0*/  IADD3.X R31, R35, R31, R42, P0, !PT ;  /* 0x0000001f231f7210 */ /* 0x000fe400007fe42a */
[C---:B------:R-:W-:Y:S01]  /*0af0*/  IADD3 R0, R28.reuse, 0x40, RZ ;  /* 0x000000401c007810 */ /* 0x040fe20007ffe0ff */
[----:B------:R-:W-:Y:S01]  /*0b00*/  IMAD.WIDE.U32 R30, R33, UR6, R30 ;  /* 0x00000006211e7c25 */ /* 0x000fe2000f8e001e */
[----:B------:R-:W-:Y:S02]  /*0b10*/  ULDC UR6, c[0x0][0x2d0] ;  /* 0x0000b40000067ab9 */ /* 0x000fe40000000800 */
[----:B------:R-:W-:Y:S01]  /*0b20*/  ISETP.GE.AND P1, PT, R28, UR6, PT ;  /* 0x000000061c007c0c */ /* 0x000fe2000bf26270 */
[----:B------:R-:W-:Y:S01]  /*0b30*/  IMAD.IADD R31, R31, 0x1, R29 ;  /* 0x000000011f1f7824 */ /* 0x000fe200078e021d */
[----:B------:R-:W-:Y:S01]  /*0b40*/  ISETP.GE.AND P2, PT, R40, UR6, PT ;  /* 0x0000000628007c0c */ /* 0x000fe2000bf46270 */
[----:B------:R-:W-:Y:S01]  /*0b50*/  IMAD R29, R34, UR9, R37 ;  /* 0x00000009221d7c24 */ /* 0x000fe2000f8e0225 */
[----:B------:R-:W-:Y:S01]  /*0b60*/  ISETP.GE.AND P3, PT, R0, UR6, PT ;  /* 0x0000000600007c0c */ /* 0x000fe2000bf66270 */
[----:B------:R-:W-:Y:S01]  /*0b70*/  IMAD.WIDE.U32 R30, R34, UR8, R30 ;  /* 0x00000008221e7c25 */ /* 0x000fe2000f8e001e */
[----:B------:R-:W-:-:S03]  /*0b80*/  ULDC.64 UR6, c[0x0][0x280] ;  /* 0x0000a00000067ab9 */ /* 0x000fc60000000a00 */
[----:B------:R-:W-:Y:S01]  /*0b90*/  IMAD.IADD R29, R31, 0x1, R29 ;  /* 0x000000011f1d7824 */ /* 0x000fe200078e021d */
[----:B------:R-:W-:-:S04]  /*0ba0*/  LEA R28, P0, R30, UR6, 0x1 ;  /* 0x000000061e1c7c11 */ /* 0x000fc8000f8008ff */
[----:B------:R-:W-:-:S05]  /*0bb0*/  LEA.HI.X R29, R30, UR7, R29, 0x1, P0 ;  /* 0x000000071e1d7c11 */ /* 0x000fca00080f0c1d */
[----:B------:R0:W5:Y:S04]  /*0bc0*/  @!P1 LDG.E.128 R16, desc[UR4][R28.64] ;  /* 0x000000041c109981 */ /* 0x000168000c1e1d00 */
[----:B------:R0:W5:Y:S04]  /*0bd0*/  @!P2 LDG.E.128 R20, desc[UR4][R28.64+0x40] ;  /* 0x000040041c14a981 */ /* 0x000168000c1e1d00 */
[----:B------:R0:W5:Y:S02]  /*0be0*/  @!P3 LDG.E.128 R24, desc[UR4][R28.64+0x80] ;  /* 0x000080041c18b981 */ /* 0x000164000c1e1d00 */
.L_x_395:
[----:B------:R-:W-:Y:S05]  /*0bf0*/  BSYNC B0 ;  /* 0x0000000000007941 */ /* 0x000fea0003800000 */
.L_x_394:
[----:B0----5:R-:W-:Y:S01]  /*0c00*/  LOP3.LUT R28, R4, 0xffff0000, RZ, 0xc0, !PT ;  /* 0xffff0000041c7812 */ /* 0x021fe200078ec0ff */
[C---:B------:R-:W-:Y:S01]  /*0c10*/  IMAD.U32 R29, R16.reuse, 0x10000, RZ ;  /* 0x00010000101d7824 */ /* 0x040fe200078e00ff */
[----:B------:R-:W-:Y:S01]  /*0c20*/  LOP3.LUT R31, R16, 0xffff0000, RZ, 0xc0, !PT ;  /* 0xffff0000101f7812 */ /* 0x000fe200078ec0ff */
[----:B------:R-:W-:Y:S01]  /*0c30*/  ULDC UR6, c[0x0][0x384] ;  /* 0x0000e10000067ab9 */ /* 0x000fe20000000800 */
[----:B------:R-:W-:Y:S02]  /*0c40*/  SHF.L.U32 R0, R4, 0x10, RZ ;  /* 0x0000001004007819 */ /* 0x000fe400000006ff */
[----:B------:R-:W-:Y:S01]  /*0c50*/  SHF.L.U32 R4, R5, 0x10, RZ ;  /* 0x0000001005047819 */ /* 0x000fe200000006ff */
[----:B------:R-:W-:Y:S01]  /*0c60*/  FMUL.FTZ R33, R28, R31 ;  /* 0x0000001f1c217220 */ /* 0x000fe20000410000 */
[----:B------:R-:W-:Y:S01]  /*0c70*/  IMAD.U32 R31, R17, 0x10000, RZ ;  /* 0x00010000111f7824 */ /* 0x000fe200078e00ff */
[----:B------:R-:W-:Y:S02]  /*0c80*/  LOP3.LUT R5, R5, 0xffff0000, RZ, 0xc0, !PT ;  /* 0xffff000005057812 */ /* 0x000fe400078ec0ff */
[----:B------:R-:W-:Y:S01]  /*0c90*/  FFMA.FTZ R29, R0, R29, R33 ;  /* 0x0000001d001d7223 */ /* 0x000fe20000010021 */
[----:B------:R-:W-:Y:S01]  /*0ca0*/  LOP3.LUT R16, R17, 0xffff0000, RZ, 0xc0, !PT ;  /* 0xffff000011107812 */ /* 0x000fe200078ec0ff */
[----:B------:R-:W-:Y:S01]  /*0cb0*/  IMAD.U32 R17, R18, 0x10000, RZ ;  /* 0x0001000012117824 */ /* 0x000fe200078e00ff */
[----:B------:R-:W-:Y:S01]  /*0cc0*/  SHF.L.U32 R0, R6, 0x10, RZ ;  /* 0x0000001006007819 */ /* 0x000fe200000006ff */
[----:B------:R-:W-:-:S04]  /*0cd0*/  FFMA.FTZ R4, R4, R31, R29 ;  /* 0x0000001f04047223 */ /* 0x000fc8000001001d */
        /* <DEDUP_REMOVED lines=18> */
[C---:B------:R-:W-:Y:S01]  /*0e00*/  IMAD.U32 R5, R21.reuse, 0x10000, RZ ;  /* 0x0001000015057824 */ /* 0x040fe200078e00ff */
[----:B------:R-:W-:Y:S01]  /*0e10*/  LOP3.LUT R21, R21, 0xffff0000, RZ, 0xc0, !PT ;  /* 0xffff000015157812 */ /* 0x000fe200078ec0ff */
[----:B------:R-:W-:Y:S01]  /*0e20*/  FFMA.FTZ R7, R4, R7, R17 ;  /* 0x0000000704077223 */ /* 0x000fe20000010011 */
[----:B------:R-:W-:Y:S01]  /*0e30*/  LOP3.LUT R4, R10, 0xffff0000, RZ, 0xc0, !PT ;  /* 0xffff00000a047812 */ /* 0x000fe200078ec0ff */
[----:B------:R-:W0:Y:S02]  /*0e40*/  S2R R9, SR_TID.X ;  /* 0x0000000000097919 */ /* 0x000e240000002100 */
        /* <DEDUP_REMOVED lines=23> */
[----:B0-----:R-:W-:-:S03]  /*0fc0*/  LOP3.LUT P0, RZ, R9, 0x3, RZ, 0xc0, !PT ;  /* 0x0000000309ff7812 */ /* 0x001fc6000780c0ff */
[----:B------:R-:W-:Y:S01]  /*0fd0*/  FFMA.FTZ R6, R0, R5, R7 ;  /* 0x0000000500067223 */ /* 0x000fe20000010007 */
[----:B------:R-:W-:Y:S01]  /*0fe0*/  SHF.L.U32 R0, R14, 0x10, RZ ;  /* 0x000000100e007819 */ /* 0x000fe200000006ff */
[----:B------:R-:W-:Y:S01]  /*0ff0*/  IMAD.U32 R5, R26, 0x10000, RZ ;  /* 0x000100001a057824 */ /* 0x000fe200078e00ff */
[----:B------:R-:W-:Y:S01]  /*1000*/  LOP3.LUT R14, R14, 0xffff0000, RZ, 0xc0, !PT ;  /* 0xffff00000e0e7812 */ /* 0x000fe200078ec0ff */
[----:B------:R-:W-:Y:S01]  /*1010*/  FFMA.FTZ R13, R13, R4, R6 ;  /* 0x000000040d0d7223 */ /* 0x000fe20000010006 */
[C---:B------:R-:W-:Y:S01]  /*1020*/  IMAD.U32 R7, R27.reuse, 0x10000, RZ ;  /* 0x000100001b077824 */ /* 0x040fe200078e00ff */
[----:B------:R-:W-:Y:S02]  /*1030*/  LOP3.LUT R4, R27, 0xffff0000, RZ, 0xc0, !PT ;  /* 0xffff00001b047812 */ /* 0x000fe400078ec0ff */
[----:B------:R-:W-:Y:S01]  /*1040*/  FFMA.FTZ R13, R0, R5, R13 ;  /* 0x00000005000d7223 */ /* 0x000fe2000001000d */
[----:B------:R-:W-:Y:S02]  /*1050*/  LOP3.LUT R5, R26, 0xffff0000, RZ, 0xc0, !PT ;  /* 0xffff00001a057812 */ /* 0x000fe400078ec0ff */
[----:B------:R-:W-:-:S02]  /*1060*/  SHF.L.U32 R0, R15, 0x10, RZ ;  /* 0x000000100f007819 */ /* 0x000fc400000006ff */
[----:B------:R-:W-:Y:S01]  /*1070*/  LOP3.LUT R15, R15, 0xffff0000, RZ, 0xc0, !PT ;  /* 0xffff00000f0f7812 */ /* 0x000fe200078ec0ff */
[----:B------:R-:W-:-:S04]  /*1080*/  FFMA.FTZ R5, R14, R5, R13 ;  /* 0x000000050e057223 */ /* 0x000fc8000001000d */
[----:B------:R-:W-:Y:S02]  /*1090*/  FFMA.FTZ R0, R0, R7, R5 ;  /* 0x0000000700007223 */ /* 0x000fe40000010005 */
[----:B------:R-:W0:Y:S02]  /*10a0*/  @!P0 LDC.64 R6, c[0x0][0x478] ;  /* 0x00011e00ff068b82 */ /* 0x000e240000000a00 */
[----:B------:R-:W-:Y:S01]  /*10b0*/  FFMA.FTZ R0, R15, R4, R0 ;  /* 0x000000040f007223 */ /* 0x000fe20000010000 */
[----:B------:R-:W-:Y:S02]  /*10c0*/  @!P0 LEA.HI R4, P1, R9, R36, RZ, 0x1e ;  /* 0x0000002409048211 */ /* 0x000fe4000783f0ff */
[----:B------:R-:W-:Y:S02]  /*10d0*/  SHF.L.U32 R9, R32, 0x3, RZ ;  /* 0x0000000320097819 */ /* 0x000fe400000006ff */
[----:B------:R-:W1:Y:S01]  /*10e0*/  SHFL.BFLY PT, R5, R0, 0x2, 0x1f ;  /* 0x0c401f0000057f89 */ /* 0x000e6200000e0000 */
[----:B------:R-:W-:-:S02]  /*10f0*/  @!P0 LEA.HI.X.SX32 R36, R36, RZ, 0x1, P1 ;  /* 0x000000ff24248211 */ /* 0x000fc400008f0eff */
[----:B0-----:R-:W-:-:S04]  /*1100*/  @!P0 LEA R6, P1, R4, R6, 0x2 ;  /* 0x0000000604068211 */ /* 0x001fc800078210ff */
[----:B------:R-:W-:Y:S01]  /*1110*/  @!P0 LEA.HI.X R7, R4, R7, R36, 0x2, P1 ;  /* 0x0000000704078211 */ /* 0x000fe200008f1424 */
[----:B-1----:R-:W-:-:S05]  /*1120*/  FADD.FTZ R8, R0, R5 ;  /* 0x0000000500087221 */ /* 0x002fca0000010000 */
[----:B------:R-:W0:Y:S02]  /*1130*/  SHFL.BFLY PT, R5, R8, 0x1, 0x1f ;  /* 0x0c201f0008057f89 */ /* 0x000e2400000e0000 */
[----:B0-----:R-:W-:-:S04]  /*1140*/  FADD.FTZ R5, R8, R5 ;  /* 0x0000000508057221 */ /* 0x001fc80000010000 */
[----:B------:R-:W-:Y:S01]  /*1150*/  FMUL.FTZ R11, R5, UR6 ;  /* 0x00000006050b7c20 */ /* 0x000fe20008410000 */
[----:B------:R-:W-:-:S04]  /*1160*/  IMAD.WIDE R4, R9, 0x10, R2 ;  /* 0x0000001009047825 */ /* 0x000fc800078e0202 */
[----:B------:R-:W-:Y:S04]  /*1170*/  @!P0 STG.E desc[UR4][R6.64], R11 ;  /* 0x0000000b06008986 */ /* 0x000fe8000c101904 */
[----:B------:R-:W-:Y:S04]  /*1180*/  STG.E.128 desc[UR4][R2.64], RZ ;  /* 0x000000ff02007986 */ /* 0x000fe8000c101d04 */
[----:B------:R-:W-:Y:S04]  /*1190*/  STG.E.128 desc[UR4][R4.64], RZ ;  /* 0x000000ff04007986 */ /* 0x000fe8000c101d04 */
[----:B------:R-:W-:Y:S04]  /*11a0*/  STG.E.128 desc[UR4][R2.64+0x80], RZ ;  /* 0x000080ff02007986 */ /* 0x000fe8000c101d04 */
[----:B------:R-:W-:Y:S04]  /*11b0*/  STG.E.128 desc[UR4][R4.64+0x80], RZ ;  /* 0x000080ff04007986 */ /* 0x000fe8000c101d04 */
[----:B------:R-:W-:Y:S04]  /*11c0*/  STG.E.128 desc[UR4][R2.64+0x100], RZ ;  /* 0x000100ff02007986 */ /* 0x000fe8000c101d04 */
[----:B------:R-:W-:Y:S01]  /*11d0*/  STG.E.128 desc[UR4][R4.64+0x100], RZ ;  /* 0x000100ff04007986 */ /* 0x000fe2000c101d04 */
[----:B------:R-:W-:Y:S05]  /*11e0*/  EXIT ;  /* 0x000000000000794d */ /* 0x000fea0003800000 */
.L_x_396:
        /* <DEDUP_REMOVED lines=9> */
.L_x_682:


//--------------------- .text._ZN5flash27flash_bwd_convert_dq_kernelI23Flash_bwd_kernel_traitsILi96ELi64ELi128ELi8ELi2ELi4ELi4ELb0ELb0EN7cutlass10bfloat16_tE19Flash_kernel_traitsILi96ELi64ELi128ELi8ES3_EEEEvNS_16Flash_bwd_paramsEi --------------------------
	.section	.text._ZN5flash27flash_bwd_convert_dq_kernelI23Flash_bwd_kernel_traitsILi96ELi64ELi128ELi8ELi2ELi4ELi4ELb0ELb0EN7cutlass10bfloat16_tE19Flash_kernel_traitsILi96ELi64ELi128ELi8ES3_EEEEvNS_16Flash_bwd_paramsEi,"ax",@progbits
	.align	128
        .global         _ZN5flash27flash_bwd_convert_dq_kernelI23Flash_bwd_kernel_traitsILi96ELi64ELi128ELi8ELi2ELi4ELi4ELb0ELb0EN7cutlass10bfloat16_tE19Flash_kernel_traitsILi96ELi64ELi128ELi8ES3_EEEEvNS_16Flash_bwd_paramsEi
        .type           _ZN5flash27flash_bwd_convert_dq_kernelI23Flash_bwd_kernel_traitsILi96ELi64ELi128ELi8ELi2ELi4ELi4ELb0ELb0EN7cutlass10bfloat16_tE19Flash_kernel_traitsILi96ELi64ELi128ELi8ES3_EEEEvNS_16Flash_bwd_paramsEi,@function
        .size           _ZN5flash27flash_bwd_convert_dq_kernelI23Flash_bwd_kernel_traitsILi96ELi64ELi128ELi8ELi2ELi4ELi4ELb0ELb0EN7cutlass10bfloat16_tE19Flash_kernel_traitsILi96ELi64ELi128ELi8ES3_EEEEvNS_16Flash_bwd_paramsEi,(.L_x_683 - _ZN5flash27flash_bwd_convert_dq_kernelI23Flash_bwd_kernel_traitsILi96ELi64ELi128ELi8ELi2ELi4ELi4ELb0ELb0EN7cutlass10bfloat16_tE19Flash_kernel_traitsILi96ELi64ELi128ELi8ES3_EEEEvNS_16Flash_bwd_paramsEi)
        .other          _ZN5flash27flash_bwd_convert_dq_kernelI23Flash_bwd_kernel_traitsILi96ELi64ELi128ELi8ELi2ELi4ELi4ELb0ELb0EN7cutlass10bfloat16_tE19Flash_kernel_traitsILi96ELi64ELi128ELi8ES3_EEEEvNS_16Flash_bwd_paramsEi,@"STO_CUDA_ENTRY STV_DEFAULT"
_ZN5flash27flash_bwd_convert_dq_kernelI23Flash_bwd_kernel_traitsILi96ELi64ELi128ELi8ELi2ELi4ELi4ELb0ELb0EN7cutlass10bfloat16_tE19Flash_kernel_traitsILi96ELi64ELi128ELi8ES3_EEEEvNS_16Flash_bwd_paramsEi:
.text._ZN5flash27flash_bwd_convert_dq_kernelI23Flash_bwd_kernel_traitsILi96ELi64ELi128ELi8ELi2ELi4ELi4ELb0ELb0EN7cutlass10bfloat16_tE19Flash_kernel_traitsILi96ELi64ELi128ELi8ES3_EEEEvNS_16Flash_bwd_paramsEi:
        /* <DEDUP_REMOVED lines=49> */
.L_x_397:
        /* <DEDUP_REMOVED lines=110> */
.L_x_399:
        /* <DEDUP_REMOVED lines=81> */
.L_x_398:
        /* <DEDUP_REMOVED lines=143> */
.L_x_400:
        /* <DEDUP_REMOVED lines=9> */
.L_x_683:


//--------------------- .text._ZN5flash44flash_bwd_dq_dk_dv_loop_seqk_parallel_kernelI23Flash_bwd_kernel_traitsILi96ELi64ELi128ELi8ELi2ELi4ELi4ELb0ELb0EN7cutlass10bfloat16_tE19Flash_kernel_traitsILi96ELi64ELi128ELi8ES3_EELb1ELb1ELb0ELb0ELb0ELb0ELb0EEEvNS_16Flash_bwd_paramsE --------------------------
	.section	.text._ZN5flash44flash_bwd_dq_dk_dv_loop_seqk_parallel_kernelI23Flash_bwd_kernel_traitsILi96ELi64ELi128ELi8ELi2ELi4ELi4ELb0ELb0EN7cutlass10bfloat16_tE19Flash_kernel_traitsILi96ELi64ELi128ELi8ES3_EELb1ELb1ELb0ELb0ELb0ELb0ELb0EEEvNS_16Flash_bwd_paramsE,"ax",@progbits
	.align	128
        .global         _ZN5flash44flash_bwd_dq_dk_dv_loop_seqk_parallel_kernelI23Flash_bwd_kernel_traitsILi96ELi64ELi128ELi8ELi2ELi4ELi4ELb0ELb0EN7cutlass10bfloat16_tE19Flash_kernel_traitsILi96ELi64ELi128ELi8ES3_EELb1ELb1ELb0ELb0ELb0ELb0ELb0EEEvNS_16Flash_bwd_paramsE
        .type           _ZN5flash44flash_bwd_dq_dk_dv_loop_seqk_parallel_kernelI23Flash_bwd_kernel_traitsILi96ELi64ELi128ELi8ELi2ELi4ELi4ELb0ELb0EN7cutlass10bfloat16_tE19Flash_kernel_traitsILi96ELi64ELi128ELi8ES3_EELb1ELb1ELb0ELb0ELb0ELb0ELb0EEEvNS_16Flash_bwd_paramsE,@function
        .size           _ZN5flash44flash_bwd_dq_dk_dv_loop_seqk_parallel_kernelI23Flash_bwd_kernel_traitsILi96ELi64ELi128ELi8ELi2ELi4ELi4ELb0ELb0EN7cutlass10bfloat16_tE19Flash_kernel_traitsILi96ELi64ELi128ELi8ES3_EELb1ELb1ELb0ELb0ELb0ELb0ELb0EEEvNS_16Flash_bwd_paramsE,(.L_x_684 - _ZN5flash44flash_bwd_dq_dk_dv_loop_seqk_parallel_kernelI23Flash_bwd_kernel_traitsILi96ELi64ELi128ELi8ELi2ELi4ELi4ELb0ELb0EN7cutlass10bfloat16_tE19Flash_kernel_traitsILi96ELi64ELi128ELi8ES3_EELb1ELb1ELb0ELb0ELb0ELb0ELb0EEEvNS_16Flash_bwd_paramsE)
        .other          _ZN5flash44flash_bwd_dq_dk_dv_loop_seqk_parallel_kernelI23Flash_bwd_kernel_traitsILi96ELi64ELi128ELi8ELi2ELi4ELi4ELb0ELb0EN7cutlass10bfloat16_tE19Flash_kernel_traitsILi96ELi64ELi128ELi8ES3_EELb1ELb1ELb0ELb0ELb0ELb0ELb0EEEvNS_16Flash_bwd_paramsE,@"STO_CUDA_ENTRY STV_DEFAULT"
_ZN5flash44flash_bwd_dq_dk_dv_loop_seqk_parallel_kernelI23Flash_bwd_kernel_traitsILi96ELi64ELi128ELi8ELi2ELi4ELi4ELb0ELb0EN7cutlass10bfloat16_tE19Flash_kernel_traitsILi96ELi64ELi128ELi8ES3_EELb1ELb1ELb0ELb0ELb0ELb0ELb0EEEvNS_16Flash_bwd_paramsE:
.text._ZN5flash44flash_bwd_dq_dk_dv_loop_seqk_parallel_kernelI23Flash_bwd_kernel_traitsILi96ELi64ELi128ELi8ELi2ELi4ELi4ELb0ELb0EN7cutlass10bfloat16_tE19Flash_kernel_traitsILi96ELi64ELi128ELi8ES3_EELb1ELb1ELb0ELb0ELb0ELb0ELb0EEEvNS_16Flash_bwd_paramsE:
[----:B------:R-:W-:Y:S08]  /*0000*/  LDC R1, c[0x0][0x28] ;  /* 0x00000a00ff017b82 */ /* 0x000ff00000000800 */
[----:B------:R-:W1:Y:S01]  /*0010*/  S2UR UR17, SR_CTAID.X ;  /* 0x00000000001179c3 */ /* 0x000e620000002500 */
[----:B------:R-:W-:Y:S02]  /*0020*/  ULDC UR4, c[0x0][0x2c8] ;  /* 0x0000b20000047ab9 */ /* 0x000fe40000000800 */
[----:B------:R-:W-:-:S04]  /*0030*/  UIADD3 UR5, UR4, 0x7f, URZ ;  /* 0x0000007f04057890 */ /* 0x000fc8000fffe03f */
[----:B------:R-:W-:-:S04]  /*0040*/  USHF.R.S32.HI UR4, URZ, 0x1f, UR5 ;  /* 0x0000001f3f047899 */ /* 0x000fc80008011405 */
[----:B------:R-:W-:-:S04]  /*0050*/  ULEA.HI UR4, UR4, UR5, URZ, 0x7 ;  /* 0x0000000504047291 */ /* 0x000fc8000f8f383f */
[----:B------:R-:W-:-:S06]  /*0060*/  USHF.R.S32.HI UR6, URZ, 0x7, UR4 ;  /* 0x000000073f067899 */ /* 0x000fcc0008011404 */
[----:B------:R-:W-:Y:S01]  /*0070*/  MOV R246, UR6 ;  /* 0x0000000600f67c02 */ /* 0x000fe20008000f00 */
[----:B-1----:R-:W-:-:S06]  /*0080*/  UISETP.GE.AND UP0, UPT, UR17, UR6, UPT ;  /* 0x000000061100728c */ /* 0x002fcc000bf06270 */
        /* <DEDUP_REMOVED lines=10> */
[----:B------:R-:W4:Y:S01]  /*0130*/  S2UR UR57, SR_CTAID.Z ;  /* 0x00000000003979c3 */ /* 0x000f220000002700 */
[----:B--2---:R-:W-:Y:S01]  /*0140*/  USHF.L.U32 UR6, UR47, 0x7, URZ ;  /* 0x000000072f067899 */ /* 0x004fe2000800063f */
[----:B-1----:R-:W-:Y:S01]  /*0150*/  SHF.R.S32.HI R0, RZ, 0x1f, R4 ;  /* 0x0000001fff007819 */ /* 0x002fe20000011404 */
[----:B---3--:R-:W-:-:S03]  /*0160*/  ULEA UR4, UR4, UR5, 0x18 ;  /* 0x0000000504047291 */ /* 0x008fc6000f8ec03f */
[CC--:B------:R-:W-:Y:S02]  /*0170*/  LEA.HI R2, R0.reuse, R4.reuse, RZ, 0x5 ;  /* 0x0000000400027211 */ /* 0x0c0fe400078f28ff */
[CC--:B------:R-:W-:Y:S02]  /*0180*/  LEA.HI R17, R0.reuse, R4.reuse, RZ, 0x3 ;  /* 0x0000000400117211 */ /* 0x0c0fe400078f18ff */
[CC--:B------:R-:W-:Y:S01]  /*0190*/  LEA.HI R5, R0.reuse, R4.reuse, RZ, 0x2 ;  /* 0x0000000400057211 */ /* 0x0c0fe200078f10ff */
[----:B----4-:R-:W-:Y:S01]  /*01a0*/  USHF.R.S32.HI UR5, URZ, 0x1f, UR57 ;  /* 0x0000001f3f057899 */ /* 0x010fe20008011439 */
        /* <DEDUP_REMOVED lines=23> */
[----:B------:R-:W-:Y:S01]  /*0320*/  IMAD.SHL.U32 R4, R11, 0x40, RZ ;  /* 0x000000400b047824 */ /* 0x000fe200078e00ff */
[----:B------:R-:W-:Y:S01]  /*0330*/  SHF.R.S32.HI R242, RZ, 0x6, R242 ;  /* 0x00000006fff27819 */ /* 0x000fe200000114f2 */
[----:B------:R-:W-:-:S02]  /*0340*/  IMAD.IADD R244, R0, 0x1, -R6 ;  /* 0x0000000100f47824 */ /* 0x000fc400078e0a06 */
[----:B------:R-:W-:Y:S01]  /*0350*/  IMAD.IADD R14, R0, 0x1, -R2 ;  /* 0x00000001000e7824 */ /* 0x000fe200078e0a02 */
[----:B------:R-:W-:Y:S01]  /*0360*/  LOP3.LUT R2, R4, 0xc0, RZ, 0xc0, !PT ;  /* 0x000000c004027812 */ /* 0x000fe200078ec0ff */
[----:B------:R-:W-:Y:S01]  /*0370*/  IMAD R243, R0, 0x8, R3 ;  /* 0x0000000800f37824 */ /* 0x000fe200078e0203 */
[----:B------:R-:W-:Y:S02]  /*0380*/  SHF.R.S32.HI R0, RZ, 0x1f, R5 ;  /* 0x0000001fff007819 */ /* 0x000fe40000011405 */
[----:B------:R-:W-:Y:S02]  /*0390*/  SHF.R.S32.HI R5, RZ, 0x4, R7 ;  /* 0x00000004ff057819 */ /* 0x000fe40000011407 */
[----:B------:R-:W-:Y:S02]  /*03a0*/  SHF.R.U32.HI R6, RZ, 0x3, R2 ;  /* 0x00000003ff067819 */ /* 0x000fe40000011602 */
[----:B------:R-:W-:Y:S02]  /*03b0*/  LEA.HI R3, R7, R5, RZ, 0x1 ;  /* 0x0000000507037211 */ /* 0x000fe400078f08ff */
[----:B------:R-:W-:-:S02]  /*03c0*/  LOP3.LUT R4, R2, 0x18, R228, 0xf8, !PT ;  /* 0x0000001802047812 */ /* 0x000fc400078ef8e4 */
[----:B------:R-:W-:Y:S02]  /*03d0*/  LOP3.LUT R2, R3, 0xfffffffe, RZ, 0xc0, !PT ;  /* 0xfffffffe03027812 */ /* 0x000fe400078ec0ff */
[----:B------:R-:W-:Y:S02]  /*03e0*/  LEA.HI R0, R0, R9, RZ, 0x3 ;  /* 0x0000000900007211 */ /* 0x000fe400078f18ff */
[----:B------:R-:W-:Y:S01]  /*03f0*/  SHF.R.S32.HI R7, RZ, 0x1f, R10 ;  /* 0x0000001fff077819 */ /* 0x000fe2000001140a */
[----:B------:R-:W-:Y:S01]  /*0400*/  IMAD.IADD R11, R5, 0x1, -R2 ;  /* 0x00000001050b7824 */ /* 0x000fe200078e0a02 */
[----:B------:R-:W-:Y:S02]  /*0410*/  LOP3.LUT R3, R4, R6, RZ, 0x3c, !PT ;  /* 0x0000000604037212 */ /* 0x000fe400078e3cff */
[----:B------:R-:W-:Y:S02]  /*0420*/  LEA.HI R2, R8, R8, RZ, 0x1 ;  /* 0x0000000808027211 */ /* 0x000fe400078f08ff */
[----:B------:R-:W-:Y:S01]  /*0430*/  LOP3.LUT R0, R0, 0xfffffff8, RZ, 0xc0, !PT ;  /* 0xfffffff800007812 */ /* 0x000fe200078ec0ff */
[----:B------:R-:W-:Y:S01]  /*0440*/  IMAD.U32 R243, R243, 0x20, R3 ;  /* 0x00000020f3f37824 */ /* 0x000fe200078e0003 */
[----:B------:R-:W-:-:S02]  /*0450*/  LEA.HI R227, R7, R10, RZ, 0x2 ;  /* 0x0000000a07e37211 */ /* 0x000fc400078f10ff */
[----:B------:R-:W-:Y:S01]  /*0460*/  LEA.HI R7, R13, R13, RZ, 0x1 ;  /* 0x0000000d0d077211 */ /* 0x000fe200078f08ff */
[----:B------:R-:W-:Y:S01]  /*0470*/  IMAD.IADD R0, R9, 0x1, -R0 ;  /* 0x0000000109007824 */ /* 0x000fe200078e0a00 */
[--C-:B------:R-:W-:Y:S02]  /*0480*/  SHF.R.S32.HI R6, RZ, 0x1, R2.reuse ;  /* 0x00000001ff067819 */ /* 0x100fe40000011402 */
[----:B------:R-:W-:Y:S02]  /*0490*/  SHF.R.S32.HI R4, RZ, 0x1f, R2 ;  /* 0x0000001fff047819 */ /* 0x000fe40000011402 */
[----:B------:R-:W-:Y:S02]  /*04a0*/  LOP3.LUT R2, R2, 0x7fffffe, RZ, 0xc0, !PT ;  /* 0x07fffffe02027812 */ /* 0x000fe400078ec0ff */
[----:B------:R-:W-:Y:S02]  /*04b0*/  LOP3.LUT R3, R7, 0x7fffffe, RZ, 0xc0, !PT ;  /* 0x07fffffe07037812 */ /* 0x000fe400078ec0ff */
[----:B------:R-:W-:Y:S01]  /*04c0*/  SHF.R.S32.HI R9, RZ, 0x1f, R8 ;  /* 0x0000001fff097819 */ /* 0x000fe20000011408 */
[----:B------:R-:W-:Y:S01]  /*04d0*/  IMAD.IADD R19, R8, 0x1, -R2 ;  /* 0x0000000108137824 */ /* 0x000fe200078e0a02 */
[----:B------:R-:W-:Y:S01]  /*04e0*/  LEA.HI R5, R4, R6, RZ, 0x2 ;  /* 0x0000000604057211 */ /* 0x000fe200078f10ff */
[----:B------:R-:W-:Y:S01]  /*04f0*/  IMAD.IADD R10, R13, 0x1, -R3 ;  /* 0x000000010d0a7824 */ /* 0x000fe200078e0a03 */
[----:B------:R-:W-:Y:S01]  /*0500*/  LEA.HI R9, R9, R8, RZ, 0x3 ;  /* 0x0000000809097211 */ /* 0x000fe200078f18ff */
[----:B------:R-:W-:Y:S01]  /*0510*/  IMAD R2, R242, 0x4, R11 ;  /* 0x00000004f2027824 */ /* 0x000fe200078e020b */
[----:B------:R-:W-:-:S02]  /*0520*/  LOP3.LUT R3, R0, 0x1, RZ, 0xc0, !PT ;  /* 0x0000000100037812 */ /* 0x000fc400078ec0ff */
[----:B------:R-:W-:Y:S01]  /*0530*/  LOP3.LUT R4, R9, 0xfffffff8, RZ, 0xc0, !PT ;  /* 0xfffffff809047812 */ /* 0x000fe200078ec0ff */
[----:B------:R-:W-:Y:S01]  /*0540*/  IMAD R172, R2, 0x8, R10 ;  /* 0x0000000802ac7824 */ /* 0x000fe200078e020a */
[----:B------:R-:W-:Y:S01]  /*0550*/  ISETP.NE.U32.AND P3, PT, R3, 0x1, PT ;  /* 0x000000010300780c */ /* 0x000fe20003f65070 */
[----:B------:R-:W-:Y:S01]  /*0560*/  IMAD.SHL.U32 R3, R13, 0x40, RZ ;  /* 0x000000400d037824 */ /* 0x000fe200078e00ff */
[----:B------:R-:W-:Y:S01]  /*0570*/  SHF.R.S32.HI R2, RZ, 0x1, R7 ;  /* 0x00000001ff027819 */ /* 0x000fe20000011407 */
[----:B------:R-:W-:Y:S01]  /*0580*/  IMAD.IADD R12, R8, 0x1, -R4 ;  /* 0x00000001080c7824 */ /* 0x000fe200078e0a04 */
[----:B------:R-:W-:Y:S01]  /*0590*/  LEA.HI R13, R0, R0, RZ, 0x1 ;  /* 0x00000000000d7211 */ /* 0x000fe200078f08ff */
[----:B------:R-:W-:Y:S01]  /*05a0*/  IMAD.SHL.U32 R7, R18, 0x2, RZ ;  /* 0x0000000212077824 */ /* 0x000fe200078e00ff */
[----:B------:R-:W-:Y:S01]  /*05b0*/  LOP3.LUT R5, R5, 0xfffffffc, RZ, 0xc0, !PT ;  /* 0xfffffffc05057812 */ /* 0x000fe200078ec0ff */
[C---:B------:R-:W-:Y:S01]  /*05c0*/  IMAD.SHL.U32 R4, R2.reuse, 0x40, RZ ;  /* 0x0000004002047824 */ /* 0x040fe200078e00ff */
[----:B------:R-:W-:-:S02]  /*05d0*/  LOP3.LUT P4, RZ, R2, 0x2, RZ, 0xc0, !PT ;  /* 0x0000000202ff7812 */ /* 0x000fc4000788c0ff */
[----:B------:R-:W-:Y:S01]  /*05e0*/  LOP3.LUT R2, R13, 0x3fffffe, RZ, 0xc0, !PT ;  /* 0x03fffffe0d027812 */ /* 0x000fe200078ec0ff */
[----:B------:R-:W-:Y:S01]  /*05f0*/  IMAD.IADD R16, R6, 0x1, -R5 ;  /* 0x0000000106107824 */ /* 0x000fe200078e0a05 */
[----:B------:R-:W-:Y:S01]  /*0600*/  LOP3.LUT R6, R3, 0x1c0, RZ, 0xc0, !PT ;  /* 0x000001c003067812 */ /* 0x000fe200078ec0ff */
[----:B------:R-:W-:Y:S01]  /*0610*/  IMAD.SHL.U32 R5, R14, 0x10, RZ ;  /* 0x000000100e057824 */ /* 0x000fe200078e00ff */
[C---:B------:R-:W-:Y:S01]  /*0620*/  LOP3.LUT P2, RZ, R0.reuse, 0x2, RZ, 0xc0, !PT ;  /* 0x0000000200ff7812 */ /* 0x040fe2000784c0ff */
[----:B------:R-:W-:Y:S01]  /*0630*/  IMAD.IADD R18, R0, 0x1, -R2 ;  /* 0x0000000100127824 */ /* 0x000fe200078e0a02 */
[----:B------:R-:W-:Y:S01]  /*0640*/  LOP3.LUT R2, R4, 0xc0, RZ, 0xc0, !PT ;  /* 0x000000c004027812 */ /* 0x000fe200078ec0ff */
[----:B------:R-:W-:Y:S01]  /*0650*/  IMAD.SHL.U32 R0, R0, 0x40, RZ ;  /* 0x0000004000007824 */ /* 0x000fe200078e00ff */
[----:B------:R-:W-:Y:S01]  /*0660*/  SHF.R.S32.HI R10, RZ, 0x7, R15 ;  /* 0x00000007ff0a7819 */ /* 0x000fe2000001140f */
[----:B------:R-:W-:Y:S01]  /*0670*/  IMAD.SHL.U32 R15, R242, 0x20, RZ ;  /* 0x00000020f20f7824 */ /* 0x000fe200078e00ff */
[----:B------:R-:W-:Y:S01]  /*0680*/  SHF.R.S32.HI R3, RZ, 0x3, R9 ;  /* 0x00000003ff037819 */ /* 0x000fe20000011409 */
[----:B------:R-:W-:Y:S01]  /*0690*/  IMAD R9, R14, 0x200, R7 ;  /* 0x000002000e097824 */ /* 0x000fe200078e0207 */
[----:B------:R-:W-:-:S02]  /*06a0*/  LOP3.LUT R4, R6, 0x30, R5, 0xf8, !PT ;  /* 0x0000003006047812 */ /* 0x000fc400078ef805 */
[----:B------:R-:W-:Y:S01]  /*06b0*/  LOP3.LUT R0, R0, 0x1c0, RZ, 0xc0, !PT ;  /* 0x000001c000007812 */ /* 0x000fe200078ec0ff */
[----:B------:R-:W-:Y:S01]  /*06c0*/  IMAD R19, R3, 0x8, R19 ;  /* 0x0000000803137824 */ /* 0x000fe200078e0213 */
[----:B------:R-:W-:Y:S01]  /*06d0*/  LOP3.LUT R8, R4, 0x8, R17, 0xf8, !PT ;  /* 0x0000000804087812 */ /* 0x000fe200078ef811 */
[----:B------:R-:W-:Y:S01]  /*06e0*/  IMAD R20, R14, 0x2, R3 ;  /* 0x000000020e147824 */ /* 0x000fe200078e0203 */
[----:B------:R-:W-:Y:S01]  /*06f0*/  LOP3.LUT R5, R2, 0x8, R17, 0xf8, !PT ;  /* 0x0000000802057812 */ /* 0x000fe200078ef811 */
[----:B------:R-:W-:Y:S01]  /*0700*/  IMAD R18, R18, 0x20, R9 ;  /* 0x0000002012127824 */ /* 0x000fe200078e0209 */
[----:B------:R-:W-:Y:S01]  /*0710*/  SHF.R.U32.HI R4, RZ, 0x3, R2 ;  /* 0x00000003ff047819 */ /* 0x000fe20000011602 */
[----:B------:R-:W-:Y:S01]  /*0720*/  IMAD.SHL.U32 R9, R11, 0x10, RZ ;  /* 0x000000100b097824 */ /* 0x000fe200078e00ff */
[----:B------:R-:W-:Y:S02]  /*0730*/  LOP3.LUT R3, R0, 0x20, R15, 0xf8, !PT ;  /* 0x0000002000037812 */ /* 0x000fe400078ef80f */
[----:B------:R-:W-:Y:S01]  /*0740*/  SHF.R.U32.HI R2, RZ, 0x3, R0 ;  /* 0x00000003ff027819 */ /* 0x000fe20000011600 */
[----:B------:R-:W-:Y:S01]  /*0750*/  IMAD R0, R10, 0x1000, R7 ;  /* 0x000010000a007824 */ /* 0x000fe200078e0207 */
[----:B------:R-:W-:-:S02]  /*0760*/  LOP3.LUT R4, R5, R4, RZ, 0x3c, !PT ;  /* 0x0000000405047212 */ /* 0x000fc400078e3cff */
        /* <DEDUP_REMOVED lines=15> */
[----:B------:R-:W-:Y:S01]  /*0860*/  IMAD R3, R11, 0x200, R3 ;  /* 0x000002000b037824 */ /* 0x000fe200078e0203 */
[----:B------:R-:W-:Y:S01]  /*0870*/  LOP3.LUT R4, R4, 0x1c0, RZ, 0xc0, !PT ;  /* 0x000001c004047812 */ /* 0x000fe200078ec0ff */
[----:B------:R-:W-:Y:S01]  /*0880*/  IMAD.SHL.U32 R172, R172, 0x2, RZ ;  /* 0x00000002acac7824 */ /* 0x000fe200078e00ff */
[C---:B------:R-:W-:Y:S01]  /*0890*/  LOP3.LUT P1, RZ, R0.reuse, 0x2, RZ, 0xc0, !PT ;  /* 0x0000000200ff7812 */ /* 0x040fe2000782c0ff */
        /* <DEDUP_REMOVED lines=12> */
[----:B------:R-:W-:Y:S01]  /*0960*/  LOP3.LUT R8, R8, R0, R7, 0x1e, !PT ;  /* 0x0000000008087212 */ /* 0x000fe200078e1e07 */
[----:B------:R-:W-:Y:S01]  /*0970*/  IMAD.SHL.U32 R0, R19, 0x20, RZ ;  /* 0x0000002013007824 */ /* 0x000fe200078e00ff */
[----:B------:R-:W-:Y:S01]  /*0980*/  LOP3.LUT R2, R5, R9, R2, 0x1e, !PT ;  /* 0x0000000905027212 */ /* 0x000fe200078e1e02 */
[----:B------:R-:W-:Y:S01]  /*0990*/  IMAD.U32 R176, R20, 0x200, R176 ;  /* 0x0000020014b07824 */ /* 0x000fe200078e00b0 */
[----:B------:R-:W-:Y:S01]  /*09a0*/  SEL R177, R180, 0xffffffe0, !P5 ;  /* 0xffffffe0b4b17807 */ /* 0x000fe20006800000 */
        /* <DEDUP_REMOVED lines=8> */
[----:B------:R-:W-:Y:S01]  /*0a30*/  IMAD.IADD R8, R8, 0x1, R18 ;  /* 0x0000000108087824 */ /* 0x000fe200078e0212 */
[----:B------:R-:W-:Y:S01]  /*0a40*/  SHF.R.S32.HI R227, RZ, 0x2, R227 ;  /* 0x00000002ffe37819 */ /* 0x000fe200000114e3 */
[----:B------:R-:W-:Y:S01]  /*0a50*/  IMAD.IADD R218, R219, 0x1, R216 ;  /* 0x00000001dbda7824 */ /* 0x000fe200078e02d8 */
[----:B------:R-:W-:Y:S01]  /*0a60*/  LOP3.LUT P0, RZ, R16, 0x2, RZ, 0xc0, !PT ;  /* 0x0000000210ff7812 */ /* 0x000fe2000780c0ff */
[----:B------:R-:W-:Y:S01]  /*0a70*/  IMAD.U32 R251, RZ, RZ, UR6 ;  /* 0x00000006fffb7e24 */ /* 0x000fe2000f8e00ff */
[----:B------:R-:W-:Y:S01]  /*0a80*/  UIADD3 UR6, UR4, 0x15000, URZ ;  /* 0x0001500004067890 */ /* 0x000fe2000fffe03f */
[----:B------:R-:W-:Y:S01]  /*0a90*/  IMAD.U32 R252, RZ, RZ, UR5 ;  /* 0x00000005fffc7e24 */ /* 0x000fe2000f8e00ff */
[----:B------:R-:W-:Y:S01]  /*0aa0*/  UIADD3 UR5, UR4, 0x9000, URZ ;  /* 0x0000900004057890 */ /* 0x000fe2000fffe03f */
[----:B------:R-:W-:Y:S01]  /*0ab0*/  SEL R173, R180, 0xffffffe0, !P4 ;  /* 0xffffffe0b4ad7807 */ /* 0x000fe20006000000 */
[----:B------:R-:W-:Y:S01]  /*0ac0*/  IMAD.IADD R182, R182, 0x1, R6 ;  /* 0x00000001b6b67824 */ /* 0x000fe200078e0206 */
[----:B------:R-:W-:Y:S01]  /*0ad0*/  SEL R180, R180, 0xffffffe0, !P0 ;  /* 0xffffffe0b4b47807 */ /* 0x000fe20004000000 */
[----:B------:R-:W-:Y:S01]  /*0ae0*/  IMAD R227, R244, 0x10, R227 ;  /* 0x00000010f4e37824 */ /* 0x000fe200078e02e3 */
[----:B------:R-:W-:Y:S01]  /*0af0*/  LEA R176, R176, UR6, 0x1 ;  /* 0x00000006b0b07c11 */ /* 0x000fe2000f8e08ff */
[----:B------:R-:W-:Y:S01]  /*0b00*/  IMAD.IADD R216, R216, 0x1, R217 ;  /* 0x00000001d8d87824 */ /* 0x000fe200078e02d9 */
[----:B------:R-:W-:Y:S01]  /*0b10*/  LEA R239, R8, UR5, 0x1 ;  /* 0x0000000508ef7c11 */ /* 0x000fe2000f8e08ff */
[----:B------:R-:W-:Y:S01]  /*0b20*/  ULDC.64 UR6, c[0x0][0x208] ;  /* 0x0000820000067ab9 */ /* 0x000fe20000000a00 */
[----:B------:R-:W-:Y:S01]  /*0b30*/  LEA R2, R3, UR4, 0x1 ;  /* 0x0000000403027c11 */ /* 0x000fe2000f8e08ff */
[----:B------:R-:W-:Y:S01]  /*0b40*/  IMAD.IADD R177, R176, 0x1, R177 ;  /* 0x00000001b0b17824 */ /* 0x000fe200078e02b1 */
[----:B------:R-:W-:Y:S01]  /*0b50*/  IADD3 R173, R173, UR5, R172 ;  /* 0x00000005adad7c10 */ /* 0x000fe2000fffe0ac */
[----:B------:R-:W-:-:S02]  /*0b60*/  VIADD R240, R239, 0x20 ;  /* 0x00000020eff07836 */ /* 0x000fc40000000000 */
[--C-:B------:R-:W-:Y:S02]  /*0b70*/  IMAD.IADD R179, R176, 0x1, R178.reuse ;  /* 0x00000001b0b37824 */ /* 0x100fe400078e02b2 */
[----:B------:R-:W-:Y:S02]  /*0b80*/  IMAD.IADD R178, R177, 0x1, R178 ;  /* 0x00000001b1b27824 */ /* 0x000fe400078e02b2 */
[----:B------:R-:W-:-:S07]  /*0b90*/  @P1 VIADD R240, R239, 0xffffffe0 ;  /* 0xffffffe0eff01836 */ /* 0x000fce0000000000 */
.L_x_442:
        /* <DEDUP_REMOVED lines=34> */
[----:B---3--:R1:W3:Y:S02]  /*0dc0*/  @P0 LDG.E R6, desc[UR6][R4.64] ;  /* 0x0000000604060981 */ /* 0x0082e4000c1e1900 */
        /* <DEDUP_REMOVED lines=32> */
.L_x_401:
        /* <DEDUP_REMOVED lines=27> */
[----:B------:R-:W-:Y:S01]  /*1180*/  USHF.L.U64.HI UR16, UR47, 0x7, UR58 ;  /* 0x000000072f107899 */ /* 0x000fe2000801023a */
[----:B------:R-:W1:Y:S01]  /*1190*/  I2F.RP R4, R6 ;  /* 0x0000000600047306 */ /* 0x000e620000209400 */
[----:B------:R-:W-:Y:S01]  /*11a0*/  ULDC.U8 UR24, c[0x0][0x3d8] ;  /* 0x0000f60000187ab9 */ /* 0x000fe20000000000 */
[----:B------:R-:W-:-:S02]  /*11b0*/  UISETP.NE.AND UP1, UPT, UR45, -0x1, UPT ;  /* 0xffffffff2d00788c */ /* 0x000fc4000bf25270 */
[----:B--2---:R-:W-:Y:S02]  /*11c0*/  UIMAD.WIDE.U32 UR30, UR9, UR12, URZ ;  /* 0x0000000c091e72a5 */ /* 0x004fe4000f8e003f */
[----:B------:R-:W-:Y:S02]  /*11d0*/  USEL UR33, UR16, URZ, UP2 ;  /* 0x0000003f10217287 */ /* 0x000fe40009000000 */
        /* <DEDUP_REMOVED lines=18> */
[----:B------:R-:W-:Y:S02]  /*1300*/  @UP0 UIADD3 UR51, UR15, UR23, URZ ;  /* 0x000000170f330290 */ /* 0x000fe4000fffe03f */
[----:B------:R-:W-:-:S02]  /*1310*/  USEL UR56, UR18, UR14, !UP0 ;  /* 0x0000000e12387287 */ /* 0x000fc4000c000000 */
[----:B------:R-:W-:Y:S02]  /*1320*/  UIMAD UR15, UR11, UR12, URZ ;  /* 0x0000000c0b0f72a4 */ /* 0x000fe4000f8e023f */
[----:B------:R-:W-:Y:S02]  /*1330*/  UIADD3 UR9, UR13, UR9, URZ ;  /* 0x000000090d097290 */ /* 0x000fe4000fffe03f */
[----:B------:R-:W-:Y:S02]  /*1340*/  ULOP3.LUT UR14, UR20, 0xffffffc0, URZ, 0xc0, !UPT ;  /* 0xffffffc0140e7892 */ /* 0x000fe4000f8ec03f */
[----:B------:R-:W-:Y:S01]  /*1350*/  UISETP.NE.AND UP3, UPT, UR24, URZ, UPT ;  /* 0x0000003f1800728c */ /* 0x000fe2000bf65270 */
[----:B-1----:R-:W-:Y:S01]  /*1360*/  IMAD.MOV R0, RZ, RZ, -R5 ;  /* 0x000000ffff007224 */ /* 0x002fe200078e0a05 */
[----:B------:R-:W-:Y:S01]  /*1370*/  UIMAD.WIDE.U32 UR18, UR10, UR12, URZ ;  /* 0x0000000c0a1272a5 */ /* 0x000fe2000f8e003f */
[----:B------:R-:W-:Y:S01]  /*1380*/  IMAD.MOV.U32 R4, RZ, RZ, RZ ;  /* 0x000000ffff047224 */ /* 0x000fe200078e00ff */
[----:B------:R-:W-:Y:S01]  /*1390*/  UIMAD UR9, UR10, UR9, UR15 ;  /* 0x000000090a0972a4 */ /* 0x000fe2000f8e020f */
[----:B------:R-:W-:Y:S01]  /*13a0*/  IMAD R0, R0, R6, RZ ;  /* 0x0000000600007224 */ /* 0x000fe200078e02ff */
[----:B------:R-:W-:-:S02]  /*13b0*/  UIADD3 UR16, UR14, -0x40, URZ ;  /* 0xffffffc00e107890 */ /* 0x000fc4000fffe03f */
[----:B------:R-:W-:Y:S01]  /*13c0*/  UIMAD.WIDE.U32 UR12, UR10, UR5, URZ ;  /* 0x000000050a0c72a5 */ /* 0x000fe2000f8e003f */
[----:B------:R-:W-:Y:S01]  /*13d0*/  IMAD.HI.U32 R0, R5, R0, R4 ;  /* 0x0000000005007227 */ /* 0x000fe200078e0004 */
[----:B------:R-:W-:Y:S02]  /*13e0*/  UIADD3 UR50, UR19, UR9, URZ ;  /* 0x0000000913327290 */ /* 0x000fe4000fffe03f */
[----:B------:R-:W-:Y:S02]  /*13f0*/  USHF.R.S32.HI UR19, URZ, 0x1f, UR16 ;  /* 0x0000001f3f137899 */ /* 0x000fe40008011410 */
[----:B------:R-:W-:Y:S01]  /*1400*/  UIADD3 UR9, UP2, UR16, UR31, URZ ;  /* 0x0000001f10097290 */ /* 0x000fe2000ff5e03f */
[----:B------:R-:W-:Y:S01]  /*1410*/  IMAD.HI.U32 R0, R0, R3, RZ ;  /* 0x0000000300007227 */ /* 0x000fe200078e00ff */
[----:B------:R-:W-:Y:S02]  /*1420*/  USEL UR55, UR18, UR12, !UP0 ;  /* 0x0000000c12377287 */ /* 0x000fe4000c000000 */
        /* <DEDUP_REMOVED lines=12> */
[----:B------:R-:W-:Y:S02]  /*14f0*/  UIMAD UR48, UR57, UR26, URZ ;  /* 0x0000001a393072a4 */ /* 0x000fe4000f8e023f */
[----:B------:R-:W-:Y:S02]  /*1500*/  UISETP.NE.AND UP4, UPT, UR25, URZ, UPT ;  /* 0x0000003f1900728c */ /* 0x000fe4000bf85270 */
[----:B------:R-:W-:Y:S01]  /*1510*/  UIMAD UR18, UR10, UR12, UR11 ;  /* 0x0000000c0a1272a4 */ /* 0x000fe2000f8e020b */
[----:B------:R-:W-:Y:S02]  /*1520*/  @UP1 ULDC.64 UR24, c[0x0][0x248] ;  /* 0x0000920000181ab9 */ /* 0x000fe40000000a00 */
[----:B------:R-:W-:Y:S01]  /*1530*/  @!P1 IMAD.IADD R3, R3, 0x1, -R6 ;  /* 0x0000000103039824 */ /* 0x000fe200078e0a06 */
[----:B------:R-:W-:Y:S01]  /*1540*/  @UP1 ULDC.64 UR26, c[0x0][0x250] ;  /* 0x00009400001a1ab9 */ /* 0x000fe20000000a00 */
[----:B------:R-:W-:Y:S01]  /*1550*/  @!P1 VIADD R0, R0, 0x1 ;  /* 0x0000000100009836 */ /* 0x000fe20000000000 */
[----:B------:R-:W-:Y:S01]  /*1560*/  PLOP3.LUT P1, PT, PT, PT, UP1, 0x80, 0x0 ;  /* 0x000000000000781c */ /* 0x000fe20003f2f018 */
[----:B------:R-:W-:Y:S01]  /*1570*/  @UP3 USEL UR10, UR9, UR5, !UP0 ;  /* 0x00000005090a3287 */ /* 0x000fe2000c000000 */
[----:B------:R-:W-:Y:S01]  /*1580*/  ISETP.GE.U32.AND P0, PT, R3, R6, PT ;  /* 0x000000060300720c */ /* 0x000fe20003f06070 */
[----:B------:R-:W-:Y:S01]  /*1590*/  @UP0 UIADD3 UR50, UR13, UR15, URZ ;  /* 0x0000000f0d320290 */ /* 0x000fe2000fffe03f */
[----:B------:R-:W-:Y:S01]  /*15a0*/  LOP3.LUT R3, R7, UR57, RZ, 0x3c, !PT ;  /* 0x0000003907037c12 */ /* 0x000fe2000f8e3cff */
[----:B------:R-:W-:-:S02]  /*15b0*/  @UP1 UIMAD.WIDE.U32 UR14, UR21, UR24, URZ ;  /* 0x00000018150e12a5 */ /* 0x000fc4000f8e003f */
[----:B------:R-:W-:Y:S01]  /*15c0*/  @UP1 UIMAD.WIDE.U32 UR12, UR29, UR26, URZ ;  /* 0x0000001a1d0c12a5 */ /* 0x000fe2000f8e003f */
[----:B------:R-:W-:Y:S01]  /*15d0*/  ISETP.GE.AND P2, PT, R3, RZ, PT ;  /* 0x000000ff0300720c */ /* 0x000fe20003f46270 */
[----:B------:R-:W-:Y:S01]  /*15e0*/  @UP3 ULDC UR9, c[0x0][0x2e4] ;  /* 0x0000b90000093ab9 */ /* 0x000fe20000000800 */
[----:B------:R-:W-:Y:S02]  /*15f0*/  USEL UR54, UR30, URZ, UP4 ;  /* 0x0000003f1e367287 */ /* 0x000fe4000a000000 */
[----:B------:R-:W-:Y:S02]  /*1600*/  @UP3 UIMAD UR30, UR57, UR9, UR10 ;  /* 0x00000009391e32a4 */ /* 0x000fe4000f8e020a */
[----:B------:R-:W-:Y:S01]  /*1610*/  @UP1 UIMAD UR21, UR21, UR25, URZ ;  /* 0x00000019151512a4 */ /* 0x000fe2000f8e023f */
[----:B------:R-:W-:Y:S01]  /*1620*/  @P0 IADD3 R0, R0, 0x1, RZ ;  /* 0x0000000100000810 */ /* 0x000fe20007ffe0ff */
[----:B------:R-:W-:Y:S01]  /*1630*/  @UP1 UIMAD UR11, UR29, UR27, URZ ;  /* 0x0000001b1d0b12a4 */ /* 0x000fe2000f8e023f */
[----:B------:R-:W-:Y:S01]  /*1640*/  PLOP3.LUT P0, PT, PT, PT, UP3, 0x80, 0x0 ;  /* 0x000000000000781c */ /* 0x000fe20003f0f038 */
[----:B------:R-:W-:-:S02]  /*1650*/  @!UP3 UIMAD UR9, UR47, UR61, UR57 ;  /* 0x0000003d2f09b2a4 */ /* 0x000fc4000f8e0239 */
[----:B------:R-:W-:Y:S01]  /*1660*/  IMAD.MOV.U32 R14, RZ, RZ, R0 ;  /* 0x000000ffff0e7224 */ /* 0x000fe200078e0000 */
[----:B------:R-:W-:Y:S02]  /*1670*/  @!UP0 UIADD3 UR49, UR37, UR34, URZ ;  /* 0x0000002225318290 */ /* 0x000fe4000fffe03f */
[----:B------:R-:W-:Y:S02]  /*1680*/  USHF.R.S32.HI UR46, URZ, 0x6, UR20 ;  /* 0x000000063f2e7899 */ /* 0x000fe40008011414 */
[----:B------:R-:W-:Y:S01]  /*1690*/  USHF.R.S32.HI UR39, URZ, 0x1f, UR28 ;  /* 0x0000001f3f277899 */ /* 0x000fe2000801141c */
[----:B------:R-:W-:Y:S01]  /*16a0*/  @!P2 IADD3 R14, -R14, RZ, RZ ;  /* 0x000000ff0e0ea210 */ /* 0x000fe20007ffe1ff */
[----:B------:R-:W-:Y:S01]  /*16b0*/  USHF.R.S32.HI UR52, URZ, 0x1f, UR48 ;  /* 0x0000001f3f347899 */ /* 0x000fe20008011430 */
[----:B------:R-:W-:Y:S01]  /*16c0*/  @!P3 LOP3.LUT R14, RZ, R7, RZ, 0x33, !PT ;  /* 0x00000007ff0eb212 */ /* 0x000fe200078e33ff */
[----:B------:R-:W-:Y:S02]  /*16d0*/  @UP1 UIADD3 UR34, UR13, UR11, URZ ;  /* 0x0000000b0d221290 */ /* 0x000fe4000fffe03f */
[----:B------:R-:W-:-:S02]  /*16e0*/  USEL UR53, UR38, URZ, UP4 ;  /* 0x0000003f26357287 */ /* 0x000fc4000a000000 */
[----:B------:R-:W-:Y:S02]  /*16f0*/  @!UP3 UIMAD UR30, UR9, UR35, URZ ;  /* 0x00000023091eb2a4 */ /* 0x000fe4000f8e023f */
        /* <DEDUP_REMOVED lines=17> */
.L_x_403:
        /* <DEDUP_REMOVED lines=13> */
.L_x_404:
        /* <DEDUP_REMOVED lines=11> */
.L_x_405:
[----:B------:R-:W-:-:S04]  /*1990*/  UIMAD UR5, UR47, UR61, UR57 ;  /* 0x0000003d2f0572a4 */ /* 0x000fc8000f8e0239 */
[----:B------:R-:W-:-:S12]  /*19a0*/  UIMAD UR5, UR5, UR59, URZ ;  /* 0x0000003b050572a4 */ /* 0x000fd8000f8e023f */
.L_x_406:
[----:B------:R-:W1:Y:S01]  /*19b0*/  S2R R19, SR_TID.X ;  /* 0x0000000000137919 */ /* 0x000e620000002100 */
[----:B------:R-:W-:Y:S01]  /*19c0*/  ULDC UR9, c[0x0][0x2dc] ;  /* 0x0000b70000097ab9 */ /* 0x000fe20000000800 */
[----:B------:R-:W-:Y:S01]  /*19d0*/  ULDC UR11, c[0x0][0x398] ;  /* 0x0000e600000b7ab9 */ /* 0x000fe20000000800 */
[----:B------:R-:W-:Y:S01]  /*19e0*/  UIMAD UR38, UR9, UR61, URZ ;  /* 0x0000003d092672a4 */ /* 0x000fe2000f8e023f */
[----:B------:R-:W-:Y:S01]  /*19f0*/  SHF.R.S32.HI R229, RZ, 0x1f, R228 ;  /* 0x0000001fffe57819 */ /* 0x000fe200000114e4 */
[----:B------:R-:W-:Y:S01]  /*1a00*/  UIADD3 UR9, -UR8, UR22, UR28 ;  /* 0x0000001608097290 */ /* 0x000fe2000fffe11c */
[C---:B------:R-:W-:Y:S01]  /*1a10*/  IADD3 R4, P0, R228.reuse, UR10, RZ ;  /* 0x0000000ae4047c10 */ /* 0x040fe2000ff1e0ff */
[----:B------:R-:W-:Y:S01]  /*1a20*/  USHF.R.S32.HI UR21, URZ, 0x1f, UR57 ;  /* 0x0000001f3f157899 */ /* 0x000fe20008011439 */
[----:B------:R-:W-:Y:S01]  /*1a30*/  BSSY B1, `(.L_x_402) ;  /* 0x0000871000017945 */ /* 0x000fe20003800000 */
[----:B------:R-:W-:Y:S01]  /*1a40*/  UIADD3 UR9, UR9, -UR11, URZ ;  /* 0x8000000b09097290 */ /* 0x000fe2000fffe03f */
[----:B------:R-:W-:Y:S01]  /*1a50*/  IADD3.X R5, R229, UR49, RZ, P0, !PT ;  /* 0x00000031e5057c10 */ /* 0x000fe200087fe4ff */
[----:B------:R-:W-:Y:S01]  /*1a60*/  UIADD3 UR40, UR16, UR5, URZ ;  /* 0x0000000510287290 */ /* 0x000fe2000fffe03f */
[C---:B------:R-:W-:Y:S01]  /*1a70*/  VIADD R15, R228.reuse, 0x20 ;  /* 0x00000020e40f7836 */ /* 0x040fe20000000000 */
[----:B------:R-:W-:Y:S01]  /*1a80*/  ULDC.64 UR10, c[0x0][0x420] ;  /* 0x00010800000a7ab9 */ /* 0x000fe20000000a00 */
[----:B------:R-:W-:Y:S01]  /*1a90*/  UIADD3 UR41, UR16, UR30, URZ ;  /* 0x0000001e10297290 */ /* 0x000fe2000fffe03f */
[----:B------:R-:W-:Y:S01]  /*1aa0*/  IMAD.U32 R0, RZ, RZ, UR10 ;  /* 0x0000000aff007e24 */ /* 0x000fe2000f8e00ff */
[----:B------:R-:W-:Y:S01]  /*1ab0*/  UIMAD UR12, UR19, UR10, URZ ;  /* 0x0000000a130c72a4 */ /* 0x000fe2000f8e023f */
[----:B------:R-:W-:Y:S01]  /*1ac0*/  VIADD R18, R228, 0x40 ;  /* 0x00000040e4127836 */ /* 0x000fe20000000000 */
[----:B------:R-:W-:Y:S01]  /*1ad0*/  USHF.R.S32.HI UR35, URZ, 0x1f, UR9 ;  /* 0x0000001f3f237899 */ /* 0x000fe20008011409 */
[----:B------:R-:W-:Y:S01]  /*1ae0*/  IMAD.WIDE.U32 R4, R0, UR16, R4 ;  /* 0x0000001000047c25 */ /* 0x000fe2000f8e0004 */
[----:B------:R-:W-:-:S02]  /*1af0*/  UIMAD UR14, UR16, UR11, UR12 ;  /* 0x0000000b100e72a4 */ /* 0x000fc4000f8e020c */
[----:B------:R-:W-:Y:S01]  /*1b00*/  USHF.L.U32 UR30, UR38, 0x6, URZ ;  /* 0x00000006261e7899 */ /* 0x000fe2000800063f */
[----:B------:R-:W-:Y:S01]  /*1b10*/  ULDC.64 UR12, c[0x0][0x428] ;  /* 0x00010a00000c7ab9 */ /* 0x000fe20000000a00 */
[----:B------:R-:W-:Y:S02]  /*1b20*/  ULEA.HI UR35, UR35, UR9, URZ, 0x6 ;  /* 0x0000000923237291 */ /* 0x000fe4000f8f303f */
[----:B------:R-:W-:Y:S01]  /*1b30*/  VIADD R5, R5, UR14 ;  /* 0x0000000e05057c36 */ /* 0x000fe20008000000 */
[----:B------:R-:W-:Y:S01]  /*1b40*/  ULDC.64 UR14, c[0x0][0x258] ;  /* 0x00009600000e7ab9 */ /* 0x000fe20000000a00 */
[----:B------:R-:W-:Y:S01]  /*1b50*/  IMAD.U32 R8, RZ, RZ, UR12 ;  /* 0x0000000cff087e24 */ /* 0x000fe2000f8e00ff */
[----:B------:R-:W-:Y:S02]  /*1b60*/  UIADD3 UR18, UP2, UP0, UR32, UR30, UR48 ;  /* 0x0000001e20127290 */ /* 0x000fe4000f85e030 */
[----:B------:R-:W-:Y:S01]  /*1b70*/  USHF.R.S32.HI UR35, URZ, 0x6, UR35 ;  /* 0x000000063f237899 */ /* 0x000fe20008011423 */
[----:B-1----:R-:W-:Y:S01]  /*1b80*/  SHF.R.S32.HI R10, RZ, 0x1f, R19 ;  /* 0x0000001fff0a7819 */ /* 0x002fe20000011413 */
[----:B------:R-:W-:Y:S01]  /*1b90*/  IMAD.WIDE.U32 R4, R8, UR57, R4 ;  /* 0x0000003908047c25 */ /* 0x000fe2000f8e0004 */
[----:B------:R-:W-:Y:S01]  /*1ba0*/  ULDC.64 UR48, c[0x0][0x478] ;  /* 0x00011e0000307ab9 */ /* 0x000fe20000000a00 */
[----:B------:R-:W-:Y:S01]  /*1bb0*/  ULDC.64 UR36, c[0x0][0x210] ;  /* 0x0000840000247ab9 */ /* 0x000fe20000000a00 */
[CC--:B------:R-:W-:Y:S01]  /*1bc0*/  LEA.HI R3, R10.reuse, R19.reuse, RZ, 0x2 ;  /* 0x000000130a037211 */ /* 0x0c0fe200078f10ff */
[----:B------:R-:W-:Y:S01]  /*1bd0*/  ULDC.64 UR32, c[0x0][0x3e0] ;  /* 0x0000f80000207ab9 */ /* 0x000fe20000000a00 */
[----:B------:R-:W-:Y:S01]  /*1be0*/  LEA.HI R10, R10, R19, RZ, 0x5 ;  /* 0x000000130a0a7211 */ /* 0x000fe200078f28ff */
[----:B------:R-:W-:Y:S01]  /*1bf0*/  UIADD3 UR5, UR46, -0x1, URZ ;  /* 0xffffffff2e057890 */ /* 0x000fe2000fffe03f */
[----:B------:R-:W-:-:S02]  /*1c00*/  SHF.R.S32.HI R3, RZ, 0x2, R3 ;  /* 0x00000002ff037819 */ /* 0x000fc40000011403 */
[----:B------:R-:W-:Y:S02]  /*1c10*/  LOP3.LUT R6, R10, 0xffffffe0, RZ, 0xc0, !PT ;  /* 0xffffffe00a067812 */ /* 0x000fe400078ec0ff */
[----:B------:R-:W-:Y:S01]  /*1c20*/  IADD3 R0, P0, R3, UR16, RZ ;  /* 0x0000001003007c10 */ /* 0x000fe2000ff1e0ff */
[----:B------:R-:W-:Y:S01]  /*1c30*/  UIMAD UR16, UR21, UR12, URZ ;  /* 0x0000000c151072a4 */ /* 0x000fe2000f8e023f */
[----:B------:R-:W-:Y:S01]  /*1c40*/  SHF.R.S32.HI R25, RZ, 0x1f, R3 ;  /* 0x0000001fff197819 */ /* 0x000fe20000011403 */
[----:B------:R-:W-:Y:S01]  /*1c50*/  IMAD.IADD R19, R19, 0x1, -R6 ;  /* 0x0000000113137824 */ /* 0x000fe200078e0a06 */
[----:B------:R-:W-:Y:S01]  /*1c60*/  UIMAD UR12, UR21, UR14, URZ ;  /* 0x0000000e150c72a4 */ /* 0x000fe2000f8e023f */
[----:B------:R-:W-:Y:S01]  /*1c70*/  SHF.R.S32.HI R8, RZ, 0x5, R10 ;  /* 0x00000005ff087819 */ /* 0x000fe2000001140a */
[----:B------:R-:W-:Y:S01]  /*1c80*/  UIMAD UR13, UR57, UR13, UR16 ;  /* 0x0000000d390d72a4 */ /* 0x000fe2000f8e0210 */
[----:B------:R-:W-:Y:S01]  /*1c90*/  IADD3.X R6, R25, UR19, RZ, P0, !PT ;  /* 0x0000001319067c10 */ /* 0x000fe200087fe4ff */
[----:B------:R-:W-:-:S02]  /*1ca0*/  UIMAD UR15, UR57, UR15, UR12 ;  /* 0x0000000f390f72a4 */ /* 0x000fc4000f8e020c */
[----:B------:R-:W-:Y:S01]  /*1cb0*/  USHF.R.S32.HI UR12, URZ, 0x1f, UR30 ;  /* 0x0000001f3f0c7899 */ /* 0x000fe2000801141e */
[----:B------:R-:W-:Y:S02]  /*1cc0*/  IMAD R8, R8, UR38, R19 ;  /* 0x0000002608087c24 */ /* 0x000fe4000f8e0213 */
[----:B------:R-:W-:Y:S01]  /*1cd0*/  IMAD R9, R6, UR42, RZ ;  /* 0x0000002a06097c24 */ /* 0x000fe2000f8e02ff */
[----:B------:R-:W-:Y:S01]  /*1ce0*/  UIADD3.X UR12, UR20, UR12, UR52, UP2, UP0 ;  /* 0x0000000c140c7290 */ /* 0x000fe200097e0434 */
[C---:B------:R-:W-:Y:S01]  /*1cf0*/  IMAD.WIDE.U32 R6, R0.reuse, UR42, R228 ;  /* 0x0000002a00067c25 */ /* 0x040fe2000f8e00e4 */
[----:B------:R-:W-:Y:S02]  /*1d00*/  UISETP.LT.AND UP0, UPT, URZ, UR35, UPT ;  /* 0x000000233f00728c */ /* 0x000fe4000bf01270 */
[----:B------:R-:W-:Y:S01]  /*1d10*/  UIADD3 UR9, UP3, UP2, UR54, UR18, UR55 ;  /* 0x0000001236097290 */ /* 0x000fe2000fa7e037 */
[----:B------:R-:W-:Y:S01]  /*1d20*/  IMAD R9, R0, UR43, R9 ;  /* 0x0000002b00097c24 */ /* 0x000fe2000f8e0209 */
[----:B------:R-:W-:Y:S01]  /*1d30*/  IADD3 R6, P0, R6, UR56, RZ ;  /* 0x0000003806067c10 */ /* 0x000fe2000ff1e0ff */
[----:B------:R-:W-:Y:S01]  /*1d40*/  IMAD.U32 R0, RZ, RZ, UR14 ;  /* 0x0000000eff007e24 */ /* 0x000fe2000f8e00ff */
[----:B------:R-:W-:Y:S01]  /*1d50*/  USEL UR35, URZ, UR35, !UP0 ;  /* 0x000000233f237287 */ /* 0x000fe2000c000000 */
[----:B------:R-:W-:Y:S01]  /*1d60*/  VIADD R5, R5, UR13 ;  /* 0x0000000d05057c36 */ /* 0x000fe20008000000 */
[----:B------:R-:W-:Y:S01]  /*1d70*/  IADD3.X R7, R7, UR51, R9, P0, !PT ;  /* 0x0000003307077c10 */ /* 0x000fe200087fe409 */
[----:B------:R-:W-:Y:S01]  /*1d80*/  UIADD3.X UR12, UR53, UR12, UR50, UP3, UP2 ;  /* 0x0000000c350c7290 */ /* 0x000fe20009fe4432 */
[----:B------:R-:W-:Y:S01]  /*1d90*/  IMAD R9, R25, UR10, RZ ;  /* 0x0000000a19097c24 */ /* 0x000fe2000f8e02ff */
[----:B------:R-:W-:Y:S01]  /*1da0*/  UISETP.GT.AND UP0, UPT, UR46, UR35, UPT ;  /* 0x000000232e00728c */ /* 0x000fe2000bf04270 */
[----:B------:R-:W-:Y:S01]  /*1db0*/  IMAD.WIDE.U32 R4, R3, UR10, R4 ;  /* 0x0000000a03047c25 */ /* 0x000fe2000f8e0004 */
[----:B------:R-:W-:-:S03]  /*1dc0*/  ULDC.64 UR20, c[0x0][0x400] ;  /* 0x0001000000147ab9 */ /* 0x000fc60000000a00 */
[----:B------:R-:W-:Y:S01]  /*1dd0*/  IMAD.WIDE.U32 R6, R0, UR57, R6 ;  /* 0x0000003900067c25 */ /* 0x000fe2000f8e0006 */
[----:B------:R-:W-:Y:S02]  /*1de0*/  IADD3 R0, P0, R8, UR9, RZ ;  /* 0x0000000908007c10 */ /* 0x000fe4000ff1e0ff */
[----:B------:R-:W-:Y:S01]  /*1df0*/  LEA R223, P3, R4, UR32, 0x1 ;  /* 0x0000002004df7c11 */ /* 0x000fe2000f8608ff */
[----:B------:R-:W-:Y:S01]  /*1e00*/  IMAD R9, R3, UR11, R9 ;  /* 0x0000000b03097c24 */ /* 0x000fe2000f8e0209 */
[----:B------:R-:W-:Y:S01]  /*1e10*/  LEA.HI.X.SX32 R8, R8, UR12, 0x1, P0 ;  /* 0x0000000c08087c11 */ /* 0x000fe200080f0eff */
[----:B------:R-:W-:Y:S01]  /*1e20*/  UIMAD.WIDE UR10, UR40, 0x4, UR48 ;  /* 0x00000004280a78a5 */ /* 0x000fe2000f8e0230 */
[----:B------:R-:W-:Y:S01]  /*1e30*/  PLOP3.LUT P0, PT, PT, PT, UP0, 0x80, 0x0 ;  /* 0x000000000000781c */ /* 0x000fe20003f0f008 */
[----:B------:R-:W-:Y:S01]  /*1e40*/  IMAD.IADD R5, R5, 0x1, R9 ;  /* 0x0000000105057824 */ /* 0x000fe200078e0209 */
[----:B------:R-:W-:Y:S01]  /*1e50*/  LEA R225, P2, R0, UR20, 0x2 ;  /* 0x0000001400e17c11 */ /* 0x000fe2000f8410ff */
[----:B------:R-:W-:Y:S01]  /*1e60*/  VIADD R7, R7, UR15 ;  /* 0x0000000f07077c36 */ /* 0x000fe20008000000 */
[----:B------:R-:W-:Y:S01]  /*1e70*/  LEA R222, P4, R6, UR36, 0x1 ;  /* 0x0000002406de7c11 */ /* 0x000fe2000f8808ff */
[----:B------:R-:W-:Y:S01]  /*1e80*/  ULDC.64 UR48, c[0x0][0x2b0] ;  /* 0x0000ac0000307ab9 */ /* 0x000fe20000000a00 */
[----:B------:R-:W-:Y:S01]  /*1e90*/  LEA.HI.X R224, R0, UR21, R8, 0x2, P2 ;  /* 0x0000001500e07c11 */ /* 0x000fe200090f1408 */
[----:B------:R-:W-:Y:S01]  /*1ea0*/  UIMAD.WIDE UR18, UR41, 0x4, UR48 ;  /* 0x00000004291278a5 */ /* 0x000fe2000f8e0230 */
[----:B------:R-:W-:Y:S01]  /*1eb0*/  LEA.HI.X R221, R4, UR33, R5, 0x1, P3 ;  /* 0x0000002104dd7c11 */ /* 0x000fe200098f0c05 */
[----:B------:R-:W-:Y:S01]  /*1ec0*/  UMOV UR21, UR10 ;  /* 0x0000000a00157c82 */ /* 0x000fe20008000000 */
[----:B------:R-:W-:Y:S01]  /*1ed0*/  LEA.HI.X R220, R6, UR37, R7, 0x1, P4 ;  /* 0x0000002506dc7c11 */ /* 0x000fe2000a0f0c07 */
[----:B------:R-:W-:-:S02]  /*1ee0*/  UMOV UR20, UR11 ;  /* 0x0000000b00147c82 */ /* 0x000fc40008000000 */
        /* <DEDUP_REMOVED lines=20> */
.L_x_408:
        /* <DEDUP_REMOVED lines=19> */
.L_x_409:
        /* <DEDUP_REMOVED lines=8> */
[C---:B------:R-:W-:Y:S02]  /*21e0*/  ISETP.GE.AND P4, PT, R3.reuse, UR8, PT ;  /* 0x0000000803007c0c */ /* 0x040fe4000bf86270 */
[----:B------:R-:W-:Y:S01]  /*21f0*/  MOV R0, UR5 ;  /* 0x0000000500007c02 */ /* 0x000fe20008000f00 */
[----:B------:R-:W-:Y:S01]  /*2200*/  UIMAD UR5, UR19, UR14, URZ ;  /* 0x0000000e130572a4 */ /* 0x000fe2000f8e023f */
[----:B------:R-:W-:Y:S01]  /*2210*/  IADD3 R6, P0, R4, UR9, RZ ;  /* 0x0000000904067c10 */ /* 0x000fe2000ff1e0ff */
[----:B------:R-:W-:-:S02]  /*2220*/  VIADD R4, R3, 0x40 ;  /* 0x0000004003047836 */ /* 0x000fc40000000000 */
        /* <DEDUP_REMOVED lines=9> */
[----:B------:R-:W-:Y:S01]  /*22c0*/  ULDC UR5, c[0x0][0x2d0] ;  /* 0x0000b40000057ab9 */ /* 0x000fe20000000800 */
[----:B------:R-:W-:Y:S01]  /*22d0*/  IMAD.MOV.U32 R4, RZ, RZ, R6 ;  /* 0x000000ffff047224 */ /* 0x000fe200078e0006 */
[----:B------:R-:W-:Y:S01]  /*22e0*/  ISETP.GE.AND P5, PT, R228, UR5, PT ;  /* 0x00000005e4007c0c */ /* 0x000fe2000bfa6270 */
[----:B------:R-:W-:Y:S01]  /*22f0*/  IMAD R0, R3, UR13, R0 ;  /* 0x0000000d03007c24 */ /* 0x000fe2000f8e0200 */
[----:B------:R-:W-:Y:S01]  /*2300*/  ISETP.GE.AND P2, PT, R15, UR5, PT ;  /* 0x000000050f007c0c */ /* 0x000fe2000bf46270 */
        /* <DEDUP_REMOVED lines=9> */
.L_x_411:
[----:B------:R-:W-:Y:S05]  /*23a0*/  BSYNC B0 ;  /* 0x0000000000007941 */ /* 0x000fea0003800000 */
.L_x_410:
        /* <DEDUP_REMOVED lines=19> */
.L_x_413:
[----:B------:R-:W-:Y:S05]  /*24e0*/  BSYNC B0 ;  /* 0x0000000000007941 */ /* 0x000fea0003800000 */
.L_x_412:
        /* <DEDUP_REMOVED lines=32> */
.L_x_415:
[----:B------:R-:W-:Y:S05]  /*26f0*/  BSYNC B0 ;  /* 0x0000000000007941 */ /* 0x000fea0003800000 */
.L_x_414:
        /* <DEDUP_REMOVED lines=20> */
.L_x_407:
[----:B------:R-:W-:Y:S01]  /*2840*/  PLOP3.LUT P0, PT, PT, PT, UP4, 0x80, 0x0 ;  /* 0x000000000000781c */ /* 0x000fe20003f0f048 */
[----:B------:R-:W-:Y:S01]  /*2850*/  UIMAD UR9, UR5, -0x40, UR22 ;  /* 0xffffffc0050978a4 */ /* 0x000fe2000f8e0216 */
[C---:B------:R-:W-:Y:S01]  /*2860*/  LEA R0, R243.reuse, UR4, 0x1 ;  /* 0x00000004f3007c11 */ /* 0x040fe2000f8e08ff */
[----:B------:R-:W-:Y:S01]  /*2870*/  ULEA.HI UR10, UR5, UR5, URZ, 0x1 ;  /* 0x00000005050a7291 */ /* 0x000fe2000f8f083f */
[----:B------:R-:W-:Y:S01]  /*2880*/  VIADD R4, R243, 0x1800 ;  /* 0x00001800f3047836 */ /* 0x000fe20000000000 */
[----:B------:R-:W-:Y:S08]  /*2890*/  BSSY B0, `(.L_x_417) ;  /* 0x000002a000007945 */ /* 0x000ff00003800000 */
[----:B------:R-:W-:Y:S01]  /*28a0*/  @P0 BAR.SYNC.DEFER_BLOCKING 0x0 ;  /* 0x0000000000000b1d */ /* 0x000fe20000010000 */
[----:B------:R-:W-:Y:S01]  /*28b0*/  ISETP.GE.AND P1, PT, R3, UR9, PT ;  /* 0x0000000903007c0c */ /* 0x000fe2000bf26270 */
[----:B------:R-:W-:-:S04]  /*28c0*/  ULOP3.LUT UR10, UR10, 0xfffffffe, URZ, 0xc0, !UPT ;  /* 0xfffffffe0a0a7892 */ /* 0x000fc8000f8ec03f */
[----:B------:R-:W-:-:S04]  /*28d0*/  UIADD3 UR10, UR5, -UR10, URZ ;  /* 0x8000000a050a7290 */ /* 0x000fc8000fffe03f */
[----:B------:R-:W-:-:S06]  /*28e0*/  UISETP.NE.AND UP0, UPT, UR10, 0x1, UPT ;  /* 0x000000010a00788c */ /* 0x000fcc000bf05270 */
[----:B------:R-:W-:-:S04]  /*28f0*/  PLOP3.LUT P0, PT, PT, PT, UP0, 0x80, 0x0 ;  /* 0x000000000000781c */ /* 0x000fc80003f0f008 */
[----:B------:R-:W-:Y:S01]  /*2900*/  SEL R215, R4, R243, !P0 ;  /* 0x000000f304d77207 */ /* 0x000fe20004000000 */
[----:B------:R1:W-:Y:S04]  /*2910*/  @P1 STS [R0+0x6000], RZ ;  /* 0x006000ff00001388 */ /* 0x0003e80000000800 */
[----:B------:R1:W-:Y:S04]  /*2920*/  @P1 STS [R0+0x6004], RZ ;  /* 0x006004ff00001388 */ /* 0x0003e80000000800 */
[----:B------:R1:W-:Y:S04]  /*2930*/  @P1 STS.64 [R0+0x6008], RZ ;  /* 0x006008ff00001388 */ /* 0x0003e80000000a00 */
[----:B------:R1:W-:Y:S04]  /*2940*/  @P1 STS.128 [R0+0x7000], RZ ;  /* 0x007000ff00001388 */ /* 0x0003e80000000c00 */
[----:B------:R1:W-:Y:S01]  /*2950*/  @P1 STS.128 [R0+0x8000], RZ ;  /* 0x008000ff00001388 */ /* 0x0003e20000000c00 */
[----:B------:R-:W-:Y:S05]  /*2960*/  @P1 BRA `(.L_x_418) ;  /* 0x0000000000701947 */ /* 0x000fea0003800000 */
[----:B------:R-:W-:Y:S02]  /*2970*/  ULDC UR10, c[0x0][0x2d0] ;  /* 0x0000b400000a7ab9 */ /* 0x000fe40000000800 */
[----:B------:R-:W-:Y:S02]  /*2980*/  ISETP.GE.AND P4, PT, R228, UR10, PT ;  /* 0x0000000ae4007c0c */ /* 0x000fe4000bf86270 */
[----:B------:R-:W-:Y:S02]  /*2990*/  ISETP.GE.AND P3, PT, R15, UR10, PT ;  /* 0x0000000a0f007c0c */ /* 0x000fe4000bf66270 */
[----:B------:R-:W-:-:S09]  /*29a0*/  ISETP.GE.AND P2, PT, R18, UR10, PT ;  /* 0x0000000a12007c0c */ /* 0x000fd2000bf46270 */
[----:B------:R-:W-:Y:S01]  /*29b0*/  @!P4 IMAD.MOV.U32 R6, RZ, RZ, R223 ;  /* 0x000000ffff06c224 */ /* 0x000fe200078e00df */
[----:B------:R2:W-:Y:S01]  /*29c0*/  @P4 STS [R0+0x6000], RZ ;  /* 0x006000ff00004388 */ /* 0x0005e20000000800 */
[--C-:B------:R-:W-:Y:S01]  /*29d0*/  @!P4 IMAD.MOV.U32 R7, RZ, RZ, R221.reuse ;  /* 0x000000ffff07c224 */ /* 0x100fe200078e00dd */
[----:B------:R-:W-:Y:S01]  /*29e0*/  @!P3 MOV R4, R223 ;  /* 0x000000df0004b202 */ /* 0x000fe20000000f00 */
[----:B------:R-:W-:Y:S01]  /*29f0*/  @!P3 IMAD.MOV.U32 R5, RZ, RZ, R221 ;  /* 0x000000ffff05b224 */ /* 0x000fe200078e00dd */
[----:B------:R2:W-:Y:S04]  /*2a00*/  @P4 STS [R0+0x6004], RZ ;  /* 0x006004ff00004388 */ /* 0x0005e80000000800 */
[----:B------:R2:W-:Y:S04]  /*2a10*/  @P4 STS.64 [R0+0x6008], RZ ;  /* 0x006008ff00004388 */ /* 0x0005e80000000a00 */
        /* <DEDUP_REMOVED lines=17> */
.L_x_418:
[----:B------:R-:W-:Y:S05]  /*2b30*/  BSYNC B0 ;  /* 0x0000000000007941 */ /* 0x000fea0003800000 */
.L_x_417:
        /* <DEDUP_REMOVED lines=16> */
.L_x_420:
[----:B------:R-:W-:Y:S02]  /*2c40*/  ULDC UR10, c[0x0][0x2d0] ;  /* 0x0000b400000a7ab9 */ /* 0x000fe40000000800 */
[----:B------:R-:W-:Y:S02]  /*2c50*/  ISETP.GE.AND P3, PT, R228, UR10, PT ;  /* 0x0000000ae4007c0c */ /* 0x000fe4000bf66270 */
[----:B------:R-:W-:Y:S02]  /*2c60*/  ISETP.GE.AND P2, PT, R15, UR10, PT ;  /* 0x0000000a0f007c0c */ /* 0x000fe4000bf46270 */
[----:B------:R-:W-:-:S09]  /*2c70*/  ISETP.GE.AND P1, PT, R18, UR10, PT ;  /* 0x0000000a12007c0c */ /* 0x000fd2000bf26270 */
[----:B--2---:R-:W-:Y:S01]  /*2c80*/  @!P3 IMAD.MOV.U32 R6, RZ, RZ, R222 ;  /* 0x000000ffff06b224 */ /* 0x004fe200078e00de */
[----:B------:R2:W-:Y:S01]  /*2c90*/  @P3 STS [R215], RZ ;  /* 0x000000ffd7003388 */ /* 0x0005e20000000800 */
[--C-:B------:R-:W-:Y:S01]  /*2ca0*/  @!P3 IMAD.MOV.U32 R7, RZ, RZ, R220.reuse ;  /* 0x000000ffff07b224 */ /* 0x100fe200078e00dc */
[----:B---3--:R-:W-:Y:S01]  /*2cb0*/  @!P2 MOV R4, R222 ;  /* 0x000000de0004a202 */ /* 0x008fe20000000f00 */
[----:B------:R-:W-:Y:S01]  /*2cc0*/  @!P2 IMAD.MOV.U32 R5, RZ, RZ, R220 ;  /* 0x000000ffff05a224 */ /* 0x000fe200078e00dc */
[----:B------:R2:W-:Y:S04]  /*2cd0*/  @P3 STS [R215+0x4], RZ ;  /* 0x000004ffd7003388 */ /* 0x0005e80000000800 */
[----:B------:R2:W-:Y:S04]  /*2ce0*/  @P3 STS [R215+0x8], RZ ;  /* 0x000008ffd7003388 */ /* 0x0005e80000000800 */
[----:B------:R2:W-:Y:S04]  /*2cf0*/  @P3 STS [R215+0xc], RZ ;  /* 0x00000cffd7003388 */ /* 0x0005e80000000800 */
        /* <DEDUP_REMOVED lines=17> */
[----:B--2---:R-:W-:Y:S02]  /*2e10*/  MOV R4, R222 ;  /* 0x000000de00047202 */ /* 0x004fe40000000f00 */
[----:B------:R-:W-:-:S05]  /*2e20*/  MOV R5, R220 ;  /* 0x000000dc00057202 */ /* 0x000fca0000000f00 */
[----:B------:R-:W-:Y:S01]  /*2e30*/  @!PT LDS RZ, [RZ] ;  /* 0x00000000fffff984 */ /* 0x000fe20000000800 */
[----:B------:R-:W-:Y:S01]  /*2e40*/  @!PT LDS RZ, [RZ] ;  /* 0x00000000fffff984 */ /* 0x000fe20000000800 */
[----:B------:R-:W-:Y:S01]  /*2e50*/  @!PT LDS RZ, [RZ] ;  /* 0x00000000fffff984 */ /* 0x000fe20000000800 */
[----:B------:R2:W-:Y:S02]  /*2e60*/  LDGSTS.E.BYPASS.LTC128B.128 [R215+0x2000], desc[UR6][R4.64+0x80] ;  /* 0x0200008004d77fae */ /* 0x0005e4000b901d46 */
.L_x_421:
[----:B------:R-:W-:Y:S05]  /*2e70*/  BSYNC B0 ;  /* 0x0000000000007941 */ /* 0x000fea0003800000 */
.L_x_419:
[----:B------:R-:W-:Y:S01]  /*2e80*/  UIMAD UR10, UR39, UR24, URZ ;  /* 0x00000018270a72a4 */ /* 0x000fe2000f8e023f */
[----:B--23--:R-:W-:Y:S01]  /*2e90*/  IMAD.U32 R4, RZ, RZ, UR24 ;  /* 0x00000018ff047e24 */ /* 0x00cfe2000f8e00ff */
[----:B------:R-:W-:Y:S01]  /*2ea0*/  ULDC.64 UR12, c[0x0][0x260] ;  /* 0x00009800000c7ab9 */ /* 0x000fe20000000a00 */
[C---:B------:R-:W-:Y:S01]  /*2eb0*/  VIADD R8, R227.reuse, 0x20 ;  /* 0x00000020e3087836 */ /* 0x040fe20000000000 */
[----:B------:R-:W-:Y:S01]  /*2ec0*/  UIMAD UR11, UR28, UR25, UR10 ;  /* 0x000000191c0b72a4 */ /* 0x000fe2000f8e020a */
[----:B------:R-:W-:Y:S01]  /*2ed0*/  IMAD.WIDE.U32 R4, R4, UR28, R228 ;  /* 0x0000001c04047c25 */ /* 0x000fe2000f8e00e4 */
[----:B------:R-:W-:Y:S01]  /*2ee0*/  UIMAD UR10, UR17, -0x80, UR8 ;  /* 0xffffff80110a78a4 */ /* 0x000fe2000f8e0208 */
[----:B------:R-:W-:Y:S02]  /*2ef0*/  BSSY B0, `(.L_x_422) ;  /* 0x000003d000007945 */ /* 0x000fe40003800000 */
[----:B------:R-:W-:Y:S01]  /*2f00*/  VIADD R9, R227, 0x8 ;  /* 0x00000008e3097836 */ /* 0x000fe20000000000 */
[----:B------:R-:W-:Y:S01]  /*2f10*/  IADD3 R6, P1, R4, UR23, RZ ;  /* 0x0000001704067c10 */ /* 0x000fe2000ff3e0ff */
[----:B------:R-:W-:Y:S01]  /*2f20*/  IMAD.U32 R7, RZ, RZ, UR11 ;  /* 0x0000000bff077e24 */ /* 0x000fe2000f8e00ff */
[----:B------:R-:W-:Y:S01]  /*2f30*/  ISETP.GE.AND P5, PT, R3, UR10, PT ;  /* 0x0000000a03007c0c */ /* 0x000fe2000bfa6270 */
[----:B------:R-:W-:Y:S01]  /*2f40*/  IMAD R4, R20, UR12, RZ ;  /* 0x0000000c14047c24 */ /* 0x000fe2000f8e02ff */
[----:B------:R-:W-:Y:S01]  /*2f50*/  ISETP.GE.AND P2, PT, R9, UR9, PT ;  /* 0x0000000909007c0c */ /* 0x000fe2000bf46270 */
[----:B------:R-:W-:Y:S01]  /*2f60*/  VIADD R21, R227, 0x28 ;  /* 0x00000028e3157836 */ /* 0x000fe20000000000 */
[----:B------:R-:W-:Y:S01]  /*2f70*/  IADD3.X R7, R5, UR29, R7, P1, !PT ;  /* 0x0000001d05077c10 */ /* 0x000fe20008ffe407 */
[----:B------:R-:W-:Y:S01]  /*2f80*/  IMAD R4, R14, UR13, R4 ;  /* 0x0000000d0e047c24 */ /* 0x000fe2000f8e0204 */
[----:B------:R-:W-:-:S02]  /*2f90*/  ISETP.GE.AND P1, PT, R8, UR9, PT ;  /* 0x0000000908007c0c */ /* 0x000fc4000bf26270 */
[----:B------:R-:W-:Y:S01]  /*2fa0*/  P2R R24, PR, RZ, 0x4 ;  /* 0x00000004ff187803 */ /* 0x000fe20000000000 */
[----:B------:R-:W-:Y:S01]  /*2fb0*/  IMAD.WIDE.U32 R6, R14, UR12, R6 ;  /* 0x0000000c0e067c25 */ /* 0x000fe2000f8e0006 */
[----:B------:R-:W-:Y:S02]  /*2fc0*/  P2R R23, PR, RZ, 0x2 ;  /* 0x00000002ff177803 */ /* 0x000fe40000000000 */
[----:B------:R-:W-:Y:S01]  /*2fd0*/  ISETP.GE.AND P1, PT, R227, UR9, PT ;  /* 0x00000009e3007c0c */ /* 0x000fe2000bf26270 */
[----:B------:R2:W-:Y:S01]  /*2fe0*/  @P5 STS [R0+0x9000], RZ ;  /* 0x009000ff00005388 */ /* 0x0005e20000000800 */
[----:B------:R-:W-:Y:S01]  /*2ff0*/  ISETP.GE.AND P6, PT, R21, UR9, PT ;  /* 0x0000000915007c0c */ /* 0x000fe2000bfc6270 */
[----:B------:R-:W-:Y:S01]  /*3000*/  IMAD.IADD R13, R7, 0x1, R4 ;  /* 0x00000001070d7824 */ /* 0x000fe200078e0204 */
[----:B------:R-:W-:Y:S01]  /*3010*/  P2R R22, PR, RZ, 0x2 ;  /* 0x00000002ff167803 */ /* 0x000fe20000000000 */
[----:B------:R2:W-:Y:S04]  /*3020*/  @P5 STS [R0+0x9004], RZ ;  /* 0x009004ff00005388 */ /* 0x0005e80000000800 */
[----:B------:R2:W-:Y:S04]  /*3030*/  @P5 STS.64 [R0+0x9008], RZ ;  /* 0x009008ff00005388 */ /* 0x0005e80000000a00 */
[----:B------:R2:W-:Y:S04]  /*3040*/  @P5 STS.128 [R0+0xb000], RZ ;  /* 0x00b000ff00005388 */ /* 0x0005e80000000c00 */
[----:B------:R2:W-:Y:S01]  /*3050*/  @P5 STS.128 [R0+0xd000], RZ ;  /* 0x00d000ff00005388 */ /* 0x0005e20000000c00 */
[----:B------:R-:W-:Y:S05]  /*3060*/  @P5 BRA `(.L_x_423) ;  /* 0x0000000000945947 */ /* 0x000fea0003800000 */
[----:B------:R-:W-:Y:S01]  /*3070*/  ULDC UR9, c[0x0][0x2d0] ;  /* 0x0000b40000097ab9 */ /* 0x000fe20000000800 */
[----:B------:R-:W-:Y:S01]  /*3080*/  IMAD R12, R25, UR24, RZ ;  /* 0x00000018190c7c24 */ /* 0x000fe2000f8e02ff */
[----:B------:R-:W-:Y:S01]  /*3090*/  ISETP.GE.AND P3, PT, R228, UR9, PT ;  /* 0x00000009e4007c0c */ /* 0x000fe2000bf66270 */
[----:B------:R-:W-:Y:S01]  /*30a0*/  IMAD.MOV.U32 R4, RZ, RZ, R6 ;  /* 0x000000ffff047224 */ /* 0x000fe200078e0006 */
[----:B------:R-:W-:Y:S01]  /*30b0*/  ISETP.GE.AND P2, PT, R15, UR9, PT ;  /* 0x000000090f007c0c */ /* 0x000fe2000bf46270 */
[----:B------:R-:W-:Y:S02]  /*30c0*/  IMAD.MOV.U32 R5, RZ, RZ, R13 ;  /* 0x000000ffff057224 */ /* 0x000fe400078e000d */
[C---:B------:R-:W-:Y:S02]  /*30d0*/  IMAD R12, R3.reuse, UR25, R12 ;  /* 0x00000019030c7c24 */ /* 0x040fe4000f8e020c */
[----:B------:R-:W-:-:S04]  /*30e0*/  IMAD.WIDE.U32 R4, R3, UR24, R4 ;  /* 0x0000001803047c25 */ /* 0x000fc8000f8e0004 */
[----:B------:R-:W-:Y:S02]  /*30f0*/  IMAD.IADD R12, R5, 0x1, R12 ;  /* 0x00000001050c7824 */ /* 0x000fe400078e020c */
[----:B------:R-:W3:Y:S01]  /*3100*/  @!P3 LDC.64 R10, c[0x0][0x218] ;  /* 0x00008600ff0abb82 */ /* 0x000ee20000000a00 */
[----:B------:R1:W-:Y:S04]  /*3110*/  @P3 STS [R0+0x9000], RZ ;  /* 0x009000ff00003388 */ /* 0x0003e80000000800 */
[----:B------:R1:W-:Y:S03]  /*3120*/  @P3 STS [R0+0x9004], RZ ;  /* 0x009004ff00003388 */ /* 0x0003e60000000800 */
[----:B------:R-:W5:Y:S01]  /*3130*/  @!P2 LDC.64 R8, c[0x0][0x218] ;  /* 0x00008600ff08ab82 */ /* 0x000f620000000a00 */
[----:B------:R1:W-:Y:S01]  /*3140*/  @P3 STS.64 [R0+0x9008], RZ ;  /* 0x009008ff00003388 */ /* 0x0003e20000000a00 */
[----:B---3--:R-:W-:-:S04]  /*3150*/  @!P3 LEA R10, P1, R4, R10, 0x1 ;  /* 0x0000000a040ab211 */ /* 0x008fc800078208ff */
[C---:B------:R-:W-:Y:S02]  /*3160*/  @!P3 LEA.HI.X R11, R4.reuse, R11, R12, 0x1, P1 ;  /* 0x0000000b040bb211 */ /* 0x040fe400008f0c0c */
[----:B-----5:R-:W-:-:S03]  /*3170*/  @!P2 LEA R8, P1, R4, R8, 0x1 ;  /* 0x000000080408a211 */ /* 0x020fc600078208ff */
[----:B------:R-:W-:Y:S01]  /*3180*/  @!PT LDS RZ, [RZ] ;  /* 0x00000000fffff984 */ /* 0x000fe20000000800 */
[----:B------:R-:W-:Y:S01]  /*3190*/  @!PT LDS RZ, [RZ] ;  /* 0x00000000fffff984 */ /* 0x000fe20000000800 */
[----:B------:R-:W-:Y:S01]  /*31a0*/  @!PT LDS RZ, [RZ] ;  /* 0x00000000fffff984 */ /* 0x000fe20000000800 */
[----:B------:R1:W-:Y:S01]  /*31b0*/  @!P3 LDGSTS.E.BYPASS.LTC128B.128 [R0+0x9000], desc[UR6][R10.64] ;  /* 0x090000000a00bfae */ /* 0x0003e2000b901d46 */
[----:B------:R-:W-:-:S03]  /*31c0*/  @!P2 LEA.HI.X R9, R4, R9, R12, 0x1, P1 ;  /* 0x000000090409a211 */ /* 0x000fc600008f0c0c */
[----:B------:R1:W-:Y:S01]  /*31d0*/  @P2 STS.128 [R0+0xb000], RZ ;  /* 0x00b000ff00002388 */ /* 0x0003e20000000c00 */
[----:B------:R-:W-:-:S03]  /*31e0*/  ISETP.GE.AND P1, PT, R18, UR9, PT ;  /* 0x0000000912007c0c */ /* 0x000fc6000bf26270 */
        /* <DEDUP_REMOVED lines=13> */
.L_x_423:
[----:B------:R-:W-:Y:S05]  /*32c0*/  BSYNC B0 ;  /* 0x0000000000007941 */ /* 0x000fea0003800000 */
.L_x_422:
[----:B------:R-:W-:Y:S01]  /*32d0*/  IADD3 R4, R3, 0x40, RZ ;  /* 0x0000004003047810 */ /* 0x000fe20007ffe0ff */
[----:B------:R-:W-:Y:S03]  /*32e0*/  BSSY B0, `(.L_x_424) ;  /* 0x000002b000007945 */ /* 0x000fe60003800000 */
[----:B------:R-:W-:-:S13]  /*32f0*/  ISETP.GE.AND P4, PT, R4, UR10, PT ;  /* 0x0000000a04007c0c */ /* 0x000fda000bf86270 */
[----:B------:R1:W-:Y:S04]  /*3300*/  @P4 STS.128 [R0+0xa000], RZ ;  /* 0x00a000ff00004388 */ /* 0x0003e80000000c00 */
[----:B------:R1:W-:Y:S04]  /*3310*/  @P4 STS.128 [R0+0xc000], RZ ;  /* 0x00c000ff00004388 */ /* 0x0003e80000000c00 */
[----:B------:R1:W-:Y:S01]  /*3320*/  @P4 STS.128 [R0+0xe000], RZ ;  /* 0x00e000ff00004388 */ /* 0x0003e20000000c00 */
[----:B------:R-:W-:Y:S05]  /*3330*/  @P4 BRA `(.L_x_425) ;  /* 0x0000000000944947 */ /* 0x000fea0003800000 */
[----:B------:R-:W-:Y:S01]  /*3340*/  IADD3 R7, P1, R3, 0x40, RZ ;  /* 0x0000004003077810 */ /* 0x000fe20007f3e0ff */
[----:B------:R-:W-:Y:S01]  /*3350*/  ULDC UR9, c[0x0][0x2d0] ;  /* 0x0000b40000097ab9 */ /* 0x000fe20000000800 */
[----:B------:R-:W-:Y:S01]  /*3360*/  IMAD.MOV.U32 R5, RZ, RZ, R13 ;  /* 0x000000ffff057224 */ /* 0x000fe200078e000d */
[----:B------:R-:W-:Y:S02]  /*3370*/  ISETP.GE.AND P3, PT, R228, UR9, PT ;  /* 0x00000009e4007c0c */ /* 0x000fe4000bf66270 */
[----:B------:R-:W-:Y:S01]  /*3380*/  IMAD.X R4, RZ, RZ, R25, P1 ;  /* 0x000000ffff047224 */ /* 0x000fe200008e0619 */
[----:B------:R-:W-:-:S03]  /*3390*/  ISETP.GE.AND P2, PT, R15, UR9, PT ;  /* 0x000000090f007c0c */ /* 0x000fc6000bf46270 */
[----:B-1-3--:R-:W-:Y:S02]  /*33a0*/  IMAD R8, R4, UR24, RZ ;  /* 0x0000001804087c24 */ /* 0x00afe4000f8e02ff */
[----:B------:R-:W-:-:S04]  /*33b0*/  IMAD.MOV.U32 R4, RZ, RZ, R6 ;  /* 0x000000ffff047224 */ /* 0x000fc800078e0006 */
[C---:B------:R-:W-:Y:S01]  /*33c0*/  IMAD.WIDE.U32 R4, R7.reuse, UR24, R4 ;  /* 0x0000001807047c25 */ /* 0x040fe2000f8e0004 */
[----:B------:R-:W1:Y:S01]  /*33d0*/  @!P3 LDC.64 R16, c[0x0][0x218] ;  /* 0x00008600ff10bb82 */ /* 0x000e620000000a00 */
[----:B------:R3:W-:Y:S02]  /*33e0*/  @P3 STS.128 [R0+0xa000], RZ ;  /* 0x00a000ff00003388 */ /* 0x0007e40000000c00 */
[----:B------:R-:W-:-:S04]  /*33f0*/  IMAD R7, R7, UR25, R8 ;  /* 0x0000001907077c24 */ /* 0x000fc8000f8e0208 */
[----:B------:R-:W-:Y:S02]  /*3400*/  IMAD.IADD R10, R5, 0x1, R7 ;  /* 0x00000001050a7824 */ /* 0x000fe400078e0207 */
[----:B------:R-:W5:Y:S01]  /*3410*/  @!P2 LDC.64 R6, c[0x0][0x218] ;  /* 0x00008600ff06ab82 */ /* 0x000f620000000a00 */
[----:B-1----:R-:W-:-:S04]  /*3420*/  @!P3 LEA R8, P1, R4, R16, 0x1 ;  /* 0x000000100408b211 */ /* 0x002fc800078208ff */
        /* <DEDUP_REMOVED lines=16> */
[----:B---3--:R-:W-:-:S04]  /*3530*/  LEA R6, P1, R4, UR10, 0x1 ;  /* 0x0000000a04067c11 */ /* 0x008fc8000f8208ff */
[----:B------:R-:W-:-:S05]  /*3540*/  LEA.HI.X R7, R4, UR11, R10, 0x1, P1 ;  /* 0x0000000b04077c11 */ /* 0x000fca00088f0c0a */
[----:B------:R-:W-:Y:S01]  /*3550*/  @!PT LDS RZ, [RZ] ;  /* 0x00000000fffff984 */ /* 0x000fe20000000800 */
[----:B------:R-:W-:Y:S01]  /*3560*/  @!PT LDS RZ, [RZ] ;  /* 0x00000000fffff984 */ /* 0x000fe20000000800 */
[----:B------:R-:W-:Y:S01]  /*3570*/  @!PT LDS RZ, [RZ] ;  /* 0x00000000fffff984 */ /* 0x000fe20000000800 */
[----:B------:R1:W-:Y:S04]  /*3580*/  LDGSTS.E.BYPASS.LTC128B.128 [R0+0xe000], desc[UR6][R6.64+0x80] ;  /* 0x0e00008006007fae */ /* 0x0003e8000b901d46 */
.L_x_425:
[----:B------:R-:W-:Y:S05]  /*3590*/  BSYNC B0 ;  /* 0x0000000000007941 */ /* 0x000fea0003800000 */
.L_x_424:
[----:B------:R-:W-:Y:S01]  /*35a0*/  UIMAD UR9, UR39, UR26, URZ ;  /* 0x0000001a270972a4 */ /* 0x000fe2000f8e023f */
[----:B------:R-:W-:Y:S01]  /*35b0*/  MOV R4, UR26 ;  /* 0x0000001a00047c02 */ /* 0x000fe20008000f00 */
[----:B------:R2:W-:Y:S01]  /*35c0*/  @P5 STS [R0+0xf000], RZ ;  /* 0x00f000ff00005388 */ /* 0x0005e20000000800 */
[----:B------:R-:W-:Y:S01]  /*35d0*/  ULDC.64 UR10, c[0x0][0x268] ;  /* 0x00009a00000a7ab9 */ /* 0x000fe20000000a00 */
[----:B------:R-:W-:Y:S01]  /*35e0*/  UIMAD UR9, UR28, UR27, UR9 ;  /* 0x0000001b1c0972a4 */ /* 0x000fe2000f8e0209 */
[----:B------:R-:W-:Y:S01]  /*35f0*/  BSSY B0, `(.L_x_426) ;  /* 0x0000033000007945 */ /* 0x000fe20003800000 */
[----:B------:R2:W-:Y:S01]  /*3600*/  @P5 STS [R0+0xf004], RZ ;  /* 0x00f004ff00005388 */ /* 0x0005e20000000800 */
[----:B------:R-:W-:-:S03]  /*3610*/  IMAD.WIDE.U32 R4, R4, UR28, R228 ;  /* 0x0000001c04047c25 */ /* 0x000fc6000f8e00e4 */
[----:B------:R2:W-:Y:S01]  /*3620*/  @P5 STS.64 [R0+0xf008], RZ ;  /* 0x00f008ff00005388 */ /* 0x0005e20000000a00 */
[----:B-1-3--:R-:W-:Y:S02]  /*3630*/  MOV R7, UR9 ;  /* 0x0000000900077c02 */ /* 0x00afe40008000f00 */
[----:B------:R-:W-:Y:S01]  /*3640*/  IADD3 R6, P1, R4, UR31, RZ ;  /* 0x0000001f04067c10 */ /* 0x000fe2000ff3e0ff */
[----:B------:R2:W-:Y:S01]  /*3650*/  @P5 STS.128 [R0+0x11000], RZ ;  /* 0x011000ff00005388 */ /* 0x0005e20000000c00 */
[----:B------:R-:W-:Y:S02]  /*3660*/  IMAD R4, R20, UR10, RZ ;  /* 0x0000000a14047c24 */ /* 0x000fe4000f8e02ff */
[----:B------:R-:W-:Y:S01]  /*3670*/  IADD3.X R7, R5, UR34, R7, P1, !PT ;  /* 0x0000002205077c10 */ /* 0x000fe20008ffe407 */
[----:B------:R2:W-:Y:S01]  /*3680*/  @P5 STS.128 [R0+0x13000], RZ ;  /* 0x013000ff00005388 */ /* 0x0005e20000000c00 */
[C---:B------:R-:W-:Y:S02]  /*3690*/  IMAD R4, R14.reuse, UR11, R4 ;  /* 0x0000000b0e047c24 */ /* 0x040fe4000f8e0204 */
[----:B------:R-:W-:-:S05]  /*36a0*/  IMAD.WIDE.U32 R6, R14, UR10, R6 ;  /* 0x0000000a0e067c25 */ /* 0x000fca000f8e0006 */
[----:B------:R-:W-:Y:S01]  /*36b0*/  IADD3 R13, R7, R4, RZ ;  /* 0x00000004070d7210 */ /* 0x000fe20007ffe0ff */
[----:B------:R-:W-:Y:S06]  /*36c0*/  @P5 BRA `(.L_x_427) ;  /* 0x0000000000945947 */ /* 0x000fec0003800000 */
        /* <DEDUP_REMOVED lines=9> */
[----:B------:R-:W1:Y:S01]  /*3760*/  @!P3 LDC.64 R10, c[0x0][0x220] ;  /* 0x00008800ff0abb82 */ /* 0x000e620000000a00 */
[----:B------:R3:W-:Y:S04]  /*3770*/  @P3 STS [R0+0xf000], RZ ;  /* 0x00f000ff00003388 */ /* 0x0007e80000000800 */
[----:B------:R3:W-:Y:S03]  /*3780*/  @P3 STS [R0+0xf004], RZ ;  /* 0x00f004ff00003388 */ /* 0x0007e60000000800 */
[----:B------:R-:W5:Y:S01]  /*3790*/  @!P2 LDC.64 R8, c[0x0][0x220] ;  /* 0x00008800ff08ab82 */ /* 0x000f620000000a00 */
[----:B------:R3:W-:Y:S01]  /*37a0*/  @P3 STS.64 [R0+0xf008], RZ ;  /* 0x00f008ff00003388 */ /* 0x0007e20000000a00 */
        /* <DEDUP_REMOVED lines=23> */
.L_x_427:
[----:B------:R-:W-:Y:S05]  /*3920*/  BSYNC B0 ;  /* 0x0000000000007941 */ /* 0x000fea0003800000 */
.L_x_426:
[----:B------:R1:W-:Y:S01]  /*3930*/  @P4 STS.128 [R0+0x10000], RZ ;  /* 0x010000ff00004388 */ /* 0x0003e20000000c00 */
[----:B------:R-:W-:Y:S03]  /*3940*/  BSSY B0, `(.L_x_428) ;  /* 0x0000028000007945 */ /* 0x000fe60003800000 */
[----:B------:R1:W-:Y:S04]  /*3950*/  @P4 STS.128 [R0+0x12000], RZ ;  /* 0x012000ff00004388 */ /* 0x0003e80000000c00 */
[----:B------:R1:W-:Y:S01]  /*3960*/  @P4 STS.128 [R0+0x14000], RZ ;  /* 0x014000ff00004388 */ /* 0x0003e20000000c00 */
[----:B------:R-:W-:Y:S05]  /*3970*/  @P4 BRA `(.L_x_429) ;  /* 0x0000000000904947 */ /* 0x000fea0003800000 */
[----:B------:R-:W-:Y:S01]  /*3980*/  ULDC UR9, c[0x0][0x2d0] ;  /* 0x0000b40000097ab9 */ /* 0x000fe20000000800 */
[----:B------:R-:W-:Y:S01]  /*3990*/  IADD3 R3, P1, R3, 0x40, RZ ;  /* 0x0000004003037810 */ /* 0x000fe20007f3e0ff */
[----:B------:R-:W-:Y:S01]  /*39a0*/  IMAD.MOV.U32 R5, RZ, RZ, R13 ;  /* 0x000000ffff057224 */ /* 0x000fe200078e000d */
[----:B------:R-:W-:Y:S02]  /*39b0*/  ISETP.GE.AND P4, PT, R228, UR9, PT ;  /* 0x00000009e4007c0c */ /* 0x000fe4000bf86270 */
[----:B------:R-:W-:Y:S01]  /*39c0*/  ISETP.GE.AND P3, PT, R15, UR9, PT ;  /* 0x000000090f007c0c */ /* 0x000fe2000bf66270 */
[----:B------:R-:W-:Y:S01]  /*39d0*/  IMAD.X R4, RZ, RZ, R25, P1 ;  /* 0x000000ffff047224 */ /* 0x000fe200008e0619 */
[----:B------:R-:W-:-:S03]  /*39e0*/  ISETP.GE.AND P2, PT, R18, UR9, PT ;  /* 0x0000000912007c0c */ /* 0x000fc6000bf46270 */
[----:B------:R-:W-:Y:S02]  /*39f0*/  IMAD R7, R4, UR26, RZ ;  /* 0x0000001a04077c24 */ /* 0x000fe4000f8e02ff */
[----:B------:R-:W-:-:S04]  /*3a00*/  IMAD.MOV.U32 R4, RZ, RZ, R6 ;  /* 0x000000ffff047224 */ /* 0x000fc800078e0006 */
[----:B---3--:R-:W3:Y:S01]  /*3a10*/  @!P4 LDC.64 R10, c[0x0][0x220] ;  /* 0x00008800ff0acb82 */ /* 0x008ee20000000a00 */
[C---:B------:R-:W-:Y:S01]  /*3a20*/  IMAD.WIDE.U32 R4, R3.reuse, UR26, R4 ;  /* 0x0000001a03047c25 */ /* 0x040fe2000f8e0004 */
[----:B------:R2:W-:Y:S03]  /*3a30*/  @P4 STS.128 [R0+0x10000], RZ ;  /* 0x010000ff00004388 */ /* 0x0005e60000000c00 */
[----:B------:R-:W-:-:S03]  /*3a40*/  IMAD R3, R3, UR27, R7 ;  /* 0x0000001b03037c24 */ /* 0x000fc6000f8e0207 */
[----:B-1----:R-:W1:Y:S01]  /*3a50*/  @!P3 LDC.64 R8, c[0x0][0x220] ;  /* 0x00008800ff08bb82 */ /* 0x002e620000000a00 */
[----:B------:R-:W-:-:S07]  /*3a60*/  IMAD.IADD R3, R5, 0x1, R3 ;  /* 0x0000000105037824 */ /* 0x000fce00078e0203 */
[----:B------:R-:W5:Y:S01]  /*3a70*/  @!P2 LDC.64 R6, c[0x0][0x220] ;  /* 0x00008800ff06ab82 */ /* 0x000f620000000a00 */
[----:B---3--:R-:W-:-:S04]  /*3a80*/  @!P4 LEA R10, P1, R4, R10, 0x1 ;  /* 0x0000000a040ac211 */ /* 0x008fc800078208ff */
[C---:B------:R-:W-:Y:S02]  /*3a90*/  @!P4 LEA.HI.X R11, R4.reuse, R11, R3, 0x1, P1 ;  /* 0x0000000b040bc211 */ /* 0x040fe400008f0c03 */
[----:B-1----:R-:W-:-:S03]  /*3aa0*/  @!P3 LEA R8, P1, R4, R8, 0x1 ;  /* 0x000000080408b211 */ /* 0x002fc600078208ff */
[----:B------:R-:W-:Y:S01]  /*3ab0*/  @!PT LDS RZ, [RZ] ;  /* 0x00000000fffff984 */ /* 0x000fe20000000800 */
[----:B------:R-:W-:Y:S01]  /*3ac0*/  @!PT LDS RZ, [RZ] ;  /* 0x00000000fffff984 */ /* 0x000fe20000000800 */
[----:B------:R-:W-:Y:S01]  /*3ad0*/  @!PT LDS RZ, [RZ] ;  /* 0x00000000fffff984 */ /* 0x000fe20000000800 */
[----:B------:R2:W-:Y:S01]  /*3ae0*/  @!P4 LDGSTS.E.BYPASS.LTC128B.128 [R0+0x10000], desc[UR6][R10.64] ;  /* 0x100000000a00cfae */ /* 0x0005e2000b901d46 */
[----:B------:R-:W-:-:S03]  /*3af0*/  @!P3 LEA.HI.X R9, R4, R9, R3, 0x1, P1 ;  /* 0x000000090409b211 */ /* 0x000fc600008f0c03 */
[----:B------:R2:W-:Y:S01]  /*3b00*/  @P3 STS.128 [R0+0x12000], RZ ;  /* 0x012000ff00003388 */ /* 0x0005e20000000c00 */
        /* <DEDUP_REMOVED lines=11> */
.L_x_429:
[----:B------:R-:W-:Y:S05]  /*3bc0*/  BSYNC B0 ;  /* 0x0000000000007941 */ /* 0x000fea0003800000 */
.L_x_428:
[----:B--23--:R-:W2:Y:S01]  /*3bd0*/  LDC.64 R10, c[0x0][0x3b8] ;  /* 0x0000ee00ff0a7b82 */ /* 0x00cea20000000a00 */
[----:B------:R-:W-:Y:S01]  /*3be0*/  ISETP.NE.AND P3, PT, R22, RZ, PT ;  /* 0x000000ff1600720c */ /* 0x000fe20003f65270 */
[----:B------:R-:W-:Y:S01]  /*3bf0*/  IMAD.MOV.U32 R4, RZ, RZ, 0x4 ;  /* 0x00000004ff047424 */ /* 0x000fe200078e00ff */
[----:B------:R-:W-:Y:S01]  /*3c00*/  ISETP.NE.AND P2, PT, R24, RZ, PT ;  /* 0x000000ff1800720c */ /* 0x000fe20003f45270 */
[----:B-1----:R-:W-:Y:S01]  /*3c10*/  IMAD.MOV.U32 R8, RZ, RZ, 0x4 ;  /* 0x00000004ff087424 */ /* 0x002fe200078e00ff */
[----:B------:R-:W-:Y:S01]  /*3c20*/  ISETP.NE.AND P1, PT, R23, RZ, PT ;  /* 0x000000ff1700720c */ /* 0x000fe20003f25270 */
[----:B------:R-:W-:Y:S01]  /*3c30*/  IMAD.WIDE R4, R227, R4, UR18 ;  /* 0x00000012e3047e25 */ /* 0x000fe2000f8e0204 */
[----:B------:R-:W0:Y:S03]  /*3c40*/  LDGDEPBAR ;  /* 0x00000000000079af */ /* 0x000e260000000000 */
[----:B------:R-:W-:-:S02]  /*3c50*/  IMAD.MOV.U32 R231, RZ, RZ, 0x7f800000 ;  /* 0x7f800000ffe77424 */ /* 0x000fc400078e00ff */
[----:B------:R-:W-:Y:S01]  /*3c60*/  IMAD.MOV.U32 R232, RZ, RZ, 0x7f800000 ;  /* 0x7f800000ffe87424 */ /* 0x000fe200078e00ff */
[----:B------:R-:W-:Y:S01]  /*3c70*/  UIMAD UR9, UR47, UR61, UR57 ;  /* 0x0000003d2f0972a4 */ /* 0x000fe2000f8e0239 */
[----:B------:R-:W-:Y:S01]  /*3c80*/  IMAD.MOV.U32 R233, RZ, RZ, 0x7f800000 ;  /* 0x7f800000ffe97424 */ /* 0x000fe200078e00ff */
[----:B------:R-:W-:Y:S01]  /*3c90*/  USHF.L.U32 UR24, UR38, 0x4, URZ ;  /* 0x0000000426187899 */ /* 0x000fe2000800063f */
[----:B------:R-:W-:Y:S01]  /*3ca0*/  IMAD.MOV.U32 R230, RZ, RZ, 0x7f800000 ;  /* 0x7f800000ffe67424 */ /* 0x000fe200078e00ff */
[----:B------:R-:W-:Y:S01]  /*3cb0*/  USHF.L.U32 UR23, UR38, 0x3, URZ ;  /* 0x0000000326177899 */ /* 0x000fe2000800063f */
[----:B------:R-:W-:Y:S01]  /*3cc0*/  SHF.R.S32.HI R0, RZ, 0x1f, R19 ;  /* 0x0000001fff007819 */ /* 0x000fe20000011413 */
[----:B------:R-:W-:Y:S01]  /*3cd0*/  VIADD R3, R182, 0x1800 ;  /* 0x00001800b6037836 */ /* 0x000fe20000000000 */
[----:B------:R1:W5:Y:S01]  /*3ce0*/  @!P3 LDG.E R232, desc[UR6][R4.64] ;  /* 0x0000000604e8b981 */ /* 0x000362000c1e1900 */
[----:B------:R-:W-:Y:S01]  /*3cf0*/  IMAD R238, RZ, RZ, -UR30 ;  /* 0x8000001effee7e24 */ /* 0x000fe2000f8e02ff */
[----:B------:R-:W-:Y:S01]  /*3d00*/  CS2R R126, SRZ ;  /* 0x00000000007e7805 */ /* 0x000fe2000001ff00 */
[----:B------:R-:W-:Y:S01]  /*3d10*/  IMAD.MOV.U32 R226, RZ, RZ, R215 ;  /* 0x000000ffffe27224 */ /* 0x000fe200078e00d7 */
[----:B--2---:R-:W2:Y:S01]  /*3d20*/  LDG.E.64 R6, desc[UR6][R10.64+0x8] ;  /* 0x000008060a067981 */ /* 0x004ea2000c1e1b00 */
[----:B------:R-:W-:Y:S01]  /*3d30*/  @!P6 IMAD.WIDE R8, R21, R8, UR18 ;  /* 0x000000121508ee25 */ /* 0x000fe2000f8e0208 */
[----:B------:R-:W-:-:S02]  /*3d40*/  USHF.L.U32 UR9, UR9, 0x5, URZ ;  /* 0x0000000509097899 */ /* 0x000fc4000800063f */
[----:B------:R-:W-:Y:S01]  /*3d50*/  UIADD3 UR32, UR24, 0x20, URZ ;  /* 0x0000002018207890 */ /* 0x000fe2000fffe03f */
[----:B------:R1:W5:Y:S01]  /*3d60*/  @!P2 LDG.E R233, desc[UR6][R4.64+0x20] ;  /* 0x0000200604e9a981 */ /* 0x000362000c1e1900 */
[----:B------:R-:W-:Y:S01]  /*3d70*/  IMAD.SHL.U32 R245, R242, 0x20, RZ ;  /* 0x00000020f2f57824 */ /* 0x000fe200078e00ff */
[----:B------:R-:W-:Y:S01]  /*3d80*/  CS2R R124, SRZ ;  /* 0x00000000007c7805 */ /* 0x000fe2000001ff00 */
[----:B------:R-:W-:Y:S01]  /*3d90*/  IMAD.MOV.U32 R250, RZ, RZ, 0x8 ;  /* 0x00000008fffa7424 */ /* 0x000fe200078e00ff */
[----:B------:R1:W5:Y:S01]  /*3da0*/  @!P6 LDG.E R231, desc[UR6][R8.64] ;  /* 0x0000000608e7e981 */ /* 0x000362000c1e1900 */
[----:B------:R-:W-:Y:S01]  /*3db0*/  UIADD3 UR34, UR24, 0x40, URZ ;  /* 0x0000004018227890 */ /* 0x000fe2000fffe03f */
[----:B------:R-:W-:Y:S01]  /*3dc0*/  IMAD.MOV.U32 R249, RZ, RZ, 0x20 ;  /* 0x00000020fff97424 */ /* 0x000fe200078e00ff */
[----:B------:R-:W-:Y:S01]  /*3dd0*/  CS2R R130, SRZ ;  /* 0x0000000000827805 */ /* 0x000fe2000001ff00 */
[----:B------:R1:W5:Y:S01]  /*3de0*/  @!P1 LDG.E R230, desc[UR6][R4.64+0x80] ;  /* 0x0000800604e69981 */ /* 0x000362000c1e1900 */
[----:B------:R-:W-:Y:S01]  /*3df0*/  IMAD.MOV.U32 R248, RZ, RZ, 0x28 ;  /* 0x00000028fff87424 */ /* 0x000fe200078e00ff */
[----:B------:R-:W-:Y:S01]  /*3e00*/  CS2R R128, SRZ ;  /* 0x0000000000807805 */ /* 0x000fe2000001ff00 */
[----:B------:R-:W-:Y:S01]  /*3e10*/  IMAD.SHL.U32 R175, R182, 0x2, RZ ;  /* 0x00000002b6af7824 */ /* 0x000fe200078e00ff */
[----:B------:R-:W-:Y:S01]  /*3e20*/  CS2R R122, SRZ ;  /* 0x00000000007a7805 */ /* 0x000fe2000001ff00 */
[C---:B------:R-:W-:Y:S01]  /*3e30*/  VIADD R234, R228.reuse, 0x20 ;  /* 0x00000020e4ea7836 */ /* 0x040fe20000000000 */
[----:B------:R-:W-:Y:S01]  /*3e40*/  CS2R R120, SRZ ;  /* 0x0000000000787805 */ /* 0x000fe2000001ff00 */
[----:B------:R-:W-:Y:S01]  /*3e50*/  VIADD R235, R228, 0x40 ;  /* 0x00000040e4eb7836 */ /* 0x000fe20000000000 */
[----:B------:R-:W-:Y:S01]  /*3e60*/  CS2R R118, SRZ ;  /* 0x0000000000767805 */ /* 0x000fe2000001ff00 */
[----:B------:R-:W-:Y:S01]  /*3e70*/  IMAD.MOV.U32 R247, RZ, RZ, 0x4 ;  /* 0x00000004fff77424 */ /* 0x000fe200078e00ff */
[----:B------:R-:W-:-:S02]  /*3e80*/  CS2R R116, SRZ ;  /* 0x0000000000747805 */ /* 0x000fc4000001ff00 */
[----:B------:R-:W-:Y:S01]  /*3e90*/  CS2R R110, SRZ ;  /* 0x00000000006e7805 */ /* 0x000fe2000001ff00 */
[----:B------:R-:W3:Y:S01]  /*3ea0*/  LDG.E.64 R10, desc[UR6][R10.64] ;  /* 0x000000060a0a7981 */ /* 0x000ee2000c1e1b00 */
[----:B------:R-:W-:Y:S02]  /*3eb0*/  USHF.R.S32.HI UR10, URZ, 0x1f, UR9 ;  /* 0x0000001f3f0a7899 */ /* 0x000fe40008011409 */
[----:B------:R-:W-:Y:S02]  /*3ec0*/  UIADD3 UR31, UR23, UR32, URZ ;  /* 0x00000020171f7290 */ /* 0x000fe4000fffe03f */
[----:B------:R-:W-:Y:S02]  /*3ed0*/  UIADD3 UR33, UR23, UR34, URZ ;  /* 0x0000002217217290 */ /* 0x000fe4000fffe03f */
[----:B------:R-:W-:Y:S02]  /*3ee0*/  UIADD3 UR30, UR23, UR31, URZ ;  /* 0x0000001f171e7290 */ /* 0x000fe4000fffe03f */
[----:B------:R-:W-:Y:S01]  /*3ef0*/  UIADD3 UR27, UR23, UR33, URZ ;  /* 0x00000021171b7290 */ /* 0x000fe2000fffe03f */
[----:B------:R-:W-:Y:S01]  /*3f00*/  SEL R3, R3, R182, !P0 ;  /* 0x000000b603037207 */ /* 0x000fe20004000000 */
[----:B------:R-:W-:-:S02]  /*3f10*/  UIADD3 UR29, UR23, UR30, URZ ;  /* 0x0000001e171d7290 */ /* 0x000fc4000fffe03f */
[----:B------:R-:W-:Y:S01]  /*3f20*/  UIADD3 UR26, UR23, UR27, URZ ;  /* 0x0000001b171a7290 */ /* 0x000fe2000fffe03f */
[----:B------:R-:W-:Y:S01]  /*3f30*/  LEA R174, R3, UR4, 0x1 ;  /* 0x0000000403ae7c11 */ /* 0x000fe2000f8e08ff */
[----:B------:R-:W-:Y:S01]  /*3f40*/  UIADD3 UR28, UR23, UR29, URZ ;  /* 0x0000001d171c7290 */ /* 0x000fe2000fffe03f */
[----:B------:R-:W-:Y:S01]  /*3f50*/  CS2R R108, SRZ ;  /* 0x00000000006c7805 */ /* 0x000fe2000001ff00 */
[----:B------:R-:W-:Y:S01]  /*3f60*/  UIADD3 UR25, UR23, UR26, URZ ;  /* 0x0000001a17197290 */ /* 0x000fe2000fffe03f */
        /* <DEDUP_REMOVED lines=38> */
[----:B------:R-:W-:Y:S02]  /*41d0*/  UIMAD UR42, UR38, 0x18, URZ ;  /* 0x00000018262a78a4 */ /* 0x000fe4000f8e023f */
[----:B------:R-:W-:Y:S02]  /*41e0*/  USHF.L.U32 UR41, UR38, 0x5, URZ ;  /* 0x0000000526297899 */ /* 0x000fe4000800063f */
[----:B------:R-:W-:-:S02]  /*41f0*/  UIMAD UR40, UR38, 0x28, URZ ;  /* 0x00000028262878a4 */ /* 0x000fc4000f8e023f */
[----:B------:R-:W-:Y:S01]  /*4200*/  UIMAD UR39, UR38, 0x30, URZ ;  /* 0x00000030262778a4 */ /* 0x000fe2000f8e023f */
[----:B------:R-:W-:Y:S01]  /*4210*/  ULDC UR43, c[0x0][0x2d0] ;  /* 0x0000b400002b7ab9 */ /* 0x000fe20000000800 */
[----:B------:R-:W-:Y:S02]  /*4220*/  UIMAD UR38, UR38, 0x38, URZ ;  /* 0x00000038262678a4 */ /* 0x000fe4000f8e023f */
[----:B------:R-:W-:Y:S02]  /*4230*/  UIADD3 UR37, UR23, UR28, URZ ;  /* 0x0000001c17257290 */ /* 0x000fe4000fffe03f */
[----:B------:R-:W-:Y:S01]  /*4240*/  UIADD3 UR36, UR23, UR25, URZ ;  /* 0x0000001917247290 */ /* 0x000fe2000fffe03f */
[----:B------:R-:W-:Y:S01]  /*4250*/  ULDC.U8 UR15, c[0x0][0x388] ;  /* 0x0000e200000f7ab9 */ /* 0x000fe20000000000 */
[----:B------:R-:W-:Y:S01]  /*4260*/  ULDC UR14, c[0x0][0x2ec] ;  /* 0x0000bb00000e7ab9 */ /* 0x000fe20000000800 */
[----:B--2---:R-:W-:-:S04]  /*4270*/  IADD3 R236, P2, P1, R6, UR9, R19 ;  /* 0x0000000906ec7c10 */ /* 0x004fc8000f95e013 */
[----:B------:R-:W-:Y:S01]  /*4280*/  IADD3.X R241, R7, UR10, R0, P2, P1 ;  /* 0x0000000a07f17c10 */ /* 0x000fe200097e2400 */
[----:B------:R-:W-:-:S05]  /*4290*/  VIADD R0, R181, 0x1800 ;  /* 0x00001800b5007836 */ /* 0x000fca0000000000 */
[----:B------:R-:W-:Y:S01]  /*42a0*/  SEL R0, R0, R181, !P0 ;  /* 0x000000b500007207 */ /* 0x000fe20004000000 */
[----:B------:R-:W-:-:S03]  /*42b0*/  IMAD.WIDE.U32 R236, R236, -0x2daee0ad, RZ ;  /* 0xd2511f53ecec7825 */ /* 0x000fc600078e00ff */
[----:B------:R-:W-:Y:S02]  /*42c0*/  LEA R3, R0, UR4, 0x1 ;  /* 0x0000000400037c11 */ /* 0x000fe4000f8e08ff */
[----:B---3--:R-:W-:Y:S02]  /*42d0*/  R2UR UR9, R11 ;  /* 0x000000000b0972ca */ /* 0x008fe400000e0000 */
[----:B-1----:R-:W-:-:S15]  /*42e0*/  R2UR UR10, R10 ;  /* 0x000000000a0a72ca */ /* 0x002fde00000e0000 */
.L_x_432:
[----:B------:R-:W0:Y:S01]  /*42f0*/  LDGDEPBAR ;  /* 0x00000000000079af */ /* 0x000e220000000000 */
[----:B------:R-:W-:Y:S01]  /*4300*/  IMAD.IADD R0, R180, 0x1, R174 ;  /* 0x00000001b4007824 */ /* 0x000fe200078e02ae */
[----:B------:R-:W-:Y:S01]  /*4310*/  USHF.L.U32 UR11, UR17, 0x7, URZ ;  /* 0x00000007110b7899 */ /* 0x000fe2000800063f */
[----:B-----5:R-:W-:Y:S01]  /*4320*/  FSETP.NEU.FTZ.AND P1, PT, R232, -INF , PT ;  /* 0xff800000e800780b */ /* 0x020fe20003f3d000 */
[----:B------:R-:W-:Y:S01]  /*4330*/  USHF.L.U32 UR13, UR5, 0x6, URZ ;  /* 0x00000006050d7899 */ /* 0x000fe2000800063f */
[----:B------:R-:W-:Y:S01]  /*4340*/  FSETP.NEU.FTZ.AND P2, PT, R233, -INF , PT ;  /* 0xff800000e900780b */ /* 0x000fe20003f5d000 */
[----:B------:R-:W-:Y:S02]  /*4350*/  UIADD3 UR16, UR22, 0x80, UR11 ;  /* 0x0000008016107890 */ /* 0x000fe4000fffe00b */
[----:B------:R-:W-:Y:S02]  /*4360*/  UIADD3 UR11, UR11, 0x80, URZ ;  /* 0x000000800b0b7890 */ /* 0x000fe4000fffe03f */
[----:B------:R-:W-:Y:S02]  /*4370*/  UIADD3 UR16, UR16, -UR8, URZ ;  /* 0x8000000810107290 */ /* 0x000fe4000fffe03f */
[----:B------:R-:W-:Y:S02]  /*4380*/  UIADD3 UR12, UR10, -0x61c88647, URZ ;  /* 0x9e3779b90a0c7890 */ /* 0x000fe4000fffe03f */
[----:B------:R-:W-:Y:S02]  /*4390*/  UISETP.GE.AND UP0, UPT, UR13, UR16, UPT ;  /* 0x000000100d00728c */ /* 0x000fe4000bf06270 */
[----:B------:R-:W-:Y:S02]  /*43a0*/  UISETP.GT.AND UP3, UPT, UR5, UR35, UPT ;  /* 0x000000230500728c */ /* 0x000fe4000bf64270 */
[----:B------:R-:W-:Y:S02]  /*43b0*/  UISETP.LT.AND UP0, UPT, UR11, UR8, UP0 ;  /* 0x000000080b00728c */ /* 0x000fe40008701270 */
[----:B------:R-:W-:Y:S01]  /*43c0*/  UIADD3 UR11, UR10, 0x3c6ef372, URZ ;  /* 0x3c6ef3720a0b7890 */ /* 0x000fe2000fffe03f */
[----:B------:R-:W-:Y:S04]  /*43d0*/  DEPBAR.LE SB0, 0x0 ;  /* 0x000080000000791a */ /* 0x000fe80000000000 */
[----:B------:R-:W-:Y:S06]  /*43e0*/  BAR.SYNC.DEFER_BLOCKING 0x0 ;  /* 0x0000000000007b1d */ /* 0x000fec0000010000 */
[----:B------:R-:W-:Y:S08]  /*43f0*/  LDSM.16.M88.4 R32, [R174] ;  /* 0x00000000ae20783b */ /* 0x000ff00000000200 */
[----:B------:R-:W1:Y:S08]  /*4400*/  LDSM.16.M88.4 R16, [R172+UR4+0x9000] ;  /* 0x00900004ac10783b */ /* 0x000e700008000200 */
[----:B------:R-:W2:Y:S08]  /*4410*/  LDSM.16.M88.4 R28, [R174+0x800] ;  /* 0x00080000ae1c783b */ /* 0x000eb00000000200 */
[----:B------:R-:W3:Y:S08]  /*4420*/  LDSM.16.M88.4 R132, [R172+UR4+0x9400] ;  /* 0x00940004ac84783b */ /* 0x000ef00008000200 */
[----:B------:R-:W-:Y:S08]  /*4430*/  LDSM.16.M88.4 R136, [R0] ;  /* 0x000000000088783b */ /* 0x000ff00000000200 */
[----:B------:R-:W4:Y:S01]  /*4440*/  LDSM.16.M88.4 R140, [R173] ;  /* 0x00000000ad8c783b */ /* 0x000f220000000200 */
[-C--:B-1----:R-:W-:Y:S07]  /*4450*/  HMMA.16816.F32.BF16 R4, R32, R16.reuse, RZ ;  /* 0x000000102004723c */ /* 0x082fee00000418ff */
[----:B------:R-:W1:Y:S01]  /*4460*/  LDSM.16.M88.4 R144, [R0+0x800] ;  /* 0x000800000090783b */ /* 0x000e620000000200 */
[C---:B--2---:R-:W-:Y:S07]  /*4470*/  HMMA.16816.F32.BF16 R8, R28.reuse, R16, RZ ;  /* 0x000000101c08723c */ /* 0x044fee00000418ff */
[----:B------:R-:W2:Y:S01]  /*4480*/  LDSM.16.M88.4 R148, [R173+0x400] ;  /* 0x00040000ad94783b */ /* 0x000ea20000000200 */
[-C--:B------:R-:W-:Y:S07]  /*4490*/  HMMA.16816.F32.BF16 R12, R28, R18.reuse, RZ ;  /* 0x000000121c0c723c */ /* 0x080fee00000418ff */
[----:B------:R-:W-:Y:S01]  /*44a0*/  LDSM.16.M88.4 R152, [R174+0x1000] ;  /* 0x00100000ae98783b */ /* 0x000fe20000000200 */
[C---:B------:R-:W-:Y:S07]  /*44b0*/  HMMA.16816.F32.BF16 R16, R32.reuse, R18, RZ ;  /* 0x000000122010723c */ /* 0x040fee00000418ff */
[----:B------:R-:W2:Y:S01]  /*44c0*/  LDSM.16.M88.4 R156, [R172+UR4+0xb000] ;  /* 0x00b00004ac9c783b */ /* 0x000ea20008000200 */
[-C--:B---3--:R-:W-:Y:S06]  /*44d0*/  HMMA.16816.F32.BF16 R20, R32, R132.reuse, RZ ;  /* 0x000000842014723c */ /* 0x088fec00000418ff */
[C---:B------:R-:W-:Y:S01]  /*44e0*/  HMMA.16816.F32.BF16 R24, R28.reuse, R132, RZ ;  /* 0x000000841c18723c */ /* 0x040fe200000418ff */
[----:B------:R-:W3:Y:S05]  /*44f0*/  LDSM.16.M88.4 R160, [R174+0x1800] ;  /* 0x00180000aea0783b */ /* 0x000eea0000000200 */
[-C--:B------:R-:W-:Y:S03]  /*4500*/  HMMA.16816.F32.BF16 R28, R28, R134.reuse, RZ ;  /* 0x000000861c1c723c */ /* 0x080fe600000418ff */
[----:B------:R-:W-:Y:S03]  /*4510*/  LDSM.16.M88.4 R164, [R173+0x2000] ;  /* 0x00200000ada4783b */ /* 0x000fe60000000200 */
[----:B------:R-:W-:Y:S05]  /*4520*/  HMMA.16816.F32.BF16 R32, R32, R134, RZ ;  /* 0x000000862020723c */ /* 0x000fea00000418ff */
[----:B------:R-:W3:Y:S01]  /*4530*/  LDSM.16.M88.4 R132, [R172+UR4+0xb400] ;  /* 0x00b40004ac84783b */ /* 0x000ee20008000200 */
[-C--:B----4-:R-:W-:Y:S06]  /*4540*/  HMMA.16816.F32.BF16 R4, R136, R140.reuse, R4 ;  /* 0x0000008c8804723c */ /* 0x090fec0000041804 */
[C---:B-1----:R-:W-:Y:S01]  /*4550*/  HMMA.16816.F32.BF16 R8, R144.reuse, R140, R8 ;  /* 0x0000008c9008723c */ /* 0x042fe20000041808 */
[----:B------:R-:W-:Y:S05]  /*4560*/  LDSM.16.M88.4 R168, [R0+0x1800] ;  /* 0x0018000000a8783b */ /* 0x000fea0000000200 */
[-C--:B------:R-:W-:Y:S06]  /*4570*/  HMMA.16816.F32.BF16 R12, R144, R142.reuse, R12 ;  /* 0x0000008e900c723c */ /* 0x080fec000004180c */
[C---:B------:R-:W-:Y:S01]  /*4580*/  HMMA.16816.F32.BF16 R16, R136.reuse, R142, R16 ;  /* 0x0000008e8810723c */ /* 0x040fe20000041810 */
[----:B------:R-:W1:Y:S05]  /*4590*/  LDSM.16.M88.4 R140, [R0+0x1000] ;  /* 0x00100000008c783b */ /* 0x000e6a0000000200 */
[-C--:B--2---:R-:W-:Y:S06]  /*45a0*/  HMMA.16816.F32.BF16 R20, R136, R148.reuse, R20 ;  /* 0x000000948814723c */ /* 0x084fec0000041814 */
[C---:B------:R-:W-:Y:S06]  /*45b0*/  HMMA.16816.F32.BF16 R24, R144.reuse, R148, R24 ;  /* 0x000000949018723c */ /* 0x040fec0000041818 */
[-C--:B------:R-:W-:Y:S01]  /*45c0*/  HMMA.16816.F32.BF16 R28, R144, R150.reuse, R28 ;  /* 0x00000096901c723c */ /* 0x080fe2000004181c */
[----:B------:R-:W-:Y:S05]  /*45d0*/  LDSM.16.M88.4 R144, [R172+UR4+0xd000] ;  /* 0x00d00004ac90783b */ /* 0x000fea0008000200 */
[----:B------:R-:W-:Y:S03]  /*45e0*/  HMMA.16816.F32.BF16 R32, R136, R150, R32 ;  /* 0x000000968820723c */ /* 0x000fe60000041820 */
[----:B------:R-:W2:Y:S03]  /*45f0*/  LDSM.16.M88.4 R136, [R173+0x2400] ;  /* 0x00240000ad88783b */ /* 0x000ea60000000200 */
[-C--:B------:R-:W-:Y:S05]  /*4600*/  HMMA.16816.F32.BF16 R4, R152, R156.reuse, R4 ;  /* 0x0000009c9804723c */ /* 0x080fea0000041804 */
[----:B------:R-:W-:Y:S01]  /*4610*/  LDSM.16.M88.4 R148, [R174+0x2800] ;  /* 0x00280000ae94783b */ /* 0x000fe20000000200 */
[C---:B---3--:R-:W-:Y:S06]  /*4620*/  HMMA.16816.F32.BF16 R8, R160.reuse, R156, R8 ;  /* 0x0000009ca008723c */ /* 0x048fec0000041808 */
[-C--:B------:R-:W-:Y:S05]  /*4630*/  HMMA.16816.F32.BF16 R12, R160, R158.reuse, R12 ;  /* 0x0000009ea00c723c */ /* 0x080fea000004180c */
[----:B------:R-:W-:Y:S01]  /*4640*/  LOP3.LUT R156, R241, UR10, RZ, 0x3c, !PT ;  /* 0x0000000af19c7c12 */ /* 0x000fe2000f8e3cff */
[C---:B------:R-:W-:Y:S06]  /*4650*/  HMMA.16816.F32.BF16 R16, R152.reuse, R158, R16 ;  /* 0x0000009e9810723c */ /* 0x040fec0000041810 */
[-C--:B------:R-:W-:Y:S01]  /*4660*/  HMMA.16816.F32.BF16 R20, R152, R132.reuse, R20 ;  /* 0x000000849814723c */ /* 0x080fe20000041814 */
[----:B------:R-:W-:Y:S04]  /*4670*/  IMAD.U32 R158, RZ, RZ, UR22 ;  /* 0x00000016ff9e7e24 */ /* 0x000fe8000f8e00ff */
[----:B------:R-:W-:Y:S01]  /*4680*/  IMAD.U32 R159, RZ, RZ, UR13 ;  /* 0x0000000dff9f7e24 */ /* 0x000fe2000f8e00ff */
[C---:B------:R-:W-:Y:S06]  /*4690*/  HMMA.16816.F32.BF16 R24, R160.reuse, R132, R24 ;  /* 0x00000084a018723c */ /* 0x040fec0000041818 */
[-C--:B------:R-:W-:Y:S06]  /*46a0*/  HMMA.16816.F32.BF16 R28, R160, R134.reuse, R28 ;  /* 0x00000086a01c723c */ /* 0x080fec000004181c */
[----:B------:R-:W-:Y:S01]  /*46b0*/  HMMA.16816.F32.BF16 R32, R152, R134, R32 ;  /* 0x000000869820723c */ /* 0x000fe20000041820 */
[----:B------:R-:W3:Y:S05]  /*46c0*/  LDSM.16.M88.4 R132, [R174+0x2000] ;  /* 0x00200000ae84783b */ /* 0x000eea0000000200 */
[-C--:B-1----:R-:W-:Y:S06]  /*46d0*/  HMMA.16816.F32.BF16 R4, R140, R164.reuse, R4 ;  /* 0x000000a48c04723c */ /* 0x082fec0000041804 */
[C---:B------:R-:W-:Y:S06]  /*46e0*/  HMMA.16816.F32.BF16 R8, R168.reuse, R164, R8 ;  /* 0x000000a4a808723c */ /* 0x040fec0000041808 */
[-C--:B------:R-:W-:Y:S06]  /*46f0*/  HMMA.16816.F32.BF16 R12, R168, R166.reuse, R12 ;  /* 0x000000a6a80c723c */ /* 0x080fec000004180c */
[C---:B------:R-:W-:Y:S06]  /*4700*/  HMMA.16816.F32.BF16 R16, R140.reuse, R166, R16 ;  /* 0x000000a68c10723c */ /* 0x040fec0000041810 */
[-C--:B--2---:R-:W-:Y:S06]  /*4710*/  HMMA.16816.F32.BF16 R20, R140, R136.reuse, R20 ;  /* 0x000000888c14723c */ /* 0x084fec0000041814 */
[C---:B------:R-:W-:Y:S06]  /*4720*/  HMMA.16816.F32.BF16 R24, R168.reuse, R136, R24 ;  /* 0x00000088a818723c */ /* 0x040fec0000041818 */
[-C--:B------:R-:W-:Y:S01]  /*4730*/  HMMA.16816.F32.BF16 R28, R168, R138.reuse, R28 ;  /* 0x0000008aa81c723c */ /* 0x080fe2000004181c */
[----:B------:R-:W-:Y:S04]  /*4740*/  IMAD.U32 R136, RZ, RZ, UR21 ;  /* 0x00000015ff887e24 */ /* 0x000fe8000f8e00ff */
[----:B------:R-:W-:Y:S01]  /*4750*/  IMAD.U32 R137, RZ, RZ, UR20 ;  /* 0x00000014ff897e24 */ /* 0x000fe2000f8e00ff */
[C---:B------:R-:W-:Y:S01]  /*4760*/  LEA R152, P0, R227.reuse, R136, 0x2 ;  /* 0x00000088e3987211 */ /* 0x040fe200078010ff */
[----:B------:R-:W-:Y:S01]  /*4770*/  IMAD.U32 R136, RZ, RZ, UR17 ;  /* 0x00000011ff887e24 */ /* 0x000fe2000f8e00ff */
[----:B------:R-:W-:Y:S04]  /*4780*/  HMMA.16816.F32.BF16 R32, R140, R138, R32 ;  /* 0x0000008a8c20723c */ /* 0x000fe80000041820 */
[----:B------:R-:W-:Y:S01]  /*4790*/  LEA.HI.X.SX32 R153, R227, R137, 0x2, P0 ;  /* 0x00000089e3997211 */ /* 0x000fe200000f16ff */
[----:B------:R-:W-:Y:S01]  /*47a0*/  IMAD R136, R136, 0x4, R242 ;  /* 0x0000000488887824 */ /* 0x000fe200078e02f2 */
[----:B------:R-:W-:Y:S01]  /*47b0*/  PLOP3.LUT P0, PT, PT, PT, UP0, 0x80, 0x0 ;  /* 0x000000000000781c */ /* 0x000fe20003f0f008 */
[-C--:B---3--:R-:W-:Y:S01]  /*47c0*/  HMMA.16816.F32.BF16 R4, R132, R144.reuse, R4 ;  /* 0x000000908404723c */ /* 0x088fe20000041804 */
[----:B------:R-:W-:Y:S01]  /*47d0*/  IMAD.U32 R140, RZ, RZ, UR5 ;  /* 0x00000005ff8c7e24 */ /* 0x000fe2000f8e00ff */
[----:B------:R-:W2:Y:S03]  /*47e0*/  LDG.E R171, desc[UR6][R152.64] ;  /* 0x0000000698ab7981 */ /* 0x000ea6000c1e1900 */
[----:B------:R-:W-:Y:S01]  /*47f0*/  LOP3.LUT R141, R237, UR9, R136, 0x96, !PT ;  /* 0x00000009ed8d7c12 */ /* 0x000fe2000f8e9688 */
[----:B------:R-:W3:Y:S01]  /*4800*/  LDG.E R170, desc[UR6][R152.64+0x20] ;  /* 0x0000200698aa7981 */ /* 0x000ee2000c1e1900 */
[----:B------:R-:W-:Y:S01]  /*4810*/  IMAD R140, R140, 0x4, R244 ;  /* 0x000000048c8c7824 */ /* 0x000fe200078e02f4 */
[C---:B------:R-:W-:Y:S02]  /*4820*/  HMMA.16816.F32.BF16 R8, R148.reuse, R144, R8 ;  /* 0x000000909408723c */ /* 0x040fe40000041808 */
[----:B------:R-:W1:Y:S02]  /*4830*/  LDSM.16.M88.4 R136, [R172+UR4+0xd400] ;  /* 0x00d40004ac88783b */ /* 0x000e640008000200 */
[----:B------:R-:W-:Y:S01]  /*4840*/  @!P0 IADD3 R158, -R158, 0x1, R227 ;  /* 0x000000019e9e8810 */ /* 0x000fe20007ffe1e3 */
[C---:B------:R-:W-:Y:S01]  /*4850*/  VIADD R142, R140.reuse, 0x2 ;  /* 0x000000028c8e7836 */ /* 0x040fe20000000000 */
[-C--:B------:R-:W-:Y:S04]  /*4860*/  HMMA.16816.F32.BF16 R12, R148, R146.reuse, R12 ;  /* 0x00000092940c723c */ /* 0x080fe8000004180c */
[----:B------:R-:W5:Y:S01]  /*4870*/  LDG.E R169, desc[UR6][R152.64+0x80] ;  /* 0x0000800698a97981 */ /* 0x000f62000c1e1900 */
[----:B------:R-:W-:Y:S01]  /*4880*/  IMAD.WIDE.U32 R154, R140, -0x326172a9, RZ ;  /* 0xcd9e8d578c9a7825 */ /* 0x000fe200078e00ff */
[C---:B------:R-:W-:Y:S02]  /*4890*/  HMMA.16816.F32.BF16 R16, R132.reuse, R146, R16 ;  /* 0x000000928410723c */ /* 0x040fe40000041810 */
[----:B------:R4:W5:Y:S03]  /*48a0*/  LDG.E R168, desc[UR6][R152.64+0xa0] ;  /* 0x0000a00698a87981 */ /* 0x000966000c1e1900 */
[-C--:B------:R-:W-:Y:S01]  /*48b0*/  LOP3.LUT R155, R155, R156.reuse, RZ, 0x3c, !PT ;  /* 0x0000009c9b9b7212 */ /* 0x080fe200078e3cff */
[----:B------:R-:W-:Y:S01]  /*48c0*/  IMAD.WIDE.U32 R140, R141, -0x326172a9, RZ ;  /* 0xcd9e8d578d8c7825 */ /* 0x000fe200078e00ff */
[----:B------:R-:W-:Y:S04]  /*48d0*/  LDSM.16.M88.4 R144, [R173+0x4000] ;  /* 0x00400000ad90783b */ /* 0x000fe80000000200 */
[----:B------:R-:W-:Y:S01]  /*48e0*/  LOP3.LUT R164, R141, UR12, R154, 0x96, !PT ;  /* 0x0000000c8da47c12 */ /* 0x000fe2000f8e969a */
[----:B------:R-:W-:Y:S01]  /*48f0*/  IMAD.WIDE.U32 R142, R142, -0x326172a9, RZ ;  /* 0xcd9e8d578e8e7825 */ /* 0x000fe200078e00ff */
[----:B------:R-:W-:Y:S01]  /*4900*/  LOP3.LUT R157, R140, UR11, RZ, 0x3c, !PT ;  /* 0x0000000b8c9d7c12 */ /* 0x000fe2000f8e3cff */
[----:B------:R-:W-:Y:S01]  /*4910*/  UIADD3 UR11, UR9, 0x76cf5d0a, URZ ;  /* 0x76cf5d0a090b7890 */ /* 0x000fe2000fffe03f */
[----:B------:R-:W1:Y:S01]  /*4920*/  @!P0 S2R R183, SR_TID.X ;  /* 0x0000000000b78919 */ /* 0x000e620000002100 */
[----:B------:R-:W-:Y:S01]  /*4930*/  IMAD.WIDE.U32 R154, R155, -0x2daee0ad, RZ ;  /* 0xd2511f539b9a7825 */ /* 0x000fe200078e00ff */
[----:B------:R-:W-:Y:S02]  /*4940*/  LOP3.LUT R160, R143, R156, RZ, 0x3c, !PT ;  /* 0x0000009c8fa07212 */ /* 0x000fe400078e3cff */
[----:B------:R-:W-:Y:S01]  /*4950*/  LOP3.LUT R162, R141, UR12, R142, 0x96, !PT ;  /* 0x0000000c8da27c12 */ /* 0x000fe2000f8e968e */
[----:B------:R-:W-:Y:S01]  /*4960*/  UIADD3 UR12, UR9, -0x4498517b, URZ ;  /* 0xbb67ae85090c7890 */ /* 0x000fe2000fffe03f */
[----:B------:R-:W1:Y:S01]  /*4970*/  LDSM.16.M88.4 R140, [R0+0x2000] ;  /* 0x00200000008c783b */ /* 0x000e620000000200 */
[----:B------:R-:W-:Y:S04]  /*4980*/  IMAD.WIDE.U32 R164, R164, -0x2daee0ad, RZ ;  /* 0xd2511f53a4a47825 */ /* 0x000fe800078e00ff */
[----:B------:R-:W-:Y:S01]  /*4990*/  LOP3.LUT R156, R236, UR12, RZ, 0x3c, !PT ;  /* 0x0000000cec9c7c12 */ /* 0x000fe2000f8e3cff */
[----:B----4-:R-:W-:Y:S01]  /*49a0*/  IMAD.WIDE.U32 R152, R160, -0x2daee0ad, RZ ;  /* 0xd2511f53a0987825 */ /* 0x010fe200078e00ff */
[----:B------:R-:W-:Y:S01]  /*49b0*/  LOP3.LUT R166, R165, UR11, R154, 0x96, !PT ;  /* 0x0000000ba5a67c12 */ /* 0x000fe2000f8e969a */
[----:B------:R-:W-:Y:S01]  /*49c0*/  UIADD3 UR12, UR9, 0x32370b8f, URZ ;  /* 0x32370b8f090c7890 */ /* 0x000fe2000fffe03f */
[----:B------:R-:W-:Y:S01]  /*49d0*/  LOP3.LUT R160, R156, R155, RZ, 0x3c, !PT ;  /* 0x0000009b9ca07212 */ /* 0x000fe200078e3cff */
[----:B------:R-:W-:Y:S01]  /*49e0*/  IMAD.WIDE.U32 R162, R162, -0x2daee0ad, RZ ;  /* 0xd2511f53a2a27825 */ /* 0x000fe200078e00ff */
[----:B------:R-:W-:Y:S01]  /*49f0*/  LOP3.LUT R165, R156, R153, RZ, 0x3c, !PT ;  /* 0x000000999ca57212 */ /* 0x000fe200078e3cff */
[-C--:B-1----:R-:W-:Y:S03]  /*4a00*/  HMMA.16816.F32.BF16 R20, R132, R136.reuse, R20 ;  /* 0x000000888414723c */ /* 0x082fe60000041814 */
[----:B------:R-:W-:Y:S01]  /*4a10*/  LOP3.LUT R184, R163, UR11, R152, 0x96, !PT ;  /* 0x0000000ba3b87c12 */ /* 0x000fe2000f8e9698 */
[----:B------:R-:W-:Y:S01]  /*4a20*/  IMAD.WIDE.U32 R160, R160, -0x326172a9, RZ ;  /* 0xcd9e8d57a0a07825 */ /* 0x000fe200078e00ff */
[----:B------:R-:W-:Y:S01]  /*4a30*/  @!P0 IADD3 R156, R159, UR8, R158 ;  /* 0x000000089f9c8c10 */ /* 0x000fe2000fffe09e */
[----:B------:R1:W4:Y:S01]  /*4a40*/  LDSM.16.M88.4 R152, [R0+0x2800] ;  /* 0x002800000098783b */ /* 0x0003220000000200 */
[C---:B------:R-:W-:Y:S01]  /*4a50*/  HMMA.16816.F32.BF16 R24, R148.reuse, R136, R24 ;  /* 0x000000889418723c */ /* 0x040fe20000041818 */
[----:B------:R-:W-:Y:S03]  /*4a60*/  UIADD3 UR11, UR10, -0x255992d5, URZ ;  /* 0xdaa66d2b0a0b7890 */ /* 0x000fe6000fffe03f */
[----:B------:R-:W-:Y:S02]  /*4a70*/  IMAD.WIDE.U32 R166, R166, -0x326172a9, RZ ;  /* 0xcd9e8d57a6a67825 */ /* 0x000fe400078e00ff */
[-C--:B------:R-:W-:Y:S05]  /*4a80*/  HMMA.16816.F32.BF16 R28, R148, R138.reuse, R28 ;  /* 0x0000008a941c723c */ /* 0x080fea000004181c */
[----:B------:R-:W-:Y:S01]  /*4a90*/  LOP3.LUT R137, R157, R161, RZ, 0x3c, !PT ;  /* 0x000000a19d897212 */ /* 0x000fe200078e3cff */
[----:B------:R-:W-:Y:S01]  /*4aa0*/  HMMA.16816.F32.BF16 R32, R132, R138, R32 ;  /* 0x0000008a8420723c */ /* 0x000fe20000041820 */
[----:B------:R-:W4:Y:S04]  /*4ab0*/  LDSM.16.M88.4 R132, [R173+0x4400] ;  /* 0x00440000ad84783b */ /* 0x000f280000000200 */
[----:B------:R-:W-:Y:S01]  /*4ac0*/  @!P0 VIMNMX R151, R156, UR8, PT ;  /* 0x000000089c978c48 */ /* 0x000fe2000bfe0100 */
[----:B------:R-:W-:Y:S01]  /*4ad0*/  @!P0 IMAD.SHL.U32 R136, R183, 0x2, RZ ;  /* 0x00000002b7888824 */ /* 0x000fe200078e00ff */
[----:B------:R-:W-:Y:S01]  /*4ae0*/  LOP3.LUT R160, R167, UR11, R160, 0x96, !PT ;  /* 0x0000000ba7a07c12 */ /* 0x000fe2000f8e96a0 */
[----:B------:R-:W-:Y:S01]  /*4af0*/  FMUL.FTZ R139, R232, 1.4426950216293334961 ;  /* 0x3fb8aa3be88b7820 */ /* 0x000fe20000410000 */
[-C--:B------:R-:W-:Y:S02]  /*4b00*/  HMMA.16816.F32.BF16 R4, R140, R144.reuse, R4 ;  /* 0x000000908c04723c */ /* 0x080fe40000041804 */
[----:B-1----:R-:W-:Y:S03]  /*4b10*/  IMAD.U32 R0, RZ, RZ, UR17 ;  /* 0x00000011ff007e24 */ /* 0x002fe6000f8e00ff */
[----:B------:R-:W-:Y:S01]  /*4b20*/  @!P0 LOP3.LUT R150, R245, 0x6, R136, 0xf8, !PT ;  /* 0x00000006f5968812 */ /* 0x000fe200078ef888 */
[----:B------:R-:W-:Y:S01]  /*4b30*/  IMAD.WIDE.U32 R136, R137, -0x2daee0ad, RZ ;  /* 0xd2511f5389887825 */ /* 0x000fe200078e00ff */
[----:B------:R-:W-:Y:S02]  /*4b40*/  FSEL R139, R139, RZ, P1 ;  /* 0x000000ff8b8b7208 */ /* 0x000fe40000800000 */
[C---:B------:R-:W-:Y:S02]  /*4b50*/  FSETP.NEU.FTZ.AND P1, PT, R230.reuse, -INF , PT ;  /* 0xff800000e600780b */ /* 0x040fe40003f3d000 */
[----:B------:R-:W-:Y:S01]  /*4b60*/  LOP3.LUT R164, R137, UR12, R164, 0x96, !PT ;  /* 0x0000000c89a47c12 */ /* 0x000fe2000f8e96a4 */
[----:B------:R-:W-:Y:S04]  /*4b70*/  IMAD.WIDE.U32 R158, R165, -0x326172a9, RZ ;  /* 0xcd9e8d57a59e7825 */ /* 0x000fe800078e00ff */
[----:B------:R-:W-:Y:S01]  /*4b80*/  FMUL.FTZ R137, R230, 1.4426950216293334961 ;  /* 0x3fb8aa3be6897820 */ /* 0x000fe20000410000 */
[----:B------:R-:W-:Y:S01]  /*4b90*/  FMUL.FTZ R138, R233, 1.4426950216293334961 ;  /* 0x3fb8aa3be98a7820 */ /* 0x000fe20000410000 */
[----:B------:R-:W-:Y:S01]  /*4ba0*/  IMAD.WIDE.U32 R184, R184, -0x326172a9, RZ ;  /* 0xcd9e8d57b8b87825 */ /* 0x000fe200078e00ff */
[----:B------:R-:W-:Y:S01]  /*4bb0*/  LOP3.LUT R157, R157, R159, RZ, 0x3c, !PT ;  /* 0x0000009f9d9d7212 */ /* 0x000fe200078e3cff */
[C---:B----4-:R-:W-:Y:S04]  /*4bc0*/  HMMA.16816.F32.BF16 R8, R152.reuse, R144, R8 ;  /* 0x000000909808723c */ /* 0x050fe80000041808 */
[----:B------:R-:W-:Y:S01]  /*4bd0*/  LOP3.LUT R158, R185, UR11, R158, 0x96, !PT ;  /* 0x0000000bb99e7c12 */ /* 0x000fe2000f8e969e */
[----:B------:R-:W-:Y:S01]  /*4be0*/  @!P0 IMAD R0, R0, 0x80, R150 ;  /* 0x0000008000008824 */ /* 0x000fe200078e0296 */
[----:B------:R-:W-:Y:S01]  /*4bf0*/  FSEL R137, R137, RZ, P1 ;  /* 0x000000ff89897208 */ /* 0x000fe20000800000 */
[-C--:B------:R-:W-:Y:S01]  /*4c00*/  HMMA.16816.F32.BF16 R12, R152, R146.reuse, R12 ;  /* 0x00000092980c723c */ /* 0x080fe2000004180c */
[----:B------:R-:W-:Y:S02]  /*4c10*/  UIADD3 UR11, UR9, -0x126145ec, URZ ;  /* 0xed9eba14090b7890 */ /* 0x000fe4000fffe03f */
[----:B------:R-:W-:Y:S01]  /*4c20*/  @!P0 ISETP.GE.AND P1, PT, R0, R151, PT ;  /* 0x000000970000820c */ /* 0x000fe20003f26270 */
[----:B------:R-:W-:Y:S01]  /*4c30*/  IMAD.WIDE.U32 R160, R160, -0x2daee0ad, RZ ;  /* 0xd2511f53a0a07825 */ /* 0x000fe200078e00ff */
[----:B------:R-:W-:Y:S01]  /*4c40*/  @!P0 VIADDMNMX R150, R156, R250, UR8, PT ;  /* 0x000000089c968e46 */ /* 0x000fe2000b8001fa */
[C---:B------:R-:W-:Y:S05]  /*4c50*/  HMMA.16816.F32.BF16 R16, R140.reuse, R146, R16 ;  /* 0x000000928c10723c */ /* 0x040fea0000041810 */
[----:B------:R-:W-:Y:S01]  /*4c60*/  @!P0 FSEL R4, R4, -INF , !P1 ;  /* 0xff80000004048808 */ /* 0x000fe20004800000 */
[----:B------:R-:W-:Y:S01]  /*4c70*/  IMAD.WIDE.U32 R158, R158, -0x2daee0ad, RZ ;  /* 0xd2511f539e9e7825 */ /* 0x000fe200078e00ff */
[----:B------:R-:W-:Y:S01]  /*4c80*/  LOP3.LUT R161, R161, UR11, R136, 0x96, !PT ;  /* 0x0000000ba1a17c12 */ /* 0x000fe2000f8e9688 */
[-C--:B------:R-:W-:Y:S03]  /*4c90*/  HMMA.16816.F32.BF16 R20, R140, R132.reuse, R20 ;  /* 0x000000848c14723c */ /* 0x080fe60000041814 */
[----:B------:R-:W-:Y:S01]  /*4ca0*/  FSEL R138, R138, RZ, P2 ;  /* 0x000000ff8a8a7208 */ /* 0x000fe20001000000 */
[----:B------:R-:W-:Y:S01]  /*4cb0*/  IMAD.WIDE.U32 R148, R157, -0x2daee0ad, RZ ;  /* 0xd2511f539d947825 */ /* 0x000fe200078e00ff */
[----:B------:R-:W-:Y:S01]  /*4cc0*/  FSETP.NEU.FTZ.AND P2, PT, R231, -INF , PT ;  /* 0xff800000e700780b */ /* 0x000fe20003f5d000 */
[C---:B------:R-:W-:Y:S05]  /*4cd0*/  HMMA.16816.F32.BF16 R24, R152.reuse, R132, R24 ;  /* 0x000000849818723c */ /* 0x040fea0000041818 */
[----:B------:R-:W-:Y:S01]  /*4ce0*/  LOP3.LUT R162, R149, UR12, R162, 0x96, !PT ;  /* 0x0000000c95a27c12 */ /* 0x000fe2000f8e96a2 */
[-C--:B------:R-:W-:Y:S01]  /*4cf0*/  HMMA.16816.F32.BF16 R28, R152, R134.reuse, R28 ;  /* 0x00000086981c723c */ /* 0x080fe2000004181c */
[----:B------:R-:W-:Y:S04]  /*4d00*/  UIADD3 UR12, UR10, 0x78dde6e4, URZ ;  /* 0x78dde6e40a0c7890 */ /* 0x000fe8000fffe03f */
[----:B------:R-:W-:Y:S01]  /*4d10*/  LOP3.LUT R157, R159, UR11, R148, 0x96, !PT ;  /* 0x0000000b9f9d7c12 */ /* 0x000fe2000f8e9694 */
[----:B------:R-:W-:Y:S01]  /*4d20*/  @!P0 VIADD R136, R0, 0x1 ;  /* 0x0000000100888836 */ /* 0x000fe20000000000 */
[----:B------:R-:W-:Y:S01]  /*4d30*/  @!P0 VIADDMNMX R149, R156, R249, UR8, PT ;  /* 0x000000089c958e46 */ /* 0x000fe2000b8001f9 */
[--C-:B------:R-:W-:Y:S01]  /*4d40*/  FFMA.FTZ R4, R4, UR14, -R139.reuse ;  /* 0x0000000e04047c23 */ /* 0x100fe2000801088b */
[----:B------:R-:W-:Y:S01]  /*4d50*/  HMMA.16816.F32.BF16 R32, R140, R134, R32 ;  /* 0x000000868c20723c */ /* 0x000fe20000041820 */
[----:B------:R-:W-:Y:S02]  /*4d60*/  UIADD3 UR11, UR10, 0x1715609d, URZ ;  /* 0x1715609d0a0b7890 */ /* 0x000fe4000fffe03f */
[----:B------:R1:W-:Y:S01]  /*4d70*/  MUFU.EX2 R204, R4 ;  /* 0x0000000400cc7308 */ /* 0x0003e20000000800 */
[----:B------:R-:W-:Y:S01]  /*4d80*/  @!P0 VIADDMNMX R148, R156, R248, UR8, PT ;  /* 0x000000089c948e46 */ /* 0x000fe2000b8001f8 */
[----:B------:R-:W-:Y:S01]  /*4d90*/  IMAD.WIDE.U32 R132, R161, -0x326172a9, RZ ;  /* 0xcd9e8d57a1847825 */ /* 0x000fe200078e00ff */
[C---:B------:R-:W-:Y:S02]  /*4da0*/  @!P0 ISETP.GE.AND P6, PT, R136.reuse, R151, PT ;  /* 0x000000978800820c */ /* 0x040fe40003fc6270 */
[C---:B------:R-:W-:Y:S02]  /*4db0*/  @!P0 ISETP.GE.AND P5, PT, R136.reuse, R150, PT ;  /* 0x000000968800820c */ /* 0x040fe40003fa6270 */
[-C--:B------:R-:W-:Y:S01]  /*4dc0*/  @!P0 ISETP.GE.AND P4, PT, R136, R149.reuse, PT ;  /* 0x000000958800820c */ /* 0x080fe20003f86270 */
[----:B------:R-:W-:Y:S01]  /*4dd0*/  @!P0 VIADD R144, R0, 0x8 ;  /* 0x0000000800908836 */ /* 0x000fe20000000000 */
[----:B------:R-:W-:Y:S01]  /*4de0*/  @!P0 ISETP.GE.AND P3, PT, R136, R148, PT ;  /* 0x000000948800820c */ /* 0x000fe20003f66270 */
[----:B------:R-:W-:Y:S01]  /*4df0*/  FMUL.FTZ R136, R231, 1.4426950216293334961 ;  /* 0x3fb8aa3be7887820 */ /* 0x000fe20000410000 */
[CC--:B------:R-:W-:Y:S01]  /*4e00*/  @!P0 ISETP.GE.AND P1, PT, R0.reuse, R149.reuse, PT ;  /* 0x000000950000820c */ /* 0x0c0fe20003f26270 */
[----:B------:R-:W-:Y:S01]  /*4e10*/  @!P0 VIADD R145, R0, 0x9 ;  /* 0x0000000900918836 */ /* 0x000fe20000000000 */
[----:B------:R-:W-:Y:S02]  /*4e20*/  @!P0 FSEL R5, R5, -INF , !P6 ;  /* 0xff80000005058808 */ /* 0x000fe40007000000 */
[----:B------:R-:W-:Y:S02]  /*4e30*/  FSEL R136, R136, RZ, P2 ;  /* 0x000000ff88887208 */ /* 0x000fe40001000000 */
[C---:B------:R-:W-:Y:S01]  /*4e40*/  @!P0 ISETP.GE.AND P2, PT, R0.reuse, R150, PT ;  /* 0x000000960000820c */ /* 0x040fe20003f46270 */
[C---:B-1----:R-:W-:Y:S01]  /*4e50*/  @!P0 VIADD R4, R0.reuse, 0x11 ;  /* 0x0000001100048836 */ /* 0x042fe20000000000 */
[-C--:B------:R-:W-:Y:S01]  /*4e60*/  @!P0 ISETP.GE.AND P6, PT, R0, R148.reuse, PT ;  /* 0x000000940000820c */ /* 0x080fe20003fc6270 */
[----:B------:R-:W-:Y:S01]  /*4e70*/  FFMA.FTZ R5, R5, UR14, -R139 ;  /* 0x0000000e05057c23 */ /* 0x000fe2000801088b */
[----:B------:R-:W-:Y:S02]  /*4e80*/  @!P0 FSEL R6, R6, -INF , !P2 ;  /* 0xff80000006068808 */ /* 0x000fe40005000000 */
[----:B------:R-:W-:Y:S01]  /*4e90*/  @!P0 FSEL R7, R7, -INF , !P5 ;  /* 0xff80000007078808 */ /* 0x000fe20006800000 */
[----:B------:R-:W-:Y:S01]  /*4ea0*/  MUFU.EX2 R203, R5 ;  /* 0x0000000500cb7308 */ /* 0x000fe20000000800 */
[----:B------:R-:W-:Y:S01]  /*4eb0*/  @!P0 FSEL R8, R8, -INF , !P1 ;  /* 0xff80000008088808 */ /* 0x000fe20004800000 */
[--C-:B------:R-:W-:Y:S01]  /*4ec0*/  FFMA.FTZ R6, R6, UR14, -R138.reuse ;  /* 0x0000000e06067c23 */ /* 0x100fe2000801088a */
[----:B------:R-:W-:Y:S01]  /*4ed0*/  @!P0 FSEL R9, R9, -INF , !P4 ;  /* 0xff80000009098808 */ /* 0x000fe20006000000 */
[----:B------:R-:W-:Y:S01]  /*4ee0*/  FFMA.FTZ R7, R7, UR14, -R138 ;  /* 0x0000000e07077c23 */ /* 0x000fe2000801088a */
[----:B------:R-:W-:Y:S01]  /*4ef0*/  @!P0 ISETP.GE.AND P2, PT, R144, R149, PT ;  /* 0x000000959000820c */ /* 0x000fe20003f46270 */
[--C-:B------:R-:W-:Y:S01]  /*4f00*/  FFMA.FTZ R8, R8, UR14, -R137.reuse ;  /* 0x0000000e08087c23 */ /* 0x100fe20008010889 */
[C---:B------:R-:W-:Y:S03]  /*4f10*/  @!P0 ISETP.GE.AND P5, PT, R144.reuse, R148, PT ;  /* 0x000000949000820c */ /* 0x040fe60003fa6270 */
[----:B------:R-:W-:Y:S01]  /*4f20*/  MUFU.EX2 R208, R6 ;  /* 0x0000000600d07308 */ /* 0x000fe20000000800 */
[C---:B------:R-:W-:Y:S01]  /*4f30*/  @!P0 ISETP.GE.AND P1, PT, R144.reuse, R151, PT ;  /* 0x000000979000820c */ /* 0x040fe20003f26270 */
[--C-:B------:R-:W-:Y:S01]  /*4f40*/  FFMA.FTZ R9, R9, UR14, -R137.reuse ;  /* 0x0000000e09097c23 */ /* 0x100fe20008010889 */
[-C--:B------:R-:W-:Y:S01]  /*4f50*/  @!P0 ISETP.GE.AND P4, PT, R144, R150.reuse, PT ;  /* 0x000000969000820c */ /* 0x080fe20003f86270 */
[----:B------:R-:W-:Y:S01]  /*4f60*/  @!P0 VIADD R144, R0, 0x10 ;  /* 0x0000001000908836 */ /* 0x000fe20000000000 */
[----:B------:R-:W-:Y:S02]  /*4f70*/  @!P0 FSEL R10, R10, -INF , !P6 ;  /* 0xff8000000a0a8808 */ /* 0x000fe40007000000 */
[----:B------:R-:W-:Y:S03]  /*4f80*/  @!P0 ISETP.GE.AND P6, PT, R145, R149, PT ;  /* 0x000000959100820c */ /* 0x000fe60003fc6270 */
[----:B------:R1:W4:Y:S01]  /*4f90*/  MUFU.EX2 R207, R7 ;  /* 0x0000000700cf7308 */ /* 0x0003220000000800 */
[----:B------:R-:W-:Y:S01]  /*4fa0*/  @!P0 FSEL R14, R14, -INF , !P5 ;  /* 0xff8000000e0e8808 */ /* 0x000fe20006800000 */
[--C-:B------:R-:W-:Y:S01]  /*4fb0*/  FFMA.FTZ R10, R10, UR14, -R136.reuse ;  /* 0x0000000e0a0a7c23 */ /* 0x100fe20008010888 */
[----:B------:R-:W-:Y:S02]  /*4fc0*/  @!P0 FSEL R13, R13, -INF , !P6 ;  /* 0xff8000000d0d8808 */ /* 0x000fe40007000000 */
[----:B------:R-:W-:Y:S01]  /*4fd0*/  @!P0 FSEL R18, R18, -INF , !P4 ;  /* 0xff80000012128808 */ /* 0x000fe20006000000 */
[----:B------:R-:W-:Y:S01]  /*4fe0*/  FFMA.FTZ R14, R14, UR14, -R136 ;  /* 0x0000000e0e0e7c23 */ /* 0x000fe20008010888 */
[----:B------:R-:W-:Y:S03]  /*4ff0*/  @!P0 FSEL R11, R11, -INF , !P3 ;  /* 0xff8000000b0b8808 */ /* 0x000fe60005800000 */
[----:B------:R4:W2:Y:S01]  /*5000*/  MUFU.EX2 R212, R8 ;  /* 0x0000000800d47308 */ /* 0x0008a20000000800 */
[----:B------:R-:W-:Y:S01]  /*5010*/  @!P0 ISETP.GE.AND P6, PT, R145, R150, PT ;  /* 0x000000969100820c */ /* 0x000fe20003fc6270 */
[----:B------:R-:W-:Y:S01]  /*5020*/  FFMA.FTZ R18, R18, UR14, -R138 ;  /* 0x0000000e12127c23 */ /* 0x000fe2000801088a */
[-C--:B------:R-:W-:Y:S01]  /*5030*/  @!P0 ISETP.GE.AND P5, PT, R144, R151.reuse, PT ;  /* 0x000000979000820c */ /* 0x080fe20003fa6270 */
[----:B------:R-:W-:Y:S01]  /*5040*/  FFMA.FTZ R11, R11, UR14, -R136 ;  /* 0x0000000e0b0b7c23 */ /* 0x000fe20008010888 */
[----:B------:R-:W-:Y:S01]  /*5050*/  @!P0 ISETP.GE.AND P4, PT, R4, R151, PT ;  /* 0x000000970400820c */ /* 0x000fe20003f86270 */
[----:B------:R-:W-:Y:S01]  /*5060*/  FFMA.FTZ R13, R13, UR14, -R137 ;  /* 0x0000000e0d0d7c23 */ /* 0x000fe20008010889 */
[----:B------:R-:W-:Y:S03]  /*5070*/  @!P0 ISETP.GE.AND P3, PT, R145, R148, PT ;  /* 0x000000949100820c */ /* 0x000fe60003f66270 */
[----:B------:R-:W-:Y:S01]  /*5080*/  MUFU.EX2 R199, R18 ;  /* 0x0000001200c77308 */ /* 0x000fe20000000800 */
[----:B------:R-:W-:Y:S01]  /*5090*/  @!P0 FSEL R19, R19, -INF , !P6 ;  /* 0xff80000013138808 */ /* 0x000fe20007000000 */
[----:B-1----:R-:W-:Y:S01]  /*50a0*/  IMAD.WIDE.U32 R6, R164, -0x326172a9, RZ ;  /* 0xcd9e8d57a4067825 */ /* 0x002fe200078e00ff */
[----:B------:R-:W-:Y:S02]  /*50b0*/  @!P0 FSEL R20, R20, -INF , !P5 ;  /* 0xff80000014148808 */ /* 0x000fe40006800000 */
[----:B------:R-:W-:Y:S01]  /*50c0*/  @!P0 FSEL R21, R21, -INF , !P4 ;  /* 0xff80000015158808 */ /* 0x000fe20006000000 */
[----:B------:R-:W-:Y:S01]  /*50d0*/  FFMA.FTZ R19, R19, UR14, -R138 ;  /* 0x0000000e13137c23 */ /* 0x000fe2000801088a */
[----:B------:R-:W-:Y:S01]  /*50e0*/  @!P0 FSEL R12, R12, -INF , !P2 ;  /* 0xff8000000c0c8808 */ /* 0x000fe20005000000 */
[----:B------:R-:W-:Y:S01]  /*50f0*/  FFMA.FTZ R20, R20, UR14, -R139 ;  /* 0x0000000e14147c23 */ /* 0x000fe2000801088b */
[----:B------:R-:W-:Y:S01]  /*5100*/  @!P0 FSEL R15, R15, -INF , !P3 ;  /* 0xff8000000f0f8808 */ /* 0x000fe20005800000 */
[----:B------:R-:W-:Y:S01]  /*5110*/  MUFU.EX2 R198, R19 ;  /* 0x0000001300c67308 */ /* 0x000fe20000000800 */
[----:B------:R-:W-:Y:S01]  /*5120*/  @!P0 ISETP.GE.AND P6, PT, R4, R150, PT ;  /* 0x000000960400820c */ /* 0x000fe20003fc6270 */
[----:B------:R-:W-:Y:S01]  /*5130*/  FFMA.FTZ R12, R12, UR14, -R137 ;  /* 0x0000000e0c0c7c23 */ /* 0x000fe20008010889 */
[C---:B------:R-:W-:Y:S01]  /*5140*/  @!P0 ISETP.GE.AND P5, PT, R4.reuse, R149, PT ;  /* 0x000000950400820c */ /* 0x040fe20003fa6270 */
[----:B------:R-:W-:Y:S01]  /*5150*/  FFMA.FTZ R15, R15, UR14, -R136 ;  /* 0x0000000e0f0f7c23 */ /* 0x000fe20008010888 */
[----:B------:R-:W-:Y:S01]  /*5160*/  @!P0 ISETP.GE.AND P4, PT, R4, R148, PT ;  /* 0x000000940400820c */ /* 0x000fe20003f86270 */
[----:B------:R-:W-:Y:S01]  /*5170*/  @!P0 VIADD R4, R0, 0x18 ;  /* 0x0000001800048836 */ /* 0x000fe20000000000 */
[----:B------:R-:W-:Y:S03]  /*5180*/  @!P0 ISETP.GE.AND P2, PT, R145, R151, PT ;  /* 0x000000979100820c */ /* 0x000fe60003f46270 */
[----:B------:R1:W-:Y:S01]  /*5190*/  MUFU.EX2 R214, R10 ;  /* 0x0000000a00d67308 */ /* 0x0003e20000000800 */
[----:B------:R-:W-:Y:S01]  /*51a0*/  @!P0 ISETP.GE.AND P3, PT, R144, R150, PT ;  /* 0x000000969000820c */ /* 0x000fe20003f66270 */
[----:B------:R-:W-:Y:S01]  /*51b0*/  @!P0 VIADD R0, R0, 0x19 ;  /* 0x0000001900008836 */ /* 0x000fe20000000000 */
[----:B------:R-:W-:Y:S01]  /*51c0*/  @!P0 FSEL R16, R16, -INF , !P1 ;  /* 0xff80000010108808 */ /* 0x000fe20004800000 */
[--C-:B------:R-:W-:Y:S01]  /*51d0*/  FFMA.FTZ R21, R21, UR14, -R139.reuse ;  /* 0x0000000e15157c23 */ /* 0x100fe2000801088b */
[----:B------:R-:W-:Y:S02]  /*51e0*/  @!P0 FSEL R17, R17, -INF , !P2 ;  /* 0xff80000011118808 */ /* 0x000fe40005000000 */
[----:B------:R-:W-:Y:S03]  /*51f0*/  @!P0 FSEL R22, R22, -INF , !P3 ;  /* 0xff80000016168808 */ /* 0x000fe60005800000 */
[----:B------:R1:W-:Y:S01]  /*5200*/  MUFU.EX2 R211, R9 ;  /* 0x0000000900d37308 */ /* 0x0003e20000000800 */
[-C--:B------:R-:W-:Y:S01]  /*5210*/  @!P0 ISETP.GE.AND P1, PT, R144, R149.reuse, PT ;  /* 0x000000959000820c */ /* 0x080fe20003f26270 */
[--C-:B------:R-:W-:Y:S01]  /*5220*/  FFMA.FTZ R16, R16, UR14, -R139.reuse ;  /* 0x0000000e10107c23 */ /* 0x100fe2000801088b */
[-C--:B------:R-:W-:Y:S01]  /*5230*/  @!P0 ISETP.GE.AND P2, PT, R144, R148.reuse, PT ;  /* 0x000000949000820c */ /* 0x080fe20003f46270 */
[----:B------:R-:W-:Y:S01]  /*5240*/  IMAD.WIDE.U32 R144, R157, -0x326172a9, RZ ;  /* 0xcd9e8d579d907825 */ /* 0x000fe200078e00ff */
[----:B------:R-:W-:Y:S02]  /*5250*/  @!P0 ISETP.GE.AND P3, PT, R4, R149, PT ;  /* 0x000000950400820c */ /* 0x000fe40003f66270 */
[----:B------:R-:W-:Y:S03]  /*5260*/  @!P0 FSEL R24, R24, -INF , !P1 ;  /* 0xff80000018188808 */ /* 0x000fe60004800000 */
[----:B------:R1:W-:Y:S01]  /*5270*/  MUFU.EX2 R213, R11 ;  /* 0x0000000b00d57308 */ /* 0x0003e20000000800 */
[----:B------:R-:W-:Y:S01]  /*5280*/  @!P0 FSEL R26, R26, -INF , !P2 ;  /* 0xff8000001a1a8808 */ /* 0x000fe20005000000 */
[----:B------:R-:W-:Y:S01]  /*5290*/  FFMA.FTZ R17, R17, UR14, -R139 ;  /* 0x0000000e11117c23 */ /* 0x000fe2000801088b */
[----:B------:R-:W-:Y:S01]  /*52a0*/  @!P0 FSEL R28, R28, -INF , !P3 ;  /* 0xff8000001c1c8808 */ /* 0x000fe20005800000 */
[----:B------:R-:W-:Y:S01]  /*52b0*/  FFMA.FTZ R22, R22, UR14, -R138 ;  /* 0x0000000e16167c23 */ /* 0x000fe2000801088a */
[----:B------:R-:W-:Y:S01]  /*52c0*/  @!P0 ISETP.GE.AND P1, PT, R4, R148, PT ;  /* 0x000000940400820c */ /* 0x000fe20003f26270 */
[----:B------:R-:W-:Y:S01]  /*52d0*/  FFMA.FTZ R26, R26, UR14, -R136 ;  /* 0x0000000e1a1a7c23 */ /* 0x000fe20008010888 */
[C---:B------:R-:W-:Y:S03]  /*52e0*/  @!P0 ISETP.GE.AND P2, PT, R4.reuse, R151, PT ;  /* 0x000000970400820c */ /* 0x040fe60003f46270 */
[----:B------:R-:W-:Y:S01]  /*52f0*/  MUFU.EX2 R192, R16 ;  /* 0x0000001000c07308 */ /* 0x000fe20000000800 */
[----:B------:R-:W-:Y:S01]  /*5300*/  @!P0 ISETP.GE.AND P3, PT, R4, R150, PT ;  /* 0x000000960400820c */ /* 0x000fe20003f66270 */
[----:B------:R-:W-:Y:S01]  /*5310*/  IMAD.WIDE.U32 R4, R162, -0x326172a9, RZ ;  /* 0xcd9e8d57a2047825 */ /* 0x000fe200078e00ff */
[----:B----4-:R-:W-:Y:S02]  /*5320*/  LOP3.LUT R8, R7, UR12, R166, 0x96, !PT ;  /* 0x0000000c07087c12 */ /* 0x010fe4000f8e96a6 */
[----:B------:R-:W-:Y:S01]  /*5330*/  @!P0 FSEL R23, R23, -INF , !P6 ;  /* 0xff80000017178808 */ /* 0x000fe20007000000 */
[--C-:B------:R-:W-:Y:S01]  /*5340*/  FFMA.FTZ R28, R28, UR14, -R137.reuse ;  /* 0x0000000e1c1c7c23 */ /* 0x100fe20008010889 */
[----:B-1----:R-:W-:Y:S03]  /*5350*/  LOP3.LUT R10, R5, UR12, R184, 0x96, !PT ;  /* 0x0000000c050a7c12 */ /* 0x002fe6000f8e96b8 */
[----:B------:R-:W-:Y:S01]  /*5360*/  MUFU.EX2 R190, R17 ;  /* 0x0000001100be7308 */ /* 0x000fe20000000800 */
[----:B------:R-:W-:Y:S01]  /*5370*/  LOP3.LUT R5, R133, UR11, R6, 0x96, !PT ;  /* 0x0000000b85057c12 */ /* 0x000fe2000f8e9606 */
[----:B------:R-:W-:Y:S01]  /*5380*/  UIADD3 UR12, UR9, -0x56f99767, URZ ;  /* 0xa9066899090c7890 */ /* 0x000fe2000fffe03f */
[----:B------:R-:W-:Y:S01]  /*5390*/  LOP3.LUT R6, R145, UR11, R4, 0x96, !PT ;  /* 0x0000000b91067c12 */ /* 0x000fe2000f8e9604 */
[----:B------:R-:W-:Y:S01]  /*53a0*/  IMAD.WIDE.U32 R8, R8, -0x2daee0ad, RZ ;  /* 0xd2511f5308087825 */ /* 0x000fe200078e00ff */
[----:B------:R-:W-:Y:S01]  /*53b0*/  @!P0 ISETP.GE.AND P6, PT, R0, R149, PT ;  /* 0x000000950000820c */ /* 0x000fe20003fc6270 */
[----:B------:R-:W-:Y:S01]  /*53c0*/  UIADD3 UR11, UR9, 0x646e171e, URZ ;  /* 0x646e171e090b7890 */ /* 0x000fe2000fffe03f */
[----:B------:R-:W-:Y:S03]  /*53d0*/  @!P0 FSEL R25, R25, -INF , !P5 ;  /* 0xff80000019198808 */ /* 0x000fe60006800000 */
[----:B------:R1:W-:Y:S01]  /*53e0*/  MUFU.EX2 R210, R14 ;  /* 0x0000000e00d27308 */ /* 0x0003e20000000800 */
[----:B------:R-:W-:Y:S01]  /*53f0*/  LOP3.LUT R160, R9, UR12, R160, 0x96, !PT ;  /* 0x0000000c09a07c12 */ /* 0x000fe2000f8e96a0 */
[----:B------:R-:W-:Y:S01]  /*5400*/  IMAD.WIDE.U32 R4, R5, -0x2daee0ad, RZ ;  /* 0xd2511f5305047825 */ /* 0x000fe200078e00ff */
[----:B------:R-:W-:Y:S02]  /*5410*/  @!P0 FSEL R29, R29, -INF , !P6 ;  /* 0xff8000001d1d8808 */ /* 0x000fe40007000000 */
[----:B------:R-:W-:Y:S01]  /*5420*/  @!P0 FSEL R27, R27, -INF , !P4 ;  /* 0xff8000001b1b8808 */ /* 0x000fe20006000000 */
[----:B------:R-:W-:Y:S01]  /*5430*/  IMAD.WIDE.U32 R10, R10, -0x2daee0ad, RZ ;  /* 0xd2511f530a0a7825 */ /* 0x000fe200078e00ff */
[----:B------:R-:W-:Y:S03]  /*5440*/  LOP3.LUT R9, R5, UR11, R8, 0x96, !PT ;  /* 0x0000000b05097c12 */ /* 0x000fe6000f8e9608 */
[----:B------:R4:W-:Y:S01]  /*5450*/  MUFU.EX2 R209, R15 ;  /* 0x0000000f00d17308 */ /* 0x0009e20000000800 */
[----:B------:R-:W-:Y:S01]  /*5460*/  @!P0 ISETP.GE.AND P5, PT, R0, R148, PT ;  /* 0x000000940000820c */ /* 0x000fe20003fa6270 */
[----:B------:R-:W-:Y:S01]  /*5470*/  IMAD.WIDE.U32 R6, R6, -0x2daee0ad, RZ ;  /* 0xd2511f5306067825 */ /* 0x000fe200078e00ff */
[C---:B------:R-:W-:Y:S02]  /*5480*/  @!P0 ISETP.GE.AND P4, PT, R0.reuse, R151, PT ;  /* 0x000000970000820c */ /* 0x040fe40003f86270 */
[----:B------:R-:W-:Y:S01]  /*5490*/  @!P0 ISETP.GE.AND P6, PT, R0, R150, PT ;  /* 0x000000960000820c */ /* 0x000fe20003fc6270 */
[--C-:B------:R-:W-:Y:S01]  /*54a0*/  FFMA.FTZ R25, R25, UR14, -R137.reuse ;  /* 0x0000000e19197c23 */ /* 0x100fe20008010889 */
[----:B------:R-:W-:Y:S03]  /*54b0*/  LOP3.LUT R8, R7, UR11, R10, 0x96, !PT ;  /* 0x0000000b07087c12 */ /* 0x000fe6000f8e960a */
[----:B------:R-:W-:Y:S01]  /*54c0*/  MUFU.EX2 R206, R12 ;  /* 0x0000000c00ce7308 */ /* 0x000fe20000000800 */
[C---:B------:R-:W-:Y:S01]  /*54d0*/  LOP3.LUT R145, R4.reuse, 0xffff, RZ, 0xc0, !PT ;  /* 0x0000ffff04917812 */ /* 0x040fe200078ec0ff */
[----:B------:R-:W-:Y:S01]  /*54e0*/  UIADD3 UR11, UR10, -0x4ab325aa, URZ ;  /* 0xb54cda560a0b7890 */ /* 0x000fe2000fffe03f */
[----:B------:R-:W-:Y:S01]  /*54f0*/  SHF.R.U32.HI R146, RZ, 0x10, R4 ;  /* 0x00000010ff927819 */ /* 0x000fe20000011604 */
[----:B------:R-:W-:Y:S01]  /*5500*/  FFMA.FTZ R23, R23, UR14, -R138 ;  /* 0x0000000e17177c23 */ /* 0x000fe2000801088a */
[----:B------:R-:W-:Y:S01]  /*5510*/  LOP3.LUT R10, R4, 0xff, RZ, 0xc0, !PT ;  /* 0x000000ff040a7812 */ /* 0x000fe200078ec0ff */
[--C-:B------:R-:W-:Y:S01]  /*5520*/  FFMA.FTZ R24, R24, UR14, -R137.reuse ;  /* 0x0000000e18187c23 */ /* 0x100fe20008010889 */
[----:B------:R-:W-:Y:S03]  /*5530*/  SHF.R.U32.HI R0, RZ, 0x18, R4 ;  /* 0x00000018ff007819 */ /* 0x000fe60000011604 */
[----:B------:R2:W-:Y:S01]  /*5540*/  MUFU.EX2 R205, R13 ;  /* 0x0000000d00cd7308 */ /* 0x0005e20000000800 */
[----:B------:R-:W-:Y:S01]  /*5550*/  IMAD.WIDE.U32 R4, R160, -0x326172a9, RZ ;  /* 0xcd9e8d57a0047825 */ /* 0x000fe200078e00ff */
[----:B------:R-:W-:Y:S02]  /*5560*/  LOP3.LUT R158, R11, UR12, R158, 0x96, !PT ;  /* 0x0000000c0b9e7c12 */ /* 0x000fe4000f8e969e */
[C---:B------:R-:W-:Y:S01]  /*5570*/  LOP3.LUT R134, R6.reuse, 0xff, RZ, 0xc0, !PT ;  /* 0x000000ff06867812 */ /* 0x040fe200078ec0ff */
[----:B------:R-:W-:Y:S01]  /*5580*/  FFMA.FTZ R27, R27, UR14, -R136 ;  /* 0x0000000e1b1b7c23 */ /* 0x000fe20008010888 */
[--C-:B------:R-:W-:Y:S01]  /*5590*/  SHF.R.U32.HI R135, RZ, 0x18, R6.reuse ;  /* 0x00000018ff877819 */ /* 0x100fe20000011606 */
[----:B------:R-:W-:Y:S01]  /*55a0*/  FFMA.FTZ R137, R29, UR14, -R137 ;  /* 0x0000000e1d897c23 */ /* 0x000fe20008010889 */
[----:B------:R-:W-:Y:S02]  /*55b0*/  SHF.R.U32.HI R141, RZ, 0x10, R6 ;  /* 0x00000010ff8d7819 */ /* 0x000fe40000011606 */
[----:B------:R-:W-:Y:S01]  /*55c0*/  MUFU.EX2 R188, R20 ;  /* 0x0000001400bc7308 */ /* 0x000fe20000000800 */
[----:B------:R-:W-:Y:S02]  /*55d0*/  LOP3.LUT R140, R6, 0xffff, RZ, 0xc0, !PT ;  /* 0x0000ffff068c7812 */ /* 0x000fe400078ec0ff */
[----:B------:R-:W-:Y:S02]  /*55e0*/  LOP3.LUT R6, R5, UR11, R132, 0x96, !PT ;  /* 0x0000000b05067c12 */ /* 0x000fe4000f8e9684 */
[C---:B------:R-:W-:Y:S02]  /*55f0*/  LOP3.LUT R132, R4.reuse, 0xff, RZ, 0xc0, !PT ;  /* 0x000000ff04847812 */ /* 0x040fe400078ec0ff */
[--C-:B------:R-:W-:Y:S03]  /*5600*/  SHF.R.U32.HI R133, RZ, 0x18, R4.reuse ;  /* 0x00000018ff857819 */ /* 0x100fe60000011604 */
[----:B------:R-:W-:Y:S01]  /*5610*/  MUFU.EX2 R187, R21 ;  /* 0x0000001500bb7308 */ /* 0x000fe20000000800 */
[----:B-1----:R-:W-:Y:S02]  /*5620*/  LOP3.LUT R14, R4, 0xffff, RZ, 0xc0, !PT ;  /* 0x0000ffff040e7812 */ /* 0x002fe400078ec0ff */
[----:B----4-:R-:W-:Y:S01]  /*5630*/  SHF.R.U32.HI R15, RZ, 0x10, R4 ;  /* 0x00000010ff0f7819 */ /* 0x010fe20000011604 */
[----:B------:R-:W-:Y:S01]  /*5640*/  IMAD.WIDE.U32 R4, R158, -0x326172a9, RZ ;  /* 0xcd9e8d579e047825 */ /* 0x000fe200078e00ff */
[----:B------:R-:W-:Y:S02]  /*5650*/  @!P0 FSEL R31, R31, -INF , !P5 ;  /* 0xff8000001f1f8808 */ /* 0x000fe40006800000 */
[----:B------:R-:W-:Y:S03]  /*5660*/  @!P0 FSEL R30, R30, -INF , !P1 ;  /* 0xff8000001e1e8808 */ /* 0x000fe60004800000 */
[----:B------:R-:W-:Y:S01]  /*5670*/  MUFU.EX2 R194, R22 ;  /* 0x0000001600c27308 */ /* 0x000fe20000000800 */
[----:B------:R-:W-:Y:S02]  /*5680*/  ISETP.LE.U32.AND P5, PT, R0, UR15, PT ;  /* 0x0000000f00007c0c */ /* 0x000fe4000bfa3070 */
[----:B------:R-:W-:Y:S01]  /*5690*/  ISETP.LE.U32.AND P1, PT, R10, UR15, PT ;  /* 0x0000000f0a007c0c */ /* 0x000fe2000bf23070 */
[----:B------:R-:W-:Y:S01]  /*56a0*/  FFMA.FTZ R30, R30, UR14, -R136 ;  /* 0x0000000e1e1e7c23 */ /* 0x000fe20008010888 */
[----:B------:R-:W-:Y:S01]  /*56b0*/  LOP3.LUT R0, R5, UR11, R144, 0x96, !PT ;  /* 0x0000000b05007c12 */ /* 0x000fe2000f8e9690 */
[----:B------:R-:W-:Y:S01]  /*56c0*/  FFMA.FTZ R136, R31, UR14, -R136 ;  /* 0x0000000e1f887c23 */ /* 0x000fe20008010888 */
[C---:B------:R-:W-:Y:S03]  /*56d0*/  LOP3.LUT R10, R4.reuse, 0xffff, RZ, 0xc0, !PT ;  /* 0x0000ffff040a7812 */ /* 0x040fe600078ec0ff */
[----:B------:R-:W-:Y:S01]  /*56e0*/  MUFU.EX2 R197, R25 ;  /* 0x0000001900c57308 */ /* 0x000fe20000000800 */
[----:B------:R-:W-:Y:S02]  /*56f0*/  LOP3.LUT R11, R4, 0xff, RZ, 0xc0, !PT ;  /* 0x000000ff040b7812 */ /* 0x000fe400078ec0ff */
[--C-:B--2---:R-:W-:Y:S02]  /*5700*/  SHF.R.U32.HI R13, RZ, 0x10, R4.reuse ;  /* 0x00000010ff0d7819 */ /* 0x104fe40000011604 */
[----:B------:R-:W-:Y:S02]  /*5710*/  SHF.R.U32.HI R12, RZ, 0x18, R4 ;  /* 0x00000018ff0c7819 */ /* 0x000fe40000011604 */
[C---:B------:R-:W-:Y:S03]  /*5720*/  LOP3.LUT R7, R6.reuse, 0xff, RZ, 0xc0, !PT ;  /* 0x000000ff06077812 */ /* 0x040fe600078ec0ff */
[----:B------:R-:W-:Y:S01]  /*5730*/  MUFU.EX2 R202, R26 ;  /* 0x0000001a00ca7308 */ /* 0x000fe20000000800 */
[--C-:B------:R-:W-:Y:S02]  /*5740*/  SHF.R.U32.HI R4, RZ, 0x18, R6.reuse ;  /* 0x00000018ff047819 */ /* 0x100fe40000011606 */
[----:B------:R-:W-:Y:S02]  /*5750*/  SHF.R.U32.HI R5, RZ, 0x10, R6 ;  /* 0x00000010ff057819 */ /* 0x000fe40000011606 */
[----:B------:R-:W-:Y:S02]  /*5760*/  LOP3.LUT R6, R6, 0xffff, RZ, 0xc0, !PT ;  /* 0x0000ffff06067812 */ /* 0x000fe400078ec0ff */
[----:B------:R-:W-:Y:S03]  /*5770*/  @!P0 FSEL R33, R33, -INF , !P4 ;  /* 0xff80000021218808 */ /* 0x000fe60006000000 */
[----:B------:R-:W-:Y:S01]  /*5780*/  MUFU.EX2 R191, R23 ;  /* 0x0000001700bf7308 */ /* 0x000fe20000000800 */
[----:B------:R-:W-:Y:S02]  /*5790*/  ISETP.LE.U32.AND P4, PT, R4, UR15, PT ;  /* 0x0000000f04007c0c */ /* 0x000fe4000bf83070 */
[----:B------:R-:W-:Y:S02]  /*57a0*/  SHF.R.U32.HI R4, RZ, 0x8, R6 ;  /* 0x00000008ff047819 */ /* 0x000fe40000011606 */
[----:B------:R-:W-:Y:S02]  /*57b0*/  LOP3.LUT R5, R5, 0xff, RZ, 0xc0, !PT ;  /* 0x000000ff05057812 */ /* 0x000fe400078ec0ff */
[----:B------:R-:W-:Y:S03]  /*57c0*/  LOP3.LUT R4, R4, 0xffff, RZ, 0xc0, !PT ;  /* 0x0000ffff04047812 */ /* 0x000fe600078ec0ff */
[----:B------:R-:W-:Y:S01]  /*57d0*/  MUFU.EX2 R200, R24 ;  /* 0x0000001800c87308 */ /* 0x000fe20000000800 */
[----:B------:R-:W-:Y:S02]  /*57e0*/  @!P0 FSEL R34, R34, -INF , !P3 ;  /* 0xff80000022228808 */ /* 0x000fe40005800000 */
[----:B------:R-:W-:Y:S02]  /*57f0*/  @!P0 FSEL R35, R35, -INF , !P6 ;  /* 0xff80000023238808 */ /* 0x000fe40007000000 */
[----:B------:R-:W-:Y:S01]  /*5800*/  @!P0 FSEL R32, R32, -INF , !P2 ;  /* 0xff80000020208808 */ /* 0x000fe20005000000 */
[----:B------:R-:W-:Y:S01]  /*5810*/  @!P4 FADD.FTZ R207, -R207, -RZ ;  /* 0x800000ffcfcfc221 */ /* 0x000fe20000010100 */
[----:B------:R-:W-:Y:S01]  /*5820*/  ISETP.LE.U32.AND P3, PT, R5, UR15, PT ;  /* 0x0000000f05007c0c */ /* 0x000fe2000bf63070 */
[--C-:B------:R-:W-:Y:S01]  /*5830*/  FFMA.FTZ R34, R34, UR14, -R138.reuse ;  /* 0x0000000e22227c23 */ /* 0x100fe2000801088a */
[----:B------:R-:W-:Y:S01]  /*5840*/  ISETP.LE.U32.AND P0, PT, R4, UR15, PT ;  /* 0x0000000f04007c0c */ /* 0x000fe2000bf03070 */
[--C-:B------:R-:W-:Y:S01]  /*5850*/  FFMA.FTZ R32, R32, UR14, -R139.reuse ;  /* 0x0000000e20207c23 */ /* 0x100fe2000801088b */
[C---:B------:R-:W-:Y:S01]  /*5860*/  LOP3.LUT R5, R0.reuse, 0xff, RZ, 0xc0, !PT ;  /* 0x000000ff00057812 */ /* 0x040fe200078ec0ff */
[----:B------:R-:W-:Y:S01]  /*5870*/  FFMA.FTZ R139, R33, UR14, -R139 ;  /* 0x0000000e218b7c23 */ /* 0x000fe2000801088b */
[----:B------:R-:W-:Y:S01]  /*5880*/  LOP3.LUT R4, R0, 0xffff, RZ, 0xc0, !PT ;  /* 0x0000ffff00047812 */ /* 0x000fe200078ec0ff */
[----:B------:R-:W1:Y:S01]  /*5890*/  MUFU.EX2 R184, R32 ;  /* 0x0000002000b87308 */ /* 0x000e620000000800 */
[----:B------:R-:W-:Y:S01]  /*58a0*/  ISETP.LE.U32.AND P6, PT, R5, UR15, PT ;  /* 0x0000000f05007c0c */ /* 0x000fe2000bfc3070 */
[----:B------:R-:W-:Y:S01]  /*58b0*/  FFMA.FTZ R138, R35, UR14, -R138 ;  /* 0x0000000e238a7c23 */ /* 0x000fe2000801088a */
[----:B------:R-:W-:Y:S02]  /*58c0*/  ISETP.LE.U32.AND P2, PT, R7, UR15, PT ;  /* 0x0000000f07007c0c */ /* 0x000fe4000bf43070 */
[--C-:B------:R-:W-:Y:S01]  /*58d0*/  SHF.R.U32.HI R6, RZ, 0x10, R0.reuse ;  /* 0x00000010ff067819 */ /* 0x100fe20000011600 */
[----:B------:R-:W-:Y:S01]  /*58e0*/  @!P3 FADD.FTZ R208, -R208, -RZ ;  /* 0x800000ffd0d0b221 */ /* 0x000fe20000010100 */
[----:B------:R-:W-:Y:S01]  /*58f0*/  SHF.R.U32.HI R5, RZ, 0x18, R0 ;  /* 0x00000018ff057819 */ /* 0x000fe20000011600 */
[----:B------:R-:W-:Y:S01]  /*5900*/  @!P0 FADD.FTZ R203, -R203, -RZ ;  /* 0x800000ffcbcb8221 */ /* 0x000fe20000010100 */
[----:B------:R-:W-:Y:S01]  /*5910*/  SHF.R.U32.HI R0, RZ, 0x8, R4 ;  /* 0x00000008ff007819 */ /* 0x000fe20000011604 */
[----:B------:R-:W-:Y:S01]  /*5920*/  MUFU.EX2 R183, R139 ;  /* 0x0000008b00b77308 */ /* 0x000fe20000000800 */
[----:B------:R-:W-:Y:S02]  /*5930*/  ISETP.LE.U32.AND P4, PT, R11, UR15, PT ;  /* 0x0000000f0b007c0c */ /* 0x000fe4000bf83070 */
[----:B------:R-:W-:Y:S01]  /*5940*/  LOP3.LUT R4, R0, 0xffff, RZ, 0xc0, !PT ;  /* 0x0000ffff00047812 */ /* 0x000fe200078ec0ff */
[----:B------:R-:W-:Y:S01]  /*5950*/  @!P6 FADD.FTZ R212, -R212, -RZ ;  /* 0x800000ffd4d4e221 */ /* 0x000fe20000010100 */
[----:B------:R-:W-:Y:S01]  /*5960*/  LOP3.LUT R0, R6, 0xff, RZ, 0xc0, !PT ;  /* 0x000000ff06007812 */ /* 0x000fe200078ec0ff */
[----:B------:R-:W-:Y:S01]  /*5970*/  @!P2 FADD.FTZ R204, -R204, -RZ ;  /* 0x800000ffcccca221 */ /* 0x000fe20000010100 */
[----:B------:R-:W-:Y:S01]  /*5980*/  ISETP.LE.U32.AND P0, PT, R4, UR15, PT ;  /* 0x0000000f04007c0c */ /* 0x000fe2000bf03070 */
[----:B-1----:R-:W-:Y:S01]  /*5990*/  @!P1 FADD.FTZ R184, -R184, -RZ ;  /* 0x800000ffb8b89221 */ /* 0x002fe20000010100 */
[----:B------:R-:W-:Y:S01]  /*59a0*/  ISETP.LE.U32.AND P2, PT, R5, UR15, PT ;  /* 0x0000000f05007c0c */ /* 0x000fe2000bf43070 */
[----:B------:R-:W-:Y:S01]  /*59b0*/  MUFU.EX2 R186, R34 ;  /* 0x0000002200ba7308 */ /* 0x000fe20000000800 */
[----:B------:R-:W-:Y:S02]  /*59c0*/  ISETP.LE.U32.AND P3, PT, R0, UR15, PT ;  /* 0x0000000f00007c0c */ /* 0x000fe4000bf63070 */
[----:B------:R-:W-:Y:S01]  /*59d0*/  LOP3.LUT R4, R13, 0xff, RZ, 0xc0, !PT ;  /* 0x000000ff0d047812 */ /* 0x000fe200078ec0ff */
[----:B------:R-:W-:Y:S01]  /*59e0*/  @!P4 FADD.FTZ R206, -R206, -RZ ;  /* 0x800000ffcecec221 */ /* 0x000fe20000010100 */
[----:B------:R-:W-:Y:S02]  /*59f0*/  SHF.R.U32.HI R0, RZ, 0x8, R10 ;  /* 0x00000008ff007819 */ /* 0x000fe4000001160a */
[----:B------:R-:W-:Y:S03]  /*5a00*/  ISETP.LE.U32.AND P4, PT, R132, UR15, PT ;  /* 0x0000000f84007c0c */ /* 0x000fe6000bf83070 */
[----:B------:R-:W1:Y:S01]  /*5a10*/  MUFU.EX2 R185, R138 ;  /* 0x0000008a00b97308 */ /* 0x000e620000000800 */
[----:B------:R-:W-:Y:S01]  /*5a20*/  LOP3.LUT R0, R0, 0xffff, RZ, 0xc0, !PT ;  /* 0x0000ffff00007812 */ /* 0x000fe200078ec0ff */
[----:B------:R-:W-:Y:S01]  /*5a30*/  @!P0 FADD.FTZ R211, -R211, -RZ ;  /* 0x800000ffd3d38221 */ /* 0x000fe20000010100 */
[----:B------:R-:W-:Y:S01]  /*5a40*/  ISETP.LE.U32.AND P0, PT, R4, UR15, PT ;  /* 0x0000000f04007c0c */ /* 0x000fe2000bf03070 */
[----:B------:R-:W-:Y:S01]  /*5a50*/  @!P2 FADD.FTZ R213, -R213, -RZ ;  /* 0x800000ffd5d5a221 */ /* 0x000fe20000010100 */
[----:B------:R-:W-:Y:S01]  /*5a60*/  ISETP.LE.U32.AND P6, PT, R0, UR15, PT ;  /* 0x0000000f00007c0c */ /* 0x000fe2000bfc3070 */
[----:B------:R-:W-:Y:S01]  /*5a70*/  @!P3 FADD.FTZ R214, -R214, -RZ ;  /* 0x800000ffd6d6b221 */ /* 0x000fe20000010100 */
[----:B------:R-:W-:Y:S03]  /*5a80*/  ISETP.LE.U32.AND P2, PT, R12, UR15, PT ;  /* 0x0000000f0c007c0c */ /* 0x000fe6000bf43070 */
[----:B------:R-:W-:Y:S01]  /*5a90*/  MUFU.EX2 R201, R27 ;  /* 0x0000001b00c97308 */ /* 0x000fe20000000800 */
[----:B------:R-:W-:Y:S02]  /*5aa0*/  SHF.R.U32.HI R0, RZ, 0x8, R14 ;  /* 0x00000008ff007819 */ /* 0x000fe4000001160e */
[----:B------:R-:W-:Y:S01]  /*5ab0*/  LOP3.LUT R4, R9, 0xff, RZ, 0xc0, !PT ;  /* 0x000000ff09047812 */ /* 0x000fe200078ec0ff */
[----:B------:R-:W-:Y:S01]  /*5ac0*/  @!P4 FADD.FTZ R192, -R192, -RZ ;  /* 0x800000ffc0c0c221 */ /* 0x000fe20000010100 */
[----:B------:R-:W-:Y:S02]  /*5ad0*/  LOP3.LUT R0, R0, 0xffff, RZ, 0xc0, !PT ;  /* 0x0000ffff00007812 */ /* 0x000fe400078ec0ff */
[----:B------:R-:W-:Y:S01]  /*5ae0*/  ISETP.LE.U32.AND P4, PT, R4, UR15, PT ;  /* 0x0000000f04007c0c */ /* 0x000fe2000bf83070 */
        /* <DEDUP_REMOVED lines=8> */
[----:B-1----:R-:W-:Y:S01]  /*5b70*/  @!P5 FADD.FTZ R185, -R185, -RZ ;  /* 0x800000ffb9b9d221 */ /* 0x002fe20000010100 */
[----:B------:R-:W-:Y:S02]  /*5b80*/  LOP3.LUT R0, R9, 0xffff, RZ, 0xc0, !PT ;  /* 0x0000ffff09007812 */ /* 0x000fe400078ec0ff */
[--C-:B------:R-:W-:Y:S01]  /*5b90*/  SHF.R.U32.HI R4, RZ, 0x18, R9.reuse ;  /* 0x00000018ff047819 */ /* 0x100fe20000011609 */
[----:B------:R-:W-:Y:S01]  /*5ba0*/  @!P4 FADD.FTZ R188, -R188, -RZ ;  /* 0x800000ffbcbcc221 */ /* 0x000fe20000010100 */
[----:B------:R-:W-:Y:S01]  /*5bb0*/  SHF.R.U32.HI R9, RZ, 0x10, R9 ;  /* 0x00000010ff097819 */ /* 0x000fe20000011609 */
[----:B------:R-:W-:Y:S01]  /*5bc0*/  @!P0 FADD.FTZ R190, -R190, -RZ ;  /* 0x800000ffbebe8221 */ /* 0x000fe20000010100 */
[----:B------:R-:W-:Y:S01]  /*5bd0*/  SHF.R.U32.HI R0, RZ, 0x8, R0 ;  /* 0x00000008ff007819 */ /* 0x000fe20000011600 */
[----:B------:R-:W-:Y:S01]  /*5be0*/  MUFU.EX2 R193, R137 ;  /* 0x0000008900c17308 */ /* 0x000fe20000000800 */
[----:B------:R-:W-:Y:S01]  /*5bf0*/  LOP3.LUT R9, R9, 0xff, RZ, 0xc0, !PT ;  /* 0x000000ff09097812 */ /* 0x000fe200078ec0ff */
[----:B------:R-:W-:Y:S01]  /*5c00*/  @!P6 FADD.FTZ R198, -R198, -RZ ;  /* 0x800000ffc6c6e221 */ /* 0x000fe20000010100 */
[----:B------:R-:W-:Y:S01]  /*5c10*/  LOP3.LUT R0, R0, 0xffff, RZ, 0xc0, !PT ;  /* 0x0000ffff00007812 */ /* 0x000fe200078ec0ff */
[----:B------:R-:W-:Y:S01]  /*5c20*/  @!P2 FADD.FTZ R199, -R199, -RZ ;  /* 0x800000ffc7c7a221 */ /* 0x000fe20000010100 */
[----:B------:R-:W-:Y:S02]  /*5c30*/  ISETP.LE.U32.AND P6, PT, R9, UR15, PT ;  /* 0x0000000f09007c0c */ /* 0x000fe4000bfc3070 */
[----:B------:R-:W-:Y:S03]  /*5c40*/  ISETP.LE.U32.AND P2, PT, R0, UR15, PT ;  /* 0x0000000f00007c0c */ /* 0x000fe6000bf43070 */
[----:B------:R-:W1:Y:S01]  /*5c50*/  MUFU.EX2 R196, R30 ;  /* 0x0000001e00c47308 */ /* 0x000e620000000800 */
[----:B------:R-:W-:Y:S02]  /*5c60*/  LOP3.LUT R0, R8, 0xffff, RZ, 0xc0, !PT ;  /* 0x0000ffff08007812 */ /* 0x000fe400078ec0ff */
[----:B------:R-:W-:Y:S02]  /*5c70*/  ISETP.LE.U32.AND P0, PT, R4, UR15, PT ;  /* 0x0000000f04007c0c */ /* 0x000fe4000bf03070 */
[----:B------:R-:W-:Y:S02]  /*5c80*/  LOP3.LUT R4, R8, 0xff, RZ, 0xc0, !PT ;  /* 0x000000ff08047812 */ /* 0x000fe400078ec0ff */
[----:B------:R-:W-:Y:S03]  /*5c90*/  SHF.R.U32.HI R0, RZ, 0x8, R0 ;  /* 0x00000008ff007819 */ /* 0x000fe60000011600 */
[----:B------:R-:W2:Y:S01]  /*5ca0*/  MUFU.EX2 R189, R136 ;  /* 0x0000008800bd7308 */ /* 0x000ea20000000800 */
[----:B------:R-:W-:Y:S01]  /*5cb0*/  SHF.R.U32.HI R5, RZ, 0x10, R8 ;  /* 0x00000010ff057819 */ /* 0x000fe20000011608 */
[----:B------:R-:W-:Y:S01]  /*5cc0*/  @!P6 FADD.FTZ R194, -R194, -RZ ;  /* 0x800000ffc2c2e221 */ /* 0x000fe20000010100 */
[----:B------:R-:W-:Y:S01]  /*5cd0*/  ISETP.LE.U32.AND P4, PT, R4, UR15, PT ;  /* 0x0000000f04007c0c */ /* 0x000fe2000bf83070 */
[----:B------:R-:W-:Y:S01]  /*5ce0*/  @!P2 FADD.FTZ R187, -R187, -RZ ;  /* 0x800000ffbbbba221 */ /* 0x000fe20000010100 */
[----:B------:R-:W-:Y:S02]  /*5cf0*/  LOP3.LUT R0, R0, 0xffff, RZ, 0xc0, !PT ;  /* 0x0000ffff00007812 */ /* 0x000fe400078ec0ff */
[----:B------:R-:W-:Y:S01]  /*5d00*/  LOP3.LUT R4, R5, 0xff, RZ, 0xc0, !PT ;  /* 0x000000ff05047812 */ /* 0x000fe200078ec0ff */
[----:B------:R-:W-:Y:S01]  /*5d10*/  @!P0 FADD.FTZ R191, -R191, -RZ ;  /* 0x800000ffbfbf8221 */ /* 0x000fe20000010100 */
[----:B------:R-:W-:Y:S02]  /*5d20*/  ISETP.LE.U32.AND P2, PT, R0, UR15, PT ;  /* 0x0000000f00007c0c */ /* 0x000fe4000bf43070 */
[----:B------:R-:W-:Y:S02]  /*5d30*/  ISETP.LE.U32.AND P6, PT, R4, UR15, PT ;  /* 0x0000000f04007c0c */ /* 0x000fe4000bfc3070 */
[----:B------:R-:W-:Y:S02]  /*5d40*/  SHF.R.U32.HI R0, RZ, 0x8, R145 ;  /* 0x00000008ff007819 */ /* 0x000fe40000011691 */
[----:B------:R-:W-:Y:S01]  /*5d50*/  LOP3.LUT R4, R146, 0xff, RZ, 0xc0, !PT ;  /* 0x000000ff92047812 */ /* 0x000fe200078ec0ff */
[----:B------:R-:W-:Y:S01]  /*5d60*/  @!P4 FADD.FTZ R200, -R200, -RZ ;  /* 0x800000ffc8c8c221 */ /* 0x000fe20000010100 */
[----:B------:R-:W-:Y:S02]  /*5d70*/  LOP3.LUT R0, R0, 0xffff, RZ, 0xc0, !PT ;  /* 0x0000ffff00007812 */ /* 0x000fe400078ec0ff */
[----:B------:R-:W-:Y:S02]  /*5d80*/  F2FP.RELU.BF16.F32.PACK_AB R6, R211, R212 ;  /* 0x000000d4d306723e */ /* 0x000fe400000018ff */
[----:B------:R-:W-:Y:S01]  /*5d90*/  F2FP.RELU.BF16.F32.PACK_AB R7, R205, R206 ;  /* 0x000000cecd07723e */ /* 0x000fe200000018ff */
[----:B------:R-:W-:Y:S01]  /*5da0*/  @!P2 FADD.FTZ R197, -R197, -RZ ;  /* 0x800000ffc5c5a221 */ /* 0x000fe20000010100 */
[----:B------:R-:W-:Y:S01]  /*5db0*/  ISETP.LE.U32.AND P2, PT, R0, UR15, PT ;  /* 0x0000000f00007c0c */ /* 0x000fe2000bf43070 */
[----:B------:R-:W-:Y:S01]  /*5dc0*/  @!P6 FADD.FTZ R202, -R202, -RZ ;  /* 0x800000ffcacae221 */ /* 0x000fe20000010100 */
[----:B------:R-:W-:Y:S02]  /*5dd0*/  ISETP.LE.U32.AND P6, PT, R4, UR15, PT ;  /* 0x0000000f04007c0c */ /* 0x000fe4000bfc3070 */
[----:B------:R-:W-:Y:S02]  /*5de0*/  LOP3.LUT R4, R141, 0xff, RZ, 0xc0, !PT ;  /* 0x000000ff8d047812 */ /* 0x000fe400078ec0ff */
[----:B------:R-:W-:Y:S02]  /*5df0*/  SHF.R.U32.HI R0, RZ, 0x8, R140 ;  /* 0x00000008ff007819 */ /* 0x000fe4000001168c */
[----:B------:R-:W-:Y:S02]  /*5e00*/  ISETP.LE.U32.AND P1, PT, R4, UR15, PT ;  /* 0x0000000f04007c0c */ /* 0x000fe4000bf23070 */
[----:B------:R-:W-:Y:S02]  /*5e10*/  LOP3.LUT R5, R0, 0xffff, RZ, 0xc0, !PT ;  /* 0x0000ffff00057812 */ /* 0x000fe400078ec0ff */
[----:B------:R-:W-:Y:S01]  /*5e20*/  F2FP.RELU.BF16.F32.PACK_AB R4, R203, R204 ;  /* 0x000000cccb04723e */ /* 0x000fe200000018ff */
[----:B------:R-:W-:Y:S01]  /*5e30*/  @!P2 FADD.FTZ R183, -R183, -RZ ;  /* 0x800000ffb7b7a221 */ /* 0x000fe20000010100 */
[----:B------:R-:W-:Y:S01]  /*5e40*/  F2FP.RELU.BF16.F32.PACK_AB R0, R207, R208 ;  /* 0x000000d0cf00723e */ /* 0x000fe200000018ff */
[----:B------:R-:W-:Y:S01]  /*5e50*/  @!P6 FADD.FTZ R186, -R186, -RZ ;  /* 0x800000ffbabae221 */ /* 0x000fe20000010100 */
[----:B------:R-:W-:Y:S01]  /*5e60*/  ISETP.LE.U32.AND P2, PT, R5, UR15, PT ;  /* 0x0000000f05007c0c */ /* 0x000fe2000bf43070 */
[----:B------:R4:W-:Y:S01]  /*5e70*/  STS [R219+0x19000], R4 ;  /* 0x01900004db007388 */ /* 0x0009e20000000800 */
[----:B------:R-:W-:Y:S02]  /*5e80*/  F2FP.RELU.BF16.F32.PACK_AB R5, R213, R214 ;  /* 0x000000d6d505723e */ /* 0x000fe400000018ff */
[----:B------:R-:W-:Y:S01]  /*5e90*/  SHF.R.U32.HI R8, RZ, 0x18, R8 ;  /* 0x00000018ff087819 */ /* 0x000fe20000011608 */
[----:B------:R3:W-:Y:S01]  /*5ea0*/  STS [R219+0x19400], R0 ;  /* 0x01940000db007388 */ /* 0x0007e20000000800 */
[----:B------:R-:W-:Y:S01]  /*5eb0*/  ISETP.LE.U32.AND P3, PT, R134, UR15, PT ;  /* 0x0000000f86007c0c */ /* 0x000fe2000bf63070 */
[----:B-1----:R-:W-:Y:S01]  /*5ec0*/  @!P1 FADD.FTZ R196, -R196, -RZ ;  /* 0x800000ffc4c49221 */ /* 0x002fe20000010100 */
[----:B------:R-:W-:Y:S02]  /*5ed0*/  ISETP.LE.U32.AND P4, PT, R8, UR15, PT ;  /* 0x0000000f08007c0c */ /* 0x000fe4000bf83070 */
[----:B------:R-:W-:Y:S02]  /*5ee0*/  ISETP.LE.U32.AND P0, PT, R135, UR15, PT ;  /* 0x0000000f87007c0c */ /* 0x000fe4000bf03070 */
[----:B------:R-:W-:Y:S01]  /*5ef0*/  FSETP.GE.FTZ.AND P1, PT, R187, RZ, PT ;  /* 0x000000ffbb00720b */ /* 0x000fe20003f36000 */
[----:B------:R-:W-:Y:S01]  /*5f00*/  @!P2 FADD.FTZ R193, -R193, -RZ ;  /* 0x800000ffc1c1a221 */ /* 0x000fe20000010100 */
[----:B------:R-:W-:Y:S02]  /*5f10*/  FSETP.GE.FTZ.AND P5, PT, R203, RZ, PT ;  /* 0x000000ffcb00720b */ /* 0x000fe40003fb6000 */
[----:B------:R-:W-:Y:S03]  /*5f20*/  FSETP.GE.FTZ.AND P2, PT, R188, RZ, PT ;  /* 0x000000ffbc00720b */ /* 0x000fe60003f56000 */
[----:B------:R-:W-:Y:S01]  /*5f30*/  @!P3 FADD.FTZ R195, -R195, -RZ ;  /* 0x800000ffc3c3b221 */ /* 0x000fe20000010100 */
[----:B------:R-:W-:Y:S01]  /*5f40*/  FSETP.GE.FTZ.AND P3, PT, R190, RZ, PT ;  /* 0x000000ffbe00720b */ /* 0x000fe20003f76000 */
[----:B------:R-:W-:Y:S01]  /*5f50*/  @!P4 FADD.FTZ R201, -R201, -RZ ;  /* 0x800000ffc9c9c221 */ /* 0x000fe20000010100 */
[----:B------:R-:W-:Y:S01]  /*5f60*/  FSETP.GE.FTZ.AND P4, PT, R192, RZ, PT ;  /* 0x000000ffc000720b */ /* 0x000fe20003f96000 */
[----:B--2---:R-:W-:Y:S01]  /*5f70*/  @!P0 FADD.FTZ R189, -R189, -RZ ;  /* 0x800000ffbdbd8221 */ /* 0x004fe20000010100 */
[----:B------:R-:W-:Y:S02]  /*5f80*/  FSETP.GE.FTZ.AND P0, PT, R204, RZ, PT ;  /* 0x000000ffcc00720b */ /* 0x000fe40003f16000 */
[----:B----4-:R-:W-:Y:S02]  /*5f90*/  F2FP.RELU.BF16.F32.PACK_AB R4, R190, R192 ;  /* 0x000000c0be04723e */ /* 0x010fe400000018ff */
[----:B---3--:R-:W-:Y:S03]  /*5fa0*/  F2FP.RELU.BF16.F32.PACK_AB R0, R198, R199 ;  /* 0x000000c7c600723e */ /* 0x008fe600000018ff */
        /* <DEDUP_REMOVED lines=9> */
[----:B------:R1:W-:Y:S01]  /*6040*/  STS [R218+0x1a400], R6 ;  /* 0x01a40006da007388 */ /* 0x0003e20000000800 */
[----:B------:R-:W-:Y:S03]  /*6050*/  F2FP.RELU.BF16.F32.PACK_AB R7, R197, R200 ;  /* 0x000000c8c507723e */ /* 0x000fe600000018ff */
[----:B------:R2:W-:Y:S04]  /*6060*/  STS [R217+0x19000], R5 ;  /* 0x01900005d9007388 */ /* 0x0005e80000000800 */
[----:B------:R3:W-:Y:S04]  /*6070*/  STS [R217+0x19400], R4 ;  /* 0x01940004d9007388 */ /* 0x0007e80000000800 */
[----:B------:R4:W-:Y:S01]  /*6080*/  STS [R216+0x19000], R0 ;  /* 0x01900000d8007388 */ /* 0x0009e20000000800 */
[----:B-1----:R-:W-:Y:S02]  /*6090*/  F2FP.RELU.BF16.F32.PACK_AB R6, R201, R202 ;  /* 0x000000cac906723e */ /* 0x002fe400000018ff */
[----:B--2---:R-:W-:Y:S02]  /*60a0*/  F2FP.RELU.BF16.F32.PACK_AB R5, R185, R186 ;  /* 0x000000bab905723e */ /* 0x004fe400000018ff */
[----:B---3--:R-:W-:Y:S03]  /*60b0*/  F2FP.RELU.BF16.F32.PACK_AB R4, R193, R195 ;  /* 0x000000c3c104723e */ /* 0x008fe600000018ff */
[----:B------:R-:W-:Y:S01]  /*60c0*/  STS [R216+0x19400], R5 ;  /* 0x01940005d8007388 */ /* 0x000fe20000000800 */
[----:B----4-:R-:W-:Y:S03]  /*60d0*/  F2FP.RELU.BF16.F32.PACK_AB R0, R189, R196 ;  /* 0x000000c4bd00723e */ /* 0x010fe600000018ff */
[----:B------:R-:W-:Y:S04]  /*60e0*/  STS [R217+0x1a000], R7 ;  /* 0x01a00007d9007388 */ /* 0x000fe80000000800 */
[----:B------:R-:W-:Y:S04]  /*60f0*/  STS [R217+0x1a400], R6 ;  /* 0x01a40006d9007388 */ /* 0x000fe80000000800 */
[----:B------:R-:W-:Y:S04]  /*6100*/  STS [R216+0x1a000], R4 ;  /* 0x01a00004d8007388 */ /* 0x000fe80000000800 */
[----:B------:R1:W-:Y:S04]  /*6110*/  STS [R216+0x1a400], R0 ;  /* 0x01a40000d8007388 */ /* 0x0003e80000000800 */
[----:B------:R-:W-:Y:S08]  /*6120*/  LDSM.16.M88.4 R32, [R175+UR4+0x6000] ;  /* 0x00600004af20783b */ /* 0x000ff00008000200 */
[----:B------:R-:W2:Y:S08]  /*6130*/  LDSM.16.M88.4 R16, [R172+UR4+0xf000] ;  /* 0x00f00004ac10783b */ /* 0x000eb00008000200 */
[----:B------:R-:W3:Y:S01]  /*6140*/  LDSM.16.M88.4 R28, [R175+UR4+0x6800] ;  /* 0x00680004af1c783b */ /* 0x000ee20008000200 */
[----:B-1----:R-:W-:Y:S07]  /*6150*/  IMAD.U32 R0, RZ, RZ, UR4 ;  /* 0x00000004ff007e24 */ /* 0x002fee000f8e00ff */
[----:B------:R-:W1:Y:S01]  /*6160*/  LDSM.16.M88.4 R132, [R172+UR4+0xf400] ;  /* 0x00f40004ac84783b */ /* 0x000e620008000200 */
[----:B------:R-:W-:Y:S05]  /*6170*/  IADD3 R0, R175, 0x6000, R0 ;  /* 0x00006000af007810 */ /* 0x000fea0007ffe000 */
[----:B------:R-:W-:Y:S02]  /*6180*/  IMAD.IADD R0, R0, 0x1, R180 ;  /* 0x0000000100007824 */ /* 0x000fe400078e02b4 */
[----:B------:R-:W-:Y:S08]  /*6190*/  LDSM.16.M88.4 R140, [R173+0x6000] ;  /* 0x00600000ad8c783b */ /* 0x000ff00000000200 */
[----:B------:R-:W4:Y:S01]  /*61a0*/  LDSM.16.M88.4 R136, [R0] ;  /* 0x000000000088783b */ /* 0x000f220000000200 */
[-C--:B--2---:R-:W-:Y:S07]  /*61b0*/  HMMA.16816.F32.BF16 R4, R32, R16.reuse, RZ ;  /* 0x000000102004723c */ /* 0x084fee00000418ff */
[----:B------:R-:W2:Y:S01]  /*61c0*/  LDSM.16.M88.4 R144, [R0+0x800] ;  /* 0x000800000090783b */ /* 0x000ea20000000200 */
[C---:B---3--:R-:W-:Y:S07]  /*61d0*/  HMMA.16816.F32.BF16 R8, R28.reuse, R16, RZ ;  /* 0x000000101c08723c */ /* 0x048fee00000418ff */
[----:B------:R-:W3:Y:S01]  /*61e0*/  LDSM.16.M88.4 R148, [R173+0x6400] ;  /* 0x00640000ad94783b */ /* 0x000ee20000000200 */
[-C--:B------:R-:W-:Y:S07]  /*61f0*/  HMMA.16816.F32.BF16 R12, R28, R18.reuse, RZ ;  /* 0x000000121c0c723c */ /* 0x080fee00000418ff */
[----:B------:R-:W-:Y:S01]  /*6200*/  LDSM.16.M88.4 R152, [R175+UR4+0x7000] ;  /* 0x00700004af98783b */ /* 0x000fe20008000200 */
[C---:B------:R-:W-:Y:S07]  /*6210*/  HMMA.16816.F32.BF16 R16, R32.reuse, R18, RZ ;  /* 0x000000122010723c */ /* 0x040fee00000418ff */
[----:B------:R-:W3:Y:S01]  /*6220*/  LDSM.16.M88.4 R156, [R172+UR4+0x11000] ;  /* 0x01100004ac9c783b */ /* 0x000ee20008000200 */
[-C--:B-1----:R-:W-:Y:S06]  /*6230*/  HMMA.16816.F32.BF16 R20, R32, R132.reuse, RZ ;  /* 0x000000842014723c */ /* 0x082fec00000418ff */
[C---:B------:R-:W-:Y:S01]  /*6240*/  HMMA.16816.F32.BF16 R24, R28.reuse, R132, RZ ;  /* 0x000000841c18723c */ /* 0x040fe200000418ff */
[----:B------:R-:W1:Y:S05]  /*6250*/  LDSM.16.M88.4 R160, [R175+UR4+0x7800] ;  /* 0x00780004afa0783b */ /* 0x000e6a0008000200 */
[-C--:B------:R-:W-:Y:S03]  /*6260*/  HMMA.16816.F32.BF16 R28, R28, R134.reuse, RZ ;  /* 0x000000861c1c723c */ /* 0x080fe600000418ff */
[----:B------:R-:W-:Y:S03]  /*6270*/  LDSM.16.M88.4 R164, [R0+0x1800] ;  /* 0x0018000000a4783b */ /* 0x000fe60000000200 */
[----:B------:R-:W-:Y:S05]  /*6280*/  HMMA.16816.F32.BF16 R32, R32, R134, RZ ;  /* 0x000000862020723c */ /* 0x000fea00000418ff */
[----:B------:R-:W1:Y:S01]  /*6290*/  LDSM.16.M88.4 R132, [R172+UR4+0x11400] ;  /* 0x01140004ac84783b */ /* 0x000e620008000200 */
[-C--:B----4-:R-:W-:Y:S06]  /*62a0*/  HMMA.16816.F32.BF16 R4, R136, R140.reuse, R4 ;  /* 0x0000008c8804723c */ /* 0x090fec0000041804 */
[C---:B--2---:R-:W-:Y:S06]  /*62b0*/  HMMA.16816.F32.BF16 R8, R144.reuse, R140, R8 ;  /* 0x0000008c9008723c */ /* 0x044fec0000041808 */
[-C--:B------:R-:W-:Y:S06]  /*62c0*/  HMMA.16816.F32.BF16 R12, R144, R142.reuse, R12 ;  /* 0x0000008e900c723c */ /* 0x080fec000004180c */
[C---:B------:R-:W-:Y:S01]  /*62d0*/  HMMA.16816.F32.BF16 R16, R136.reuse, R142, R16 ;  /* 0x0000008e8810723c */ /* 0x040fe20000041810 */
[----:B------:R-:W-:Y:S05]  /*62e0*/  LDSM.16.M88.4 R140, [R0+0x1000] ;  /* 0x00100000008c783b */ /* 0x000fea0000000200 */
[-C--:B---3--:R-:W-:Y:S06]  /*62f0*/  HMMA.16816.F32.BF16 R20, R136, R148.reuse, R20 ;  /* 0x000000948814723c */ /* 0x088fec0000041814 */
[C---:B------:R-:W-:Y:S06]  /*6300*/  HMMA.16816.F32.BF16 R24, R144.reuse, R148, R24 ;  /* 0x000000949018723c */ /* 0x040fec0000041818 */
[-C--:B------:R-:W-:Y:S01]  /*6310*/  HMMA.16816.F32.BF16 R28, R144, R150.reuse, R28 ;  /* 0x00000096901c723c */ /* 0x080fe2000004181c */
[----:B------:R-:W2:Y:S05]  /*6320*/  LDSM.16.M88.4 R144, [R173+0x8000] ;  /* 0x00800000ad90783b */ /* 0x000eaa0000000200 */
[----:B------:R-:W-:Y:S03]  /*6330*/  HMMA.16816.F32.BF16 R32, R136, R150, R32 ;  /* 0x000000968820723c */ /* 0x000fe60000041820 */
[----:B------:R-:W3:Y:S03]  /*6340*/  LDSM.16.M88.4 R136, [R173+0x8400] ;  /* 0x00840000ad88783b */ /* 0x000ee60000000200 */
[-C--:B------:R-:W-:Y:S05]  /*6350*/  HMMA.16816.F32.BF16 R4, R152, R156.reuse, R4 ;  /* 0x0000009c9804723c */ /* 0x080fea0000041804 */
[----:B------:R-:W-:Y:S01]  /*6360*/  LDSM.16.M88.4 R148, [R175+UR4+0x8000] ;  /* 0x00800004af94783b */ /* 0x000fe20008000200 */
[C---:B-1----:R-:W-:Y:S06]  /*6370*/  HMMA.16816.F32.BF16 R8, R160.reuse, R156, R8 ;  /* 0x0000009ca008723c */ /* 0x042fec0000041808 */
[-C--:B------:R-:W-:Y:S06]  /*6380*/  HMMA.16816.F32.BF16 R12, R160, R158.reuse, R12 ;  /* 0x0000009ea00c723c */ /* 0x080fec000004180c */
[C---:B------:R-:W-:Y:S01]  /*6390*/  HMMA.16816.F32.BF16 R16, R152.reuse, R158, R16 ;  /* 0x0000009e9810723c */ /* 0x040fe20000041810 */
[----:B------:R-:W1:Y:S05]  /*63a0*/  LDSM.16.M88.4 R156, [R172+UR4+0x13000] ;  /* 0x01300004ac9c783b */ /* 0x000e6a0008000200 */
[-C--:B------:R-:W-:Y:S06]  /*63b0*/  HMMA.16816.F32.BF16 R20, R152, R132.reuse, R20 ;  /* 0x000000849814723c */ /* 0x080fec0000041814 */
[C---:B------:R-:W-:Y:S06]  /*63c0*/  HMMA.16816.F32.BF16 R24, R160.reuse, R132, R24 ;  /* 0x00000084a018723c */ /* 0x040fec0000041818 */
[-C--:B------:R-:W-:Y:S01]  /*63d0*/  HMMA.16816.F32.BF16 R28, R160, R134.reuse, R28 ;  /* 0x00000086a01c723c */ /* 0x080fe2000004181c */
[----:B------:R-:W-:Y:S05]  /*63e0*/  LDSM.16.M88.4 R160, [R173+0xa000] ;  /* 0x00a00000ada0783b */ /* 0x000fea0000000200 */
[----:B------:R-:W-:Y:S03]  /*63f0*/  HMMA.16816.F32.BF16 R32, R152, R134, R32 ;  /* 0x000000869820723c */ /* 0x000fe60000041820 */
[----:B------:R-:W4:Y:S03]  /*6400*/  LDSM.16.M88.4 R132, [R175+UR4+0x8800] ;  /* 0x00880004af84783b */ /* 0x000f260008000200 */
[-C--:B--2---:R-:W-:Y:S05]  /*6410*/  HMMA.16816.F32.BF16 R4, R140, R144.reuse, R4 ;  /* 0x000000908c04723c */ /* 0x084fea0000041804 */
[----:B------:R-:W2:Y:S01]  /*6420*/  LDSM.16.M88.4 R152, [R172+UR4+0x13400] ;  /* 0x01340004ac98783b */ /* 0x000ea20008000200 */
[C---:B------:R-:W-:Y:S06]  /*6430*/  HMMA.16816.F32.BF16 R8, R164.reuse, R144, R8 ;  /* 0x00000090a408723c */ /* 0x040fec0000041808 */
[-C--:B------:R-:W-:Y:S06]  /*6440*/  HMMA.16816.F32.BF16 R12, R164, R146.reuse, R12 ;  /* 0x00000092a40c723c */ /* 0x080fec000004180c */
[C---:B------:R-:W-:Y:S01]  /*6450*/  HMMA.16816.F32.BF16 R16, R140.reuse, R146, R16 ;  /* 0x000000928c10723c */ /* 0x040fe20000041810 */
[----:B------:R-:W2:Y:S05]  /*6460*/  LDSM.16.M88.4 R144, [R0+0x2000] ;  /* 0x002000000090783b */ /* 0x000eaa0000000200 */
[-C--:B---3--:R-:W-:Y:S06]  /*6470*/  HMMA.16816.F32.BF16 R20, R140, R136.reuse, R20 ;  /* 0x000000888c14723c */ /* 0x088fec0000041814 */
[C---:B------:R-:W-:Y:S06]  /*6480*/  HMMA.16816.F32.BF16 R24, R164.reuse, R136, R24 ;  /* 0x00000088a418723c */ /* 0x040fec0000041818 */
[-C--:B------:R-:W-:Y:S06]  /*6490*/  HMMA.16816.F32.BF16 R28, R164, R138.reuse, R28 ;  /* 0x0000008aa41c723c */ /* 0x080fec000004181c */
[----:B------:R-:W-:Y:S01]  /*64a0*/  HMMA.16816.F32.BF16 R32, R140, R138, R32 ;  /* 0x0000008a8c20723c */ /* 0x000fe20000041820 */
[----:B------:R-:W3:Y:S05]  /*64b0*/  LDSM.16.M88.4 R136, [R0+0x2800] ;  /* 0x002800000088783b */ /* 0x000eea0000000200 */
[-C--:B-1----:R-:W-:Y:S03]  /*64c0*/  HMMA.16816.F32.BF16 R4, R148, R156.reuse, R4 ;  /* 0x0000009c9404723c */ /* 0x082fe60000041804 */
[----:B------:R-:W1:Y:S03]  /*64d0*/  LDSM.16.M88.4 R140, [R173+0xa400] ;  /* 0x00a40000ad8c783b */ /* 0x000e660000000200 */
[C---:B----4-:R-:W-:Y:S06]  /*64e0*/  HMMA.16816.F32.BF16 R8, R132.reuse, R156, R8 ;  /* 0x0000009c8408723c */ /* 0x050fec0000041808 */
[-C--:B------:R-:W-:Y:S06]  /*64f0*/  HMMA.16816.F32.BF16 R12, R132, R158.reuse, R12 ;  /* 0x0000009e840c723c */ /* 0x080fec000004180c */
[C---:B------:R-:W-:Y:S06]  /*6500*/  HMMA.16816.F32.BF16 R16, R148.reuse, R158, R16 ;  /* 0x0000009e9410723c */ /* 0x040fec0000041810 */
[-C--:B--2---:R-:W-:Y:S06]  /*6510*/  HMMA.16816.F32.BF16 R20, R148, R152.reuse, R20 ;  /* 0x000000989414723c */ /* 0x084fec0000041814 */
[C---:B------:R-:W-:Y:S06]  /*6520*/  HMMA.16816.F32.BF16 R24, R132.reuse, R152, R24 ;  /* 0x000000988418723c */ /* 0x040fec0000041818 */
[-C--:B------:R-:W-:Y:S06]  /*6530*/  HMMA.16816.F32.BF16 R28, R132, R154.reuse, R28 ;  /* 0x0000009a841c723c */ /* 0x080fec000004181c */
[----:B------:R-:W-:Y:S06]  /*6540*/  HMMA.16816.F32.BF16 R32, R148, R154, R32 ;  /* 0x0000009a9420723c */ /* 0x000fec0000041820 */
[-C--:B------:R-:W-:Y:S06]  /*6550*/  HMMA.16816.F32.BF16 R4, R144, R160.reuse, R4 ;  /* 0x000000a09004723c */ /* 0x080fec0000041804 */
[C---:B---3--:R-:W-:Y:S06]  /*6560*/  HMMA.16816.F32.BF16 R8, R136.reuse, R160, R8 ;  /* 0x000000a08808723c */ /* 0x048fec0000041808 */
[-C--:B------:R-:W-:Y:S06]  /*6570*/  HMMA.16816.F32.BF16 R12, R136, R162.reuse, R12 ;  /* 0x000000a2880c723c */ /* 0x080fec000004180c */
[C---:B------:R-:W-:Y:S06]  /*6580*/  HMMA.16816.F32.BF16 R16, R144.reuse, R162, R16 ;  /* 0x000000a29010723c */ /* 0x040fec0000041810 */
[-C--:B-1----:R-:W-:Y:S05]  /*6590*/  HMMA.16816.F32.BF16 R20, R144, R140.reuse, R20 ;  /* 0x0000008c9014723c */ /* 0x082fea0000041814 */
[----:B------:R-:W-:Y:S01]  /*65a0*/  FADD.FTZ R0, -R171, R4 ;  /* 0x00000004ab007221 */ /* 0x000fe20000010100 */
[C---:B------:R-:W-:Y:S05]  /*65b0*/  HMMA.16816.F32.BF16 R24, R136.reuse, R140, R24 ;  /* 0x0000008c8818723c */ /* 0x040fea0000041818 */
[-C--:B------:R-:W-:Y:S01]  /*65c0*/  FSEL R0, R0, R171.reuse, P0 ;  /* 0x000000ab00007208 */ /* 0x080fe20000000000 */
[-C--:B------:R-:W-:Y:S03]  /*65d0*/  HMMA.16816.F32.BF16 R28, R136, R142.reuse, R28 ;  /* 0x0000008e881c723c */ /* 0x080fe6000004181c */
[----:B------:R-:W-:Y:S02]  /*65e0*/  FSETP.GE.FTZ.AND P0, PT, R183, RZ, PT ;  /* 0x000000ffb700720b */ /* 0x000fe40003f16000 */
[----:B------:R-:W-:Y:S01]  /*65f0*/  FMUL.FTZ R133, R204, R0 ;  /* 0x00000000cc857220 */ /* 0x000fe20000410000 */
[----:B------:R-:W-:Y:S05]  /*6600*/  HMMA.16816.F32.BF16 R32, R144, R142, R32 ;  /* 0x0000008e9020723c */ /* 0x000fea0000041820 */
[C---:B------:R-:W-:Y:S01]  /*6610*/  FADD.FTZ R132, -R171.reuse, R5 ;  /* 0x00000005ab847221 */ /* 0x040fe20000010100 */
[C---:B------:R-:W-:Y:S01]  /*6620*/  FADD.FTZ R0, -R171.reuse, R21 ;  /* 0x00000015ab007221 */ /* 0x040fe20000010100 */
[C---:B------:R-:W-:Y:S01]  /*6630*/  FADD.FTZ R16, -R171.reuse, R16 ;  /* 0x00000010ab107221 */ /* 0x040fe20000010100 */
[C---:B------:R-:W-:Y:S03]  /*6640*/  FADD.FTZ R5, -R171.reuse, R17 ;  /* 0x00000011ab057221 */ /* 0x040fe60000010100 */
[-C--:B------:R-:W-:Y:S01]  /*6650*/  FSEL R0, R0, R171.reuse, P1 ;  /* 0x000000ab00007208 */ /* 0x080fe20000800000 */
[----:B------:R-:W-:Y:S01]  /*6660*/  FADD.FTZ R4, -R171, R20 ;  /* 0x00000014ab047221 */ /* 0x000fe20000010100 */
[----:B------:R-:W-:Y:S01]  /*6670*/  FSETP.GE.FTZ.AND P1, PT, R184, RZ, PT ;  /* 0x000000ffb800720b */ /* 0x000fe20003f36000 */
[----:B------:R-:W-:Y:S01]  /*6680*/  FADD.FTZ R6, -R170, R6 ;  /* 0x00000006aa067221 */ /* 0x000fe20000010100 */
[-C--:B------:R-:W-:Y:S01]  /*6690*/  FSEL R17, R132, R171.reuse, P5 ;  /* 0x000000ab84117208 */ /* 0x080fe20002800000 */
[----:B------:R-:W-:Y:S01]  /*66a0*/  FMUL.FTZ R0, R187, R0 ;  /* 0x00000000bb007220 */ /* 0x000fe20000410000 */
[-C--:B------:R-:W-:Y:S01]  /*66b0*/  FSEL R16, R16, R171.reuse, P4 ;  /* 0x000000ab10107208 */ /* 0x080fe20002000000 */
[----:B------:R-:W-:Y:S01]  /*66c0*/  FADD.FTZ R7, -R170, R7 ;  /* 0x00000007aa077221 */ /* 0x000fe20000010100 */
[----:B------:R-:W-:Y:S01]  /*66d0*/  FSEL R5, R5, R171, P3 ;  /* 0x000000ab05057208 */ /* 0x000fe20001800000 */
[----:B------:R-:W-:Y:S01]  /*66e0*/  FMUL.FTZ R20, R203, R17 ;  /* 0x00000011cb147220 */ /* 0x000fe20000410000 */
[----:B------:R-:W-:Y:S01]  /*66f0*/  FSEL R4, R4, R171, P2 ;  /* 0x000000ab04047208 */ /* 0x000fe20001000000 */
[----:B------:R-:W-:Y:S01]  /*6700*/  FMUL.FTZ R17, R192, R16 ;  /* 0x00000010c0117220 */ /* 0x000fe20000410000 */
[----:B------:R-:W-:Y:S01]  /*6710*/  FSETP.GE.FTZ.AND P2, PT, R208, RZ, PT ;  /* 0x000000ffd000720b */ /* 0x000fe20003f56000 */
[C---:B------:R-:W-:Y:S01]  /*6720*/  FADD.FTZ R32, -R171.reuse, R32 ;  /* 0x00000020ab207221 */ /* 0x040fe20000010100 */
[----:B------:R-:W-:Y:S01]  /*6730*/  FMUL.FTZ R5, R190, R5 ;  /* 0x00000005be057220 */ /* 0x000fe20000410000 */
[----:B------:R-:W-:Y:S01]  /*6740*/  FMUL.FTZ R16, R188, R4 ;  /* 0x00000004bc107220 */ /* 0x000fe20000410000 */
[----:B------:R-:W-:Y:S02]  /*6750*/  F2FP.BF16.F32.PACK_AB R4, R20, R133 ;  /* 0x000000851404723e */ /* 0x000fe400000010ff */
[----:B------:R-:W-:Y:S01]  /*6760*/  FSEL R32, R32, R171, P1 ;  /* 0x000000ab20207208 */ /* 0x000fe20000800000 */
[----:B------:R-:W-:Y:S01]  /*6770*/  @P0 FADD.FTZ R171, -R171, R33 ;  /* 0x00000021abab0221 */ /* 0x000fe20000010100 */
[----:B------:R-:W-:Y:S02]  /*6780*/  PLOP3.LUT P0, PT, PT, PT, UP3, 0x80, 0x0 ;  /* 0x000000000000781c */ /* 0x000fe40003f0f038 */
[----:B------:R-:W-:Y:S01]  /*6790*/  FSETP.GE.FTZ.AND P1, PT, R207, RZ, PT ;  /* 0x000000ffcf00720b */ /* 0x000fe20003f36000 */
[----:B------:R-:W-:Y:S01]  /*67a0*/  FMUL.FTZ R184, R184, R32 ;  /* 0x00000020b8b87220 */ /* 0x000fe20000410000 */
[----:B------:R-:W-:Y:S01]  /*67b0*/  F2FP.BF16.F32.PACK_AB R5, R5, R17 ;  /* 0x000000110505723e */ /* 0x000fe200000010ff */
[----:B------:R-:W-:Y:S01]  /*67c0*/  FMUL.FTZ R171, R183, R171 ;  /* 0x000000abb7ab7220 */ /* 0x000fe20000410000 */
[----:B------:R-:W-:Y:S02]  /*67d0*/  F2FP.BF16.F32.PACK_AB R132, R0, R16 ;  /* 0x000000100084723e */ /* 0x000fe400000010ff */
[-C--:B------:R-:W-:Y:S02]  /*67e0*/  FSEL R33, R6, R170.reuse, P2 ;  /* 0x000000aa06217208 */ /* 0x080fe40001000000 */
[----:B------:R-:W-:Y:S03]  /*67f0*/  FSEL R32, R7, R170, P1 ;  /* 0x000000aa07207208 */ /* 0x000fe60000800000 */
[----:B------:R-:W-:Y:S05]  /*6800*/  @!P0 BRA `(.L_x_430) ;  /* 0x0000000000c08947 */ /* 0x000fea0003800000 */
[----:B------:R-:W1:Y:S01]  /*6810*/  LDC R0, c[0x0][0x240] ;  /* 0x00009000ff007b82 */ /* 0x000e620000000800 */
[----:B------:R-:W-:Y:S01]  /*6820*/  ULOP3.LUT UR11, UR5, 0x1, URZ, 0xc0, !UPT ;  /* 0x00000001050b7892 */ /* 0x000fe2000f8ec03f */
[----:B------:R-:W-:Y:S02]  /*6830*/  ISETP.GE.AND P3, PT, R228, UR43, PT ;  /* 0x0000002be4007c0c */ /* 0x000fe4000bf66270 */
[----:B------:R-:W-:Y:S01]  /*6840*/  ISETP.GE.AND P2, PT, R234, UR43, PT ;  /* 0x0000002bea007c0c */ /* 0x000fe2000bf46270 */
        /* <DEDUP_REMOVED lines=44> */
.L_x_430:
[----:B------:R1:W-:Y:S01]  /*6b10*/  STS [R219+0x15000], R4 ;  /* 0x01500004db007388 */ /* 0x0003e20000000800 */
[----:B------:R-:W-:Y:S01]  /*6b20*/  FSETP.GE.FTZ.AND P4, PT, R198, RZ, PT ;  /* 0x000000ffc600720b */ /* 0x000fe20003f96000 */
[----:B------:R-:W-:Y:S01]  /*6b30*/  FMUL.FTZ R33, R208, R33 ;  /* 0x00000021d0217220 */ /* 0x000fe20000410000 */
[----:B------:R-:W-:Y:S01]  /*6b40*/  FMUL.FTZ R32, R207, R32 ;  /* 0x00000020cf207220 */ /* 0x000fe20000410000 */
[C---:B------:R-:W-:Y:S01]  /*6b50*/  FADD.FTZ R0, -R170.reuse, R18 ;  /* 0x00000012aa007221 */ /* 0x040fe20000010100 */
[----:B------:R-:W-:Y:S01]  /*6b60*/  FSETP.GE.FTZ.AND P1, PT, R199, RZ, PT ;  /* 0x000000ffc700720b */ /* 0x000fe20003f36000 */
[----:B------:R-:W-:Y:S01]  /*6b70*/  FADD.FTZ R22, -R170, R22 ;  /* 0x00000016aa167221 */ /* 0x000fe20000010100 */
[----:B------:R-:W-:Y:S01]  /*6b80*/  FSETP.GE.FTZ.AND P3, PT, R194, RZ, PT ;  /* 0x000000ffc200720b */ /* 0x000fe20003f76000 */
[----:B------:R-:W-:Y:S01]  /*6b90*/  FADD.FTZ R23, -R170, R23 ;  /* 0x00000017aa177221 */ /* 0x000fe20000010100 */
[----:B------:R-:W-:Y:S01]  /*6ba0*/  FSEL R0, R0, R170, P1 ;  /* 0x000000aa00007208 */ /* 0x000fe20000800000 */
[----:B------:R-:W-:Y:S01]  /*6bb0*/  FADD.FTZ R34, -R170, R34 ;  /* 0x00000022aa227221 */ /* 0x000fe20000010100 */
[----:B------:R-:W-:Y:S01]  /*6bc0*/  FSETP.GE.FTZ.AND P1, PT, R185, RZ, PT ;  /* 0x000000ffb900720b */ /* 0x000fe20003f36000 */
[----:B-----5:R-:W-:Y:S01]  /*6bd0*/  FADD.FTZ R13, -R169, R13 ;  /* 0x0000000da90d7221 */ /* 0x020fe20000010100 */
[----:B------:R-:W-:Y:S01]  /*6be0*/  FSETP.GE.FTZ.AND P2, PT, R191, RZ, PT ;  /* 0x000000ffbf00720b */ /* 0x000fe20003f56000 */
[----:B------:R-:W-:Y:S01]  /*6bf0*/  FMUL.FTZ R18, R199, R0 ;  /* 0x00000000c7127220 */ /* 0x000fe20000410000 */
[-C--:B------:R-:W-:Y:S01]  /*6c00*/  FSEL R0, R22, R170.reuse, P3 ;  /* 0x000000aa16007208 */ /* 0x080fe20001800000 */
[----:B------:R-:W-:Y:S01]  /*6c10*/  FADD.FTZ R28, -R169, R28 ;  /* 0x0000001ca91c7221 */ /* 0x000fe20000010100 */
[----:B------:R-:W-:Y:S01]  /*6c20*/  FSEL R23, R23, R170, P2 ;  /* 0x000000aa17177208 */ /* 0x000fe20001000000 */
[----:B------:R-:W-:Y:S01]  /*6c30*/  FADD.FTZ R24, -R169, R24 ;  /* 0x00000018a9187221 */ /* 0x000fe20000010100 */
[----:B------:R-:W-:Y:S01]  /*6c40*/  FSETP.GE.FTZ.AND P2, PT, R186, RZ, PT ;  /* 0x000000ffba00720b */ /* 0x000fe20003f56000 */
[----:B--2---:R-:W-:Y:S01]  /*6c50*/  FMUL.FTZ R6, R194, R0 ;  /* 0x00000000c2067220 */ /* 0x004fe20000410000 */
[----:B------:R-:W-:Y:S01]  /*6c60*/  FSETP.GE.FTZ.AND P3, PT, R212, RZ, PT ;  /* 0x000000ffd400720b */ /* 0x000fe20003f76000 */
[----:B------:R-:W-:Y:S01]  /*6c70*/  FMUL.FTZ R16, R191, R23 ;  /* 0x00000017bf107220 */ /* 0x000fe20000410000 */
[----:B------:R-:W-:Y:S01]  /*6c80*/  FSEL R34, R34, R170, P2 ;  /* 0x000000aa22227208 */ /* 0x000fe20001000000 */
[----:B------:R-:W-:Y:S01]  /*6c90*/  FADD.FTZ R25, -R169, R25 ;  /* 0x00000019a9197221 */ /* 0x000fe20000010100 */
[----:B-1----:R-:W-:Y:S01]  /*6ca0*/  FADD.FTZ R4, -R170, R19 ;  /* 0x00000013aa047221 */ /* 0x002fe20000010100 */
[----:B------:R-:W-:Y:S01]  /*6cb0*/  FSETP.GE.FTZ.AND P2, PT, R211, RZ, PT ;  /* 0x000000ffd300720b */ /* 0x000fe20003f56000 */
[----:B------:R-:W-:Y:S01]  /*6cc0*/  FADD.FTZ R10, -R168, R10 ;  /* 0x0000000aa80a7221 */ /* 0x000fe20000010100 */
[----:B------:R-:W-:Y:S01]  /*6cd0*/  F2FP.BF16.F32.PACK_AB R16, R16, R6 ;  /* 0x000000061010723e */ /* 0x000fe200000010ff */
[----:B------:R-:W-:Y:S01]  /*6ce0*/  FADD.FTZ R6, -R169, R9 ;  /* 0x00000009a9067221 */ /* 0x000fe20000010100 */
[----:B------:R-:W-:Y:S01]  /*6cf0*/  FSEL R4, R4, R170, P4 ;  /* 0x000000aa04047208 */ /* 0x000fe20002000000 */
[----:B------:R-:W-:Y:S01]  /*6d00*/  @P1 FADD.FTZ R170, -R170, R35 ;  /* 0x00000023aaaa1221 */ /* 0x000fe20000010100 */
[----:B------:R-:W-:Y:S01]  /*6d10*/  FSETP.GE.FTZ.AND P1, PT, R206, RZ, PT ;  /* 0x000000ffce00720b */ /* 0x000fe20003f36000 */
[----:B------:R-:W-:Y:S01]  /*6d20*/  FADD.FTZ R11, -R168, R11 ;  /* 0x0000000ba80b7221 */ /* 0x000fe20000010100 */
[----:B------:R-:W-:Y:S01]  /*6d30*/  FSEL R6, R6, R169, P2 ;  /* 0x000000a906067208 */ /* 0x000fe20001000000 */
[----:B------:R-:W-:Y:S01]  /*6d40*/  FMUL.FTZ R7, R198, R4 ;  /* 0x00000004c6077220 */ /* 0x000fe20000410000 */
[----:B------:R-:W-:Y:S01]  /*6d50*/  F2FP.BF16.F32.PACK_AB R4, R32, R33 ;  /* 0x000000212004723e */ /* 0x000fe200000010ff */
[C---:B------:R-:W-:Y:S01]  /*6d60*/  FADD.FTZ R15, -R168.reuse, R15 ;  /* 0x0000000fa80f7221 */ /* 0x040fe20000010100 */
[----:B------:R-:W-:Y:S01]  /*6d70*/  FSETP.GE.FTZ.AND P2, PT, R205, RZ, PT ;  /* 0x000000ffcd00720b */ /* 0x000fe20003f56000 */
[----:B------:R-:W-:Y:S01]  /*6d80*/  FADD.FTZ R26, -R168, R26 ;  /* 0x0000001aa81a7221 */ /* 0x000fe20000010100 */
[----:B------:R-:W-:Y:S01]  /*6d90*/  F2FP.BF16.F32.PACK_AB R0, R7, R18 ;  /* 0x000000120700723e */ /* 0x000fe200000010ff */
[----:B------:R1:W-:Y:S01]  /*6da0*/  STS [R219+0x15400], R4 ;  /* 0x01540004db007388 */ /* 0x0003e20000000800 */
[----:B------:R-:W-:Y:S01]  /*6db0*/  FADD.FTZ R7, -R169, R8 ;  /* 0x00000008a9077221 */ /* 0x000fe20000010100 */
[-C--:B------:R-:W-:Y:S01]  /*6dc0*/  FSEL R13, R13, R169.reuse, P2 ;  /* 0x000000a90d0d7208 */ /* 0x080fe20001000000 */
[----:B------:R-:W-:Y:S02]  /*6dd0*/  FMUL.FTZ R34, R186, R34 ;  /* 0x00000022ba227220 */ /* 0x000fe40000410000 */
[----:B------:R2:W-:Y:S01]  /*6de0*/  STS [R218+0x15400], R0 ;  /* 0x01540000da007388 */ /* 0x0005e20000000800 */
[----:B------:R-:W-:Y:S01]  /*6df0*/  FSETP.GE.FTZ.AND P2, PT, R195, RZ, PT ;  /* 0x000000ffc300720b */ /* 0x000fe20003f56000 */
[----:B------:R-:W-:Y:S01]  /*6e00*/  FMUL.FTZ R170, R185, R170 ;  /* 0x000000aab9aa7220 */ /* 0x000fe20000410000 */
[----:B------:R-:W-:Y:S02]  /*6e10*/  FSEL R7, R7, R169, P3 ;  /* 0x000000a907077208 */ /* 0x000fe40001800000 */
[----:B------:R3:W-:Y:S01]  /*6e20*/  STS [R218+0x15000], R5 ;  /* 0x01500005da007388 */ /* 0x0007e20000000800 */
[----:B------:R-:W-:Y:S01]  /*6e30*/  FSETP.GE.FTZ.AND P3, PT, R197, RZ, PT ;  /* 0x000000ffc500720b */ /* 0x000fe20003f76000 */
[----:B------:R-:W-:Y:S01]  /*6e40*/  FMUL.FTZ R8, R205, R13 ;  /* 0x0000000dcd087220 */ /* 0x000fe20000410000 */
[----:B------:R-:W-:Y:S01]  /*6e50*/  FSETP.GE.FTZ.AND P4, PT, R200, RZ, PT ;  /* 0x000000ffc800720b */ /* 0x000fe20003f96000 */
[----:B------:R-:W-:Y:S01]  /*6e60*/  FMUL.FTZ R7, R212, R7 ;  /* 0x00000007d4077220 */ /* 0x000fe20000410000 */
[-C--:B------:R-:W-:Y:S01]  /*6e70*/  FSEL R28, R28, R169.reuse, P2 ;  /* 0x000000a91c1c7208 */ /* 0x080fe20001000000 */
[----:B------:R-:W-:Y:S01]  /*6e80*/  IMAD.MOV.U32 R162, RZ, RZ, R225 ;  /* 0x000000ffffa27224 */ /* 0x000fe200078e00e1 */
[-C--:B------:R-:W-:Y:S01]  /*6e90*/  FSEL R25, R25, R169.reuse, P3 ;  /* 0x000000a919197208 */ /* 0x080fe20001800000 */
[----:B------:R-:W-:Y:S01]  /*6ea0*/  IMAD.MOV.U32 R163, RZ, RZ, R224 ;  /* 0x000000ffffa37224 */ /* 0x000fe200078e00e0 */
[-C--:B------:R-:W-:Y:S01]  /*6eb0*/  FSEL R24, R24, R169.reuse, P4 ;  /* 0x000000a918187208 */ /* 0x080fe20002000000 */
[----:B------:R-:W-:Y:S01]  /*6ec0*/  FMUL.FTZ R28, R195, R28 ;  /* 0x0000001cc31c7220 */ /* 0x000fe20000410000 */
[----:B------:R-:W-:Y:S02]  /*6ed0*/  FSETP.GE.FTZ.AND P2, PT, R214, RZ, PT ;  /* 0x000000ffd600720b */ /* 0x000fe40003f56000 */
[----:B------:R-:W-:Y:S01]  /*6ee0*/  FSETP.GE.FTZ.AND P5, PT, R209, RZ, PT ;  /* 0x000000ffd100720b */ /* 0x000fe20003fb6000 */
[----:B------:R-:W-:Y:S01]  /*6ef0*/  FMUL.FTZ R24, R200, R24 ;  /* 0x00000018c8187220 */ /* 0x000fe20000410000 */
[----:B------:R-:W-:Y:S01]  /*6f00*/  FSEL R10, R10, R168, P2 ;  /* 0x000000a80a0a7208 */ /* 0x000fe20001000000 */
[----:B-1----:R-:W-:Y:S01]  /*6f10*/  FADD.FTZ R4, -R169, R12 ;  /* 0x0000000ca9047221 */ /* 0x002fe20000010100 */
[----:B------:R-:W-:Y:S02]  /*6f20*/  FSETP.GE.FTZ.AND P2, PT, R210, RZ, PT ;  /* 0x000000ffd200720b */ /* 0x000fe40003f56000 */
[----:B------:R-:W-:Y:S01]  /*6f30*/  FSETP.GE.FTZ.AND P3, PT, R201, RZ, PT ;  /* 0x000000ffc900720b */ /* 0x000fe20003f76000 */
[----:B--2---:R-:W-:Y:S01]  /*6f40*/  FMUL.FTZ R0, R211, R6 ;  /* 0x00000006d3007220 */ /* 0x004fe20000410000 */
[----:B------:R-:W-:Y:S01]  /*6f50*/  FSEL R4, R4, R169, P1 ;  /* 0x000000a904047208 */ /* 0x000fe20000800000 */
[C---:B------:R-:W-:Y:S01]  /*6f60*/  FADD.FTZ R6, -R168.reuse, R14 ;  /* 0x0000000ea8067221 */ /* 0x040fe20000010100 */
[----:B------:R-:W-:Y:S01]  /*6f70*/  FSETP.GE.FTZ.AND P1, PT, R193, RZ, PT ;  /* 0x000000ffc100720b */ /* 0x000fe20003f36000 */
[----:B---3--:R-:W-:Y:S01]  /*6f80*/  FADD.FTZ R5, -R168, R27 ;  /* 0x0000001ba8057221 */ /* 0x008fe20000010100 */
[----:B------:R-:W-:Y:S01]  /*6f90*/  F2FP.BF16.F32.PACK_AB R0, R0, R7 ;  /* 0x000000070000723e */ /* 0x000fe200000010ff */
[----:B------:R-:W-:Y:S01]  /*6fa0*/  FMUL.FTZ R4, R206, R4 ;  /* 0x00000004ce047220 */ /* 0x000fe20000410000 */
[----:B------:R-:W-:Y:S01]  /*6fb0*/  FMUL.FTZ R19, R214, R10 ;  /* 0x0000000ad6137220 */ /* 0x000fe20000410000 */
[----:B------:R-:W-:Y:S01]  /*6fc0*/  FSEL R6, R6, R168, P2 ;  /* 0x000000a806067208 */ /* 0x000fe20001000000 */
[----:B------:R-:W-:Y:S01]  /*6fd0*/  FMUL.FTZ R7, R197, R25 ;  /* 0x00000019c5077220 */ /* 0x000fe20000410000 */
[----:B------:R1:W-:Y:S01]  /*6fe0*/  STS [R219+0x16000], R0 ;  /* 0x01600000db007388 */ /* 0x0003e20000000800 */
[----:B------:R-:W-:Y:S01]  /*6ff0*/  F2FP.BF16.F32.PACK_AB R8, R8, R4 ;  /* 0x000000040808723e */ /* 0x000fe200000010ff */
[----:B------:R-:W-:Y:S01]  /*7000*/  FADD.FTZ R4, -R168, R30 ;  /* 0x0000001ea8047221 */ /* 0x000fe20000010100 */
[----:B------:R-:W-:Y:S01]  /*7010*/  FSEL R10, R15, R168, P5 ;  /* 0x000000a80f0a7208 */ /* 0x000fe20002800000 */
[----:B------:R-:W-:Y:S01]  /*7020*/  FMUL.FTZ R15, R210, R6 ;  /* 0x00000006d20f7220 */ /* 0x000fe20000410000 */
[----:B------:R-:W-:Y:S01]  /*7030*/  FSEL R5, R5, R168, P3 ;  /* 0x000000a805057208 */ /* 0x000fe20001800000 */
[----:B------:R-:W-:Y:S01]  /*7040*/  @P1 FADD.FTZ R169, -R169, R29 ;  /* 0x0000001da9a91221 */ /* 0x000fe20000010100 */
[----:B------:R-:W-:Y:S01]  /*7050*/  FSETP.GE.FTZ.AND P1, PT, R213, RZ, PT ;  /* 0x000000ffd500720b */ /* 0x000fe20003f36000 */
[----:B------:R-:W-:Y:S01]  /*7060*/  FMUL.FTZ R14, R209, R10 ;  /* 0x0000000ad10e7220 */ /* 0x000fe20000410000 */
[----:B------:R-:W-:Y:S01]  /*7070*/  FSETP.GE.FTZ.AND P2, PT, R196, RZ, PT ;  /* 0x000000ffc400720b */ /* 0x000fe20003f56000 */
[----:B------:R-:W-:Y:S01]  /*7080*/  FMUL.FTZ R9, R193, R169 ;  /* 0x000000a9c1097220 */ /* 0x000fe20000410000 */
[-C--:B------:R-:W-:Y:S02]  /*7090*/  FSEL R11, R11, R168.reuse, P1 ;  /* 0x000000a80b0b7208 */ /* 0x080fe40000800000 */
[----:B------:R-:W-:Y:S02]  /*70a0*/  FSETP.GE.FTZ.AND P1, PT, R189, RZ, PT ;  /* 0x000000ffbd00720b */ /* 0x000fe40003f36000 */
[----:B------:R-:W-:Y:S01]  /*70b0*/  FSEL R4, R4, R168, P2 ;  /* 0x000000a804047208 */ /* 0x000fe20001000000 */
[----:B------:R-:W-:Y:S01]  /*70c0*/  FMUL.FTZ R18, R213, R11 ;  /* 0x0000000bd5127220 */ /* 0x000fe20000410000 */
[----:B------:R-:W-:Y:S01]  /*70d0*/  FMUL.FTZ R11, R201, R5 ;  /* 0x00000005c90b7220 */ /* 0x000fe20000410000 */
[----:B------:R-:W-:Y:S02]  /*70e0*/  FSETP.GE.FTZ.AND P4, PT, R202, RZ, PT ;  /* 0x000000ffca00720b */ /* 0x000fe40003f96000 */
[----:B------:R-:W-:Y:S01]  /*70f0*/  FMUL.FTZ R10, R196, R4 ;  /* 0x00000004c40a7220 */ /* 0x000fe20000410000 */
[----:B------:R-:W-:Y:S02]  /*7100*/  F2FP.BF16.F32.PACK_AB R5, R18, R19 ;  /* 0x000000131205723e */ /* 0x000fe400000010ff */
[----:B------:R-:W-:Y:S02]  /*7110*/  F2FP.BF16.F32.PACK_AB R4, R14, R15 ;  /* 0x0000000f0e04723e */ /* 0x000fe400000010ff */
[----:B------:R-:W-:Y:S01]  /*7120*/  FSEL R6, R26, R168, P4 ;  /* 0x000000a81a067208 */ /* 0x000fe20002000000 */
[----:B------:R-:W-:Y:S01]  /*7130*/  STS [R219+0x16400], R5 ;  /* 0x01640005db007388 */ /* 0x000fe20000000800 */
[----:B------:R-:W-:Y:S01]  /*7140*/  @P1 FADD.FTZ R168, -R168, R31 ;  /* 0x0000001fa8a81221 */ /* 0x000fe20000010100 */
[----:B------:R-:W-:Y:S03]  /*7150*/  F2FP.BF16.F32.PACK_AB R17, R171, R184 ;  /* 0x000000b8ab11723e */ /* 0x000fe600000010ff */
[----:B------:R-:W-:Y:S01]  /*7160*/  STS [R218+0x16000], R8 ;  /* 0x01600008da007388 */ /* 0x000fe20000000800 */
[----:B------:R-:W-:Y:S01]  /*7170*/  FMUL.FTZ R13, R202, R6 ;  /* 0x00000006ca0d7220 */ /* 0x000fe20000410000 */
[----:B------:R-:W-:Y:S01]  /*7180*/  F2FP.BF16.F32.PACK_AB R12, R170, R34 ;  /* 0x00000022aa0c723e */ /* 0x000fe200000010ff */
[----:B------:R-:W-:Y:S02]  /*7190*/  FMUL.FTZ R6, R189, R168 ;  /* 0x000000a8bd067220 */ /* 0x000fe40000410000 */
[----:B------:R-:W-:Y:S01]  /*71a0*/  STS [R218+0x16400], R4 ;  /* 0x01640004da007388 */ /* 0x000fe20000000800 */
[----:B------:R-:W-:Y:S02]  /*71b0*/  F2FP.BF16.F32.PACK_AB R7, R7, R24 ;  /* 0x000000180707723e */ /* 0x000fe400000010ff */
[----:B-1----:R-:W-:Y:S02]  /*71c0*/  F2FP.BF16.F32.PACK_AB R0, R11, R13 ;  /* 0x0000000d0b00723e */ /* 0x002fe400000010ff */
[----:B------:R-:W-:Y:S01]  /*71d0*/  STS [R217+0x15000], R132 ;  /* 0x01500084d9007388 */ /* 0x000fe20000000800 */
[----:B------:R-:W-:Y:S02]  /*71e0*/  F2FP.BF16.F32.PACK_AB R9, R9, R28 ;  /* 0x0000001c0909723e */ /* 0x000fe400000010ff */
[----:B------:R-:W-:Y:S02]  /*71f0*/  F2FP.BF16.F32.PACK_AB R6, R6, R10 ;  /* 0x0000000a0606723e */ /* 0x000fe400000010ff */
[----:B------:R-:W-:Y:S01]  /*7200*/  STS [R217+0x15400], R16 ;  /* 0x01540010d9007388 */ /* 0x000fe20000000800 */
[----:B------:R-:W-:Y:S04]  /*7210*/  LEA R160, R243, UR4, 0x1 ;  /* 0x00000004f3a07c11 */ /* 0x000fe8000f8e08ff */
        /* <DEDUP_REMOVED lines=91> */
[----:B------:R-:W-:Y:S01]  /*77d0*/  @!P3 IMAD.MOV.U32 R8, RZ, RZ, R223 ;  /* 0x000000ffff08b224 */ /* 0x000fe200078e00df */
        /* <DEDUP_REMOVED lines=20> */
.L_x_431:
[----:B------:R-:W-:Y:S01]  /*7920*/  LDSM.16.M88.4 R24, [R176] ;  /* 0x00000000b018783b */ /* 0x000fe20000000200 */
[C---:B------:R-:W-:Y:S01]  /*7930*/  LEA R225, P1, R238.reuse, R162, 0x2 ;  /* 0x000000a2eee17211 */ /* 0x040fe200078210ff */
[----:B------:R-:W-:Y:S02]  /*7940*/  ULOP3.LUT UR11, UR5, 0x1, URZ, 0xc0, !UPT ;  /* 0x00000001050b7892 */ /* 0x000fe4000f8ec03f */
[----:B--2---:R-:W1:Y:S01]  /*7950*/  LDSM.16.MT88.4 R8, [R0+0x9000] ;  /* 0x009000000008783b */ /* 0x004e620000004200 */
[----:B------:R-:W-:Y:S01]  /*7960*/  LEA.HI.X.SX32 R224, R238, R163, 0x2, P1 ;  /* 0x000000a3eee07211 */ /* 0x000fe200008f16ff */
[----:B------:R-:W-:Y:S02]  /*7970*/  UISETP.NE.U32.AND UP0, UPT, UR11, 0x1, UPT ;  /* 0x000000010b00788c */ /* 0x000fe4000bf05070 */
[----:B------:R-:W2:Y:S01]  /*7980*/  LDSM.16.MT88.4 R16, [R0+0xb000] ;  /* 0x00b000000010783b */ /* 0x000ea20000004200 */
[----:B------:R-:W-:Y:S02]  /*7990*/  UISETP.GT.AND UP2, UPT, UR5, UR35, UPT ;  /* 0x000000230500728c */ /* 0x000fe4000bf44270 */
        /* <DEDUP_REMOVED lines=87> */
[C---:B------:R-:W-:Y:S02]  /*7f10*/  HMMA.16816.F32.BF16 R16, R140.reuse, R138, R16 ;  /* 0x0000008a8c10723c */ /* 0x040fe40000041810 */
        /* <DEDUP_REMOVED lines=19> */
[----:B-1----:R-:W-:Y:S02]  /*8050*/  IMAD.U32 R30, RZ, RZ, UR41 ;  /* 0x00000029ff1e7e24 */ /* 0x002fe4000f8e00ff */
[----:B------:R-:W-:Y:S03]  /*8060*/  IMAD.U32 R31, RZ, RZ, UR42 ;  /* 0x0000002aff1f7e24 */ /* 0x000fe6000f8e00ff */
[-C--:B------:R-:W-:Y:S01]  /*8070*/  LEA R30, P1, R30, R28.reuse, 0x2 ;  /* 0x0000001c1e1e7211 */ /* 0x080fe200078210ff */
[----:B--2---:R-:W-:Y:S01]  /*8080*/  IMAD.U32 R4, RZ, RZ, UR40 ;  /* 0x00000028ff047e24 */ /* 0x004fe2000f8e00ff */
[-C--:B------:R-:W-:Y:S04]  /*8090*/  LEA.HI.X.SX32 R33, R31, R29.reuse, 0x2, P2 ;  /* 0x0000001d1f217211 */ /* 0x080fe800010f16ff */
[-C--:B------:R-:W-:Y:S01]  /*80a0*/  LEA R4, P0, R4, R28.reuse, 0x2 ;  /* 0x0000001c04047211 */ /* 0x080fe200078010ff */
[----:B------:R1:W-:Y:S01]  /*80b0*/  REDG.E.ADD.F32.FTZ.RN.STRONG.GPU desc[UR6][R32.64], R7 ;  /* 0x00000007200079a6 */ /* 0x0003e2000c10f386 */
[----:B---3--:R-:W-:Y:S03]  /*80c0*/  IMAD.U32 R5, RZ, RZ, UR41 ;  /* 0x00000029ff057e24 */ /* 0x008fe6000f8e00ff */
[----:B------:R-:W-:Y:S02]  /*80d0*/  LDSM.16.MT88.4 R32, [R2+0x15800] ;  /* 0x015800000220783b */ /* 0x000fe40000004200 */
[-C--:B------:R-:W-:Y:S02]  /*80e0*/  LEA.HI.X.SX32 R31, R5, R29.reuse, 0x2, P1 ;  /* 0x0000001d051f7211 */ /* 0x080fe400008f16ff */
[-C--:B------:R-:W-:Y:S01]  /*80f0*/  LEA.HI.X.SX32 R5, R0, R29.reuse, 0x2, P0 ;  /* 0x0000001d00057211 */ /* 0x080fe200000f16ff */
[----:B------:R-:W-:Y:S02]  /*8100*/  IMAD.U32 R0, RZ, RZ, UR39 ;  /* 0x00000027ff007e24 */ /* 0x000fe4000f8e00ff */
[----:B------:R2:W-:Y:S01]  /*8110*/  REDG.E.ADD.F32.FTZ.RN.STRONG.GPU desc[UR6][R30.64], R8 ;  /* 0x000000081e0079a6 */ /* 0x0005e2000c10f386 */
[----:B----4-:R-:W-:Y:S03]  /*8120*/  IMAD.U32 R6, RZ, RZ, UR32 ;  /* 0x00000020ff067e24 */ /* 0x010fe6000f8e00ff */
[----:B------:R3:W-:Y:S01]  /*8130*/  REDG.E.ADD.F32.FTZ.RN.STRONG.GPU desc[UR6][R4.64], R9 ;  /* 0x00000009040079a6 */ /* 0x0007e2000c10f386 */
[----:B-1----:R-:W-:Y:S01]  /*8140*/  IMAD.U32 R7, RZ, RZ, UR31 ;  /* 0x0000001fff077e24 */ /* 0x002fe2000f8e00ff */
[----:B--2---:R-:W-:Y:S01]  /*8150*/  MOV R8, UR38 ;  /* 0x0000002600087c02 */ /* 0x004fe20008000f00 */
[----:B------:R-:W-:Y:S02]  /*8160*/  IMAD.U32 R30, RZ, RZ, UR32 ;  /* 0x00000020ff1e7e24 */ /* 0x000fe4000f8e00ff */
[----:B---3--:R-:W-:Y:S01]  /*8170*/  IMAD.U32 R5, RZ, RZ, UR39 ;  /* 0x00000027ff057e24 */ /* 0x008fe2000f8e00ff */
        /* <DEDUP_REMOVED lines=142> */
[----:B------:R-:W-:Y:S01]  /*8a60*/  BAR.SYNC.DEFER_BLOCKING 0x0 ;  /* 0x0000000000007b1d */ /* 0x000fe20000010000 */
[----:B------:R-:W-:-:S05]  /*8a70*/  UISETP.NE.AND UP0, UPT, UR45, -0x1, UPT ;  /* 0xffffffff2d00788c */ /* 0x000fca000bf05270 */
[----:B------:R-:W-:Y:S01]  /*8a80*/  ULDC UR9, c[0x0][0x38c] ;  /* 0x0000e30000097ab9 */ /* 0x000fe20000000800 */
[----:B------:R-:W-:Y:S01]  /*8a90*/  ULDC UR5, c[0x0][0x390] ;  /* 0x0000e40000057ab9 */ /* 0x000fe20000000800 */
        /* <DEDUP_REMOVED lines=68> */
[----:B------:R-:W-:Y:S01]  /*8ee0*/  STS [R239], R46 ;  /* 0x0000002eef007388 */ /* 0x000fe20000000800 */
[----:B------:R-:W-:Y:S01]  /*8ef0*/  F2FP.BF16.F32.PACK_AB R33, R33, R114 ;  /* 0x000000722121723e */ /* 0x000fe200000010ff */
[----:B------:R-:W-:Y:S01]  /*8f00*/  FMUL.FTZ R124, R124, UR5 ;  /* 0x000000057c7c7c20 */ /* 0x000fe20008410000 */
[----:B------:R-:W-:Y:S01]  /*8f10*/  FMUL.FTZ R125, R125, UR5 ;  /* 0x000000057d7d7c20 */ /* 0x000fe20008410000 */
[----:B------:R-:W-:Y:S01]  /*8f20*/  STS [R239+0x200], R45 ;  /* 0x0002002def007388 */ /* 0x000fe20000000800 */
[----:B------:R-:W-:Y:S01]  /*8f30*/  FMUL.FTZ R126, R126, UR5 ;  /* 0x000000057e7e7c20 */ /* 0x000fe20008410000 */
[----:B------:R-:W-:Y:S01]  /*8f40*/  FMUL.FTZ R127, R127, UR5 ;  /* 0x000000057f7f7c20 */ /* 0x000fe20008410000 */
[----:B------:R-:W-:Y:S01]  /*8f50*/  F2FP.BF16.F32.PACK_AB R36, R36, R104 ;  /* 0x000000682424723e */ /* 0x000fe200000010ff */
[----:B------:R-:W-:Y:S01]  /*8f60*/  STS [R240], R42 ;  /* 0x0000002af0007388 */ /* 0x000fe20000000800 */
[----:B------:R-:W-:Y:S01]  /*8f70*/  F2FP.BF16.F32.PACK_AB R35, R35, R106 ;  /* 0x0000006a2323723e */ /* 0x000fe200000010ff */
[----:B------:R-:W-:Y:S01]  /*8f80*/  FMUL.FTZ R50, R50, UR9 ;  /* 0x0000000932327c20 */ /* 0x000fe20008410000 */
[----:B------:R-:W-:Y:S01]  /*8f90*/  F2FP.BF16.F32.PACK_AB R32, R32, R108 ;  /* 0x0000006c2020723e */ /* 0x000fe200000010ff */
[----:B------:R-:W-:Y:S01]  /*8fa0*/  STS [R240+0x200], R41 ;  /* 0x00020029f0007388 */ /* 0x000fe20000000800 */
        /* <DEDUP_REMOVED lines=14> */
[----:B------:R-:W-:Y:S01]  /*9090*/  FMUL.FTZ R54, R54, UR9 ;  /* 0x0000000936367c20 */ /* 0x000fe20008410000 */
[----:B------:R-:W-:Y:S01]  /*90a0*/  STS [R240+0x1200], R39 ;  /* 0x00120027f0007388 */ /* 0x000fe20000000800 */
[----:B------:R-:W-:Y:S01]  /*90b0*/  FMUL.FTZ R16, R55, UR9 ;  /* 0x0000000937107c20 */ /* 0x000fe20008410000 */
[----:B------:R-:W-:Y:S01]  /*90c0*/  F2FP.BF16.F32.PACK_AB R124, R125, R124 ;  /* 0x0000007c7d7c723e */ /* 0x000fe200000010ff */
[----:B------:R-:W-:Y:S01]  /*90d0*/  FMUL.FTZ R64, R64, UR9 ;  /* 0x0000000940407c20 */ /* 0x000fe20008410000 */
        /* <DEDUP_REMOVED lines=55> */
[----:B------:R-:W-:Y:S01]  /*9450*/  @UP0 UIADD3 UR5, UR44, UR45, URZ ;  /* 0x0000002d2c050290 */ /* 0x000fe2000fffe03f */
[----:B------:R-:W-:Y:S01]  /*9460*/  STS [R240+0x5000], R124 ;  /* 0x0050007cf0007388 */ /* 0x000fe20000000800 */
[----:B------:R-:W-:Y:S01]  /*9470*/  F2FP.BF16.F32.PACK_AB R14, R14, R58 ;  /* 0x0000003a0e0e723e */ /* 0x000fe200000010ff */
[----:B------:R-:W-:Y:S01]  /*9480*/  @UP0 ULDC.64 UR10, c[0x0][0x450] ;  /* 0x00011400000a0ab9 */ /* 0x000fe20000000a00 */
[----:B------:R-:W-:Y:S01]  /*9490*/  F2FP.BF16.F32.PACK_AB R11, R11, R60 ;  /* 0x0000003c0b0b723e */ /* 0x000fe200000010ff */
[----:B------:R-:W-:Y:S01]  /*94a0*/  STS [R240+0x5200], R126 ;  /* 0x0052007ef0007388 */ /* 0x000fe20000000800 */
[----:B------:R-:W-:Y:S01]  /*94b0*/  F2FP.BF16.F32.PACK_AB R10, R10, R62 ;  /* 0x0000003e0a0a723e */ /* 0x000fe200000010ff */
[----:B------:R-:W-:Y:S01]  /*94c0*/  @UP0 UIMAD.WIDE.U32 UR12, UR5, UR10, URZ ;  /* 0x0000000a050c02a5 */ /* 0x000fe2000f8e003f */
[----:B------:R-:W-:Y:S01]  /*94d0*/  F2FP.BF16.F32.PACK_AB R9, R9, R68 ;  /* 0x000000440909723e */ /* 0x000fe200000010ff */
[----:B------:R-:W-:Y:S01]  /*94e0*/  STS [R239+0x6000], R25 ;  /* 0x00600019ef007388 */ /* 0x000fe20000000800 */
[----:B------:R-:W-:Y:S01]  /*94f0*/  F2FP.BF16.F32.PACK_AB R8, R8, R70 ;  /* 0x000000460808723e */ /* 0x000fe200000010ff */
[----:B------:R-:W-:Y:S01]  /*9500*/  @UP0 UIMAD UR5, UR5, UR11, URZ ;  /* 0x0000000b050502a4 */ /* 0x000fe2000f8e023f */
[----:B------:R-:W-:Y:S01]  /*9510*/  F2FP.BF16.F32.PACK_AB R5, R5, R80 ;  /* 0x000000500505723e */ /* 0x000fe200000010ff */
[----:B------:R-:W-:Y:S01]  /*9520*/  STS [R239+0x6200], R24 ;  /* 0x00620018ef007388 */ /* 0x000fe20000000800 */
[----:B------:R-:W-:Y:S01]  /*9530*/  F2FP.BF16.F32.PACK_AB R4, R4, R82 ;  /* 0x000000520404723e */ /* 0x000fe200000010ff */
[----:B------:R-:W-:Y:S01]  /*9540*/  @UP0 UIADD3 UR21, UR13, UR5, URZ ;  /* 0x000000050d150290 */ /* 0x000fe2000fffe03f */
[----:B------:R-:W-:Y:S01]  /*9550*/  F2FP.BF16.F32.PACK_AB R7, R7, R72 ;  /* 0x000000480707723e */ /* 0x000fe200000010ff */
[----:B------:R-:W-:Y:S01]  /*9560*/  STS [R240+0x6000], R21 ;  /* 0x00600015f0007388 */ /* 0x000fe20000000800 */
[----:B------:R-:W-:Y:S01]  /*9570*/  F2FP.BF16.F32.PACK_AB R6, R6, R74 ;  /* 0x0000004a0606723e */ /* 0x000fe200000010ff */
[----:B------:R-:W-:Y:S01]  /*9580*/  @UP0 UMOV UR20, UR12 ;  /* 0x0000000c00140c82 */ /* 0x000fe20008000000 */
[----:B------:R-:W-:Y:S01]  /*9590*/  F2FP.BF16.F32.PACK_AB R3, R3, R76 ;  /* 0x0000004c0303723e */ /* 0x000fe200000010ff */
[----:B------:R-:W-:Y:S01]  /*95a0*/  STS [R240+0x6200], R20 ;  /* 0x00620014f0007388 */ /* 0x000fe20000000800 */
[----:B------:R-:W-:-:S02]  /*95b0*/  F2FP.BF16.F32.PACK_AB R0, R0, R78 ;  /* 0x0000004e0000723e */ /* 0x000fc400000010ff */
[----:B------:R-:W-:Y:S01]  /*95c0*/  PLOP3.LUT P0, PT, PT, PT, UP0, 0x80, 0x0 ;  /* 0x000000000000781c */ /* 0x000fe20003f0f008 */
        /* <DEDUP_REMOVED lines=35> */
.L_x_433:
        /* <DEDUP_REMOVED lines=19> */
.L_x_434:
        /* <DEDUP_REMOVED lines=35> */
[----:B------:R-:W2:Y:S01]  /*9b60*/  LDS.128 R20, [R160+0xb000] ;  /* 0x00b00000a0147984 */ /* 0x000ea20000000c00 */
[----:B------:R-:W-:Y:S01]  /*9b70*/  ISETP.GE.AND P2, PT, R228, UR15, PT ;  /* 0x0000000fe4007c0c */ /* 0x000fe2000bf46270 */
[----:B------:R-:W-:Y:S01]  /*9b80*/  IMAD R3, R25, UR10, RZ ;  /* 0x0000000a19037c24 */ /* 0x000fe2000f8e02ff */
[----:B------:R-:W-:Y:S01]  /*9b90*/  MOV R5, R24 ;  /* 0x0000001800057202 */ /* 0x000fe20000000f00 */
[----:B------:R-:W3:Y:S01]  /*9ba0*/  LDS.128 R16, [R160+0xd000] ;  /* 0x00d00000a0107984 */ /* 0x000ee20000000c00 */
[----:B------:R-:W-:Y:S01]  /*9bb0*/  IMAD.MOV.U32 R4, RZ, RZ, R8 ;  /* 0x000000ffff047224 */ /* 0x000fe200078e0008 */
[----:B------:R-:W-:Y:S01]  /*9bc0*/  ISETP.GE.AND P1, PT, R234, UR15, PT ;  /* 0x0000000fea007c0c */ /* 0x000fe2000bf26270 */
[C---:B------:R-:W-:Y:S01]  /*9bd0*/  IMAD R3, R0.reuse, UR11, R3 ;  /* 0x0000000b00037c24 */ /* 0x040fe2000f8e0203 */
[----:B------:R-:W-:Y:S01]  /*9be0*/  ISETP.GE.AND P0, PT, R235, UR15, PT ;  /* 0x0000000feb007c0c */ /* 0x000fe2000bf06270 */
[----:B------:R-:W-:Y:S01]  /*9bf0*/  IMAD.WIDE.U32 R10, R0, UR10, R4 ;  /* 0x0000000a000a7c25 */ /* 0x000fe2000f8e0004 */
[----:B------:R-:W-:-:S03]  /*9c00*/  ULDC.64 UR18, c[0x0][0x3f0] ;  /* 0x0000fc0000127ab9 */ /* 0x000fc60000000a00 */
[----:B------:R-:W-:Y:S01]  /*9c10*/  IMAD.IADD R3, R3, 0x1, R11 ;  /* 0x0000000103037824 */ /* 0x000fe200078e020b */
[----:B------:R-:W4:Y:S01]  /*9c20*/  @!P2 LDS.128 R12, [R160+0x9000] ;  /* 0x00900000a00ca984 */ /* 0x000f220000000c00 */
[----:B------:R-:W-:-:S04]  /*9c30*/  LEA R4, P5, R10, UR18, 0x1 ;  /* 0x000000120a047c11 */ /* 0x000fc8000f8a08ff */
[----:B------:R-:W-:-:S05]  /*9c40*/  LEA.HI.X R5, R10, UR19, R3, 0x1, P5 ;  /* 0x000000130a057c11 */ /* 0x000fca000a8f0c03 */
[----:B--2---:R2:W-:Y:S04]  /*9c50*/  @!P1 STG.E.128 desc[UR6][R4.64+0x40], R20 ;  /* 0x0000401404009986 */ /* 0x0045e8000c101d06 */
[----:B---3--:R2:W-:Y:S04]  /*9c60*/  @!P0 STG.E.128 desc[UR6][R4.64+0x80], R16 ;  /* 0x0000801004008986 */ /* 0x0085e8000c101d06 */
[----:B----4-:R2:W-:Y:S02]  /*9c70*/  @!P2 STG.E.128 desc[UR6][R4.64], R12 ;  /* 0x0000000c0400a986 */ /* 0x0105e4000c101d06 */
.L_x_436:
[----:B------:R-:W-:Y:S05]  /*9c80*/  BSYNC B0 ;  /* 0x0000000000007941 */ /* 0x000fea0003800000 */
.L_x_435:
        /* <DEDUP_REMOVED lines=20> */
.L_x_438:
[----:B------:R-:W-:Y:S05]  /*9dd0*/  BSYNC B0 ;  /* 0x0000000000007941 */ /* 0x000fea0003800000 */
.L_x_437:
[----:B--2---:R2:W2:Y:S01]  /*9de0*/  LDS.128 R16, [R160+0xf000] ;  /* 0x00f00000a0107984 */ /* 0x0044a20000000c00 */
[----:B------:R-:W-:Y:S01]  /*9df0*/  IMAD.U32 R3, RZ, RZ, UR12 ;  /* 0x0000000cff037e24 */ /* 0x000fe2000f8e00ff */
[----:B------:R-:W-:Y:S01]  /*9e00*/  UIMAD UR9, UR9, UR12, URZ ;  /* 0x0000000c090972a4 */ /* 0x000fe2000f8e023f */
[----:B------:R-:W-:Y:S01]  /*9e10*/  BSSY B0, `(.L_x_439) ;  /* 0x0000020000007945 */ /* 0x000fe20003800000 */
[----:B------:R2:W2:Y:S01]  /*9e20*/  LDS.128 R12, [R160+0x11000] ;  /* 0x01100000a00c7984 */ /* 0x0004a20000000c00 */
[----:B------:R-:W-:Y:S01]  /*9e30*/  IMAD.WIDE.U32 R6, R3, UR5, R6 ;  /* 0x0000000503067c25 */ /* 0x000fe2000f8e0006 */
[----:B------:R-:W-:Y:S02]  /*9e40*/  UIMAD UR5, UR5, UR13, UR9 ;  /* 0x0000000d050572a4 */ /* 0x000fe4000f8e0209 */
[----:B-1----:R-:W1:Y:S01]  /*9e50*/  LDS.128 R160, [R160+0x13000] ;  /* 0x01300000a0a07984 */ /* 0x002e620000000c00 */
        /* <DEDUP_REMOVED lines=24> */
[----:B--2---:R2:W-:Y:S04]  /*9fe0*/  @!P2 STG.E.128 desc[UR6][R4.64], R16 ;  /* 0x000000100400a986 */ /* 0x0045e8000c101d06 */
[----:B------:R2:W-:Y:S04]  /*9ff0*/  @!P1 STG.E.128 desc[UR6][R4.64+0x40], R12 ;  /* 0x0000400c04009986 */ /* 0x0005e8000c101d06 */
[----:B-1----:R2:W-:Y:S02]  /*a000*/  @!P0 STG.E.128 desc[UR6][R4.64+0x80], R160 ;  /* 0x000080a004008986 */ /* 0x0025e4000c101d06 */
.L_x_440:
[----:B------:R-:W-:Y:S05]  /*a010*/  BSYNC B0 ;  /* 0x0000000000007941 */ /* 0x000fea0003800000 */
.L_x_439:
[----:B------:R-:W-:Y:S05]  /*a020*/  @P3 BRA `(.L_x_416) ;  /* 0x0000000000443947 */ /* 0x000fea0003800000 */
[----:B------:R-:W-:Y:S01]  /*a030*/  IADD3 R0, P0, R0, 0x40, RZ ;  /* 0x0000004000007810 */ /* 0x000fe20007f1e0ff */
[----:B------:R-:W-:Y:S01]  /*a040*/  IMAD.MOV.U32 R7, RZ, RZ, R3 ;  /* 0x000000ffff077224 */ /* 0x000fe200078e0003 */
[----:B------:R-:W-:Y:S01]  /*a050*/  ULDC UR5, c[0x0][0x2d0] ;  /* 0x0000b40000057ab9 */ /* 0x000fe20000000800 */
[----:B------:R-:W-:Y:S01]  /*a060*/  ULDC.64 UR8, c[0x0][0x3f8] ;  /* 0x0000fe0000087ab9 */ /* 0x000fe20000000a00 */
[----:B------:R-:W-:Y:S01]  /*a070*/  ISETP.GE.AND P1, PT, R234, UR5, PT ;  /* 0x00000005ea007c0c */ /* 0x000fe2000bf26270 */
[----:B--2---:R-:W-:Y:S01]  /*a080*/  IMAD.X R4, RZ, RZ, R25, P0 ;  /* 0x000000ffff047224 */ /* 0x004fe200000e0619 */
        /* <DEDUP_REMOVED lines=11> */
.L_x_416:
[----:B------:R-:W-:Y:S05]  /*a140*/  BSYNC B1 ;  /* 0x0000000000017941 */ /* 0x000fea0003800000 */
.L_x_402:
[----:B------:R-:W-:Y:S01]  /*a150*/  R2UR UR8, R246 ;  /* 0x00000000f60872ca */ /* 0x000fe200000e0000 */
[----:B------:R-:W-:Y:S02]  /*a160*/  ULDC UR5, c[0x0][0xc] ;  /* 0x0000030000057ab9 */ /* 0x000fe40000000800 */
[----:B------:R-:W-:-:S10]  /*a170*/  UIADD3 UR17, UR5, UR17, URZ ;  /* 0x0000001105117290 */ /* 0x000fd4000fffe03f */
[----:B------:R-:W-:-:S06]  /*a180*/  UISETP.GE.AND UP0, UPT, UR17, UR8, UPT ;  /* 0x000000081100728c */ /* 0x000fcc000bf06270 */
[----:B------:R-:W-:-:S13]  /*a190*/  PLOP3.LUT P0, PT, PT, PT, UP0, 0x80, 0x0 ;  /* 0x000000000000781c */ /* 0x000fda0003f0f008 */
[----:B------:R-:W-:Y:S05]  /*a1a0*/  @P0 BRA `(.L_x_441) ;  /* 0x0000000000040947 */ /* 0x000fea0003800000 */
[----:B------:R-:W-:Y:S05]  /*a1b0*/  BRA `(.L_x_442) ;  /* 0xffffff6800787947 */ /* 0x000fea000383ffff */
.L_x_441:
[----:B------:R-:W-:Y:S05]  /*a1c0*/  EXIT ;  /* 0x000000000000794d */ /* 0x000fea0003800000 */
.L_x_443:
        /* <DEDUP_REMOVED lines=11> */
.L_x_684:


//--------------------- .text._ZN5flash44flash_bwd_dq_dk_dv_loop_seqk_parallel_kernelI23Flash_bwd_kernel_traitsILi96ELi64ELi128ELi8ELi2ELi4ELi4ELb0ELb0EN7cutlass10bfloat16_tE19Flash_kernel_traitsILi96ELi64ELi128ELi8ES3_EELb0ELb1ELb0ELb0ELb0ELb0ELb1EEEvNS_16Flash_bwd_paramsE --------------------------
	.section	.text._ZN5flash44flash_bwd_dq_dk_dv_loop_seqk_parallel_kernelI23Flash_bwd_kernel_traitsILi96ELi64ELi128ELi8ELi2ELi4ELi4ELb0ELb0EN7cutlass10bfloat16_tE19Flash_kernel_traitsILi96ELi64ELi128ELi8ES3_EELb0ELb1ELb0ELb0ELb0ELb0ELb1EEEvNS_16Flash_bwd_paramsE,"ax",@progbits
	.align	128
        .global         _ZN5flash44flash_bwd_dq_dk_dv_loop_seqk_parallel_kernelI23Flash_bwd_kernel_traitsILi96ELi64ELi128ELi8ELi2ELi4ELi4ELb0ELb0EN7cutlass10bfloat16_tE19Flash_kernel_traitsILi96ELi64ELi128ELi8ES3_EELb0ELb1ELb0ELb0ELb0ELb0ELb1EEEvNS_16Flash_bwd_paramsE
        .type           _ZN5flash44flash_bwd_dq_dk_dv_loop_seqk_parallel_kernelI23Flash_bwd_kernel_traitsILi96ELi64ELi128ELi8ELi2ELi4ELi4ELb0ELb0EN7cutlass10bfloat16_tE19Flash_kernel_traitsILi96ELi64ELi128ELi8ES3_EELb0ELb1ELb0ELb0ELb0ELb0ELb1EEEvNS_16Flash_bwd_paramsE,@function
        .size           _ZN5flash44flash_bwd_dq_dk_dv_loop_seqk_parallel_kernelI23Flash_bwd_kernel_traitsILi96ELi64ELi128ELi8ELi2ELi4ELi4ELb0ELb0EN7cutlass10bfloat16_tE19Flash_kernel_traitsILi96ELi64ELi128ELi8ES3_EELb0ELb1ELb0ELb0ELb0ELb0ELb1EEEvNS_16Flash_bwd_paramsE,(.L_x_685 - _ZN5flash44flash_bwd_dq_dk_dv_loop_seqk_parallel_kernelI23Flash_bwd_kernel_traitsILi96ELi64ELi128ELi8ELi2ELi4ELi4ELb0ELb0EN7cutlass10bfloat16_tE19Flash_kernel_traitsILi96ELi64ELi128ELi8ES3_EELb0ELb1ELb0ELb0ELb0ELb0ELb1EEEvNS_16Flash_bwd_paramsE)
        .other          _ZN5flash44flash_bwd_dq_dk_dv_loop_seqk_parallel_kernelI23Flash_bwd_kernel_traitsILi96ELi64ELi128ELi8ELi2ELi4ELi4ELb0ELb0EN7cutlass10bfloat16_tE19Flash_kernel_traitsILi96ELi64ELi128ELi8ES3_EELb0ELb1ELb0ELb0ELb0ELb0ELb1EEEvNS_16Flash_bwd_paramsE,@"STO_CUDA_ENTRY STV_DEFAULT"
_ZN5flash44flash_bwd_dq_dk_dv_loop_seqk_parallel_kernelI23Flash_bwd_kernel_traitsILi96ELi64ELi128ELi8ELi2ELi4ELi4ELb0ELb0EN7cutlass10bfloat16_tE19Flash_kernel_traitsILi96ELi64ELi128ELi8ES3_EELb0ELb1ELb0ELb0ELb0ELb0ELb1EEEvNS_16Flash_bwd_paramsE:
.text._ZN5flash44flash_bwd_dq_dk_dv_loop_seqk_parallel_kernelI23Flash_bwd_kernel_traitsILi96ELi64ELi128ELi8ELi2ELi4ELi4ELb0ELb0EN7cutlass10bfloat16_tE19Flash_kernel_traitsILi96ELi64ELi128ELi8ES3_EELb0ELb1ELb0ELb0ELb0ELb0ELb1EEEvNS_16Flash_bwd_paramsE:
        /* <DEDUP_REMOVED lines=10> */
[----:B------:R1:W-:Y:S02]  /*00a0*/  STL [R1], R0 ;  /* 0x0000000001007387 */ /* 0x0003e40000100800 */
        /* <DEDUP_REMOVED lines=12> */
[----:B------:R-:W-:Y:S01]  /*0170*/  IMAD.SHL.U32 R251, R21, 0x2, RZ ;  /* 0x0000000215fb7824 */ /* 0x000fe200078e00ff */
[----:B----4-:R-:W-:-:S02]  /*0180*/  USHF.R.S32.HI UR6, URZ, 0x1f, UR60 ;  /* 0x0000001f3f067899 */ /* 0x010fc4000801143c */
[CC--:B------:R-:W-:Y:S02]  /*0190*/  LEA.HI R8, R20.reuse, R21.reuse, RZ, 0x4 ;  /* 0x0000001514087211 */ /* 0x0c0fe400078f20ff */
[CC--:B------:R-:W-:Y:S02]  /*01a0*/  LEA.HI R16, R20.reuse, R21.reuse, RZ, 0x3 ;  /* 0x0000001514107211 */ /* 0x0c0fe400078f18ff */
[----:B------:R-:W-:Y:S01]  /*01b0*/  SHF.R.S32.HI R2, RZ, 0x4, R8 ;  /* 0x00000004ff027819 */ /* 0x000fe20000011408 */
[----:B-----5:R-:W-:Y:S01]  /*01c0*/  USHF.L.U32 UR5, UR50, 0x7, URZ ;  /* 0x0000000732057899 */ /* 0x020fe2000800063f */
[----:B------:R-:W-:Y:S02]  /*01d0*/  LEA.HI R5, R20, R21, RZ, 0x2 ;  /* 0x0000001514057211 */ /* 0x000fe400078f10ff */
[----:B-1----:R-:W-:Y:S02]  /*01e0*/  LEA.HI R0, R8, R2, RZ, 0x1 ;  /* 0x0000000208007211 */ /* 0x002fe400078f08ff */
[----:B------:R-:W-:-:S02]  /*01f0*/  SHF.R.S32.HI R3, RZ, 0x3, R16 ;  /* 0x00000003ff037819 */ /* 0x000fc40000011410 */
[----:B------:R-:W-:Y:S02]  /*0200*/  LOP3.LUT R0, R0, 0xfffffffe, RZ, 0xc0, !PT ;  /* 0xfffffffe00007812 */ /* 0x000fe400078ec0ff */
[----:B------:R-:W-:Y:S01]  /*0210*/  LOP3.LUT R4, R5, 0xfffffffc, RZ, 0xc0, !PT ;  /* 0xfffffffc05047812 */ /* 0x000fe200078ec0ff */
[----:B------:R-:W-:Y:S01]  /*0220*/  IMAD.SHL.U32 R6, R3, 0x40, RZ ;  /* 0x0000004003067824 */ /* 0x000fe200078e00ff */
[----:B------:R-:W-:Y:S01]  /*0230*/  LEA.HI R9, R20, R21, RZ, 0x5 ;  /* 0x0000001514097211 */ /* 0x000fe200078f28ff */
[----:B------:R-:W-:Y:S01]  /*0240*/  IMAD.IADD R17, R2, 0x1, -R0 ;  /* 0x0000000102117824 */ /* 0x000fe200078e0a00 */
[--C-:B------:R-:W-:Y:S01]  /*0250*/  SHF.R.S32.HI R0, RZ, 0x2, R5.reuse ;  /* 0x00000002ff007819 */ /* 0x100fe20000011405 */
[----:B------:R-:W-:Y:S01]  /*0260*/  IMAD.IADD R18, R21, 0x1, -R4 ;  /* 0x0000000115127824 */ /* 0x000fe200078e0a04 */
[----:B------:R-:W-:Y:S02]  /*0270*/  SHF.R.S32.HI R2, RZ, 0x1f, R5 ;  /* 0x0000001fff027819 */ /* 0x000fe40000011405 */
[-C--:B------:R-:W-:Y:S01]  /*0280*/  LEA.HI R3, R5, R0.reuse, RZ, 0x1 ;  /* 0x0000000005037211 */ /* 0x080fe200078f08ff */
[----:B------:R-:W-:Y:S01]  /*0290*/  IMAD.SHL.U32 R234, R18, 0x8, RZ ;  /* 0x0000000812ea7824 */ /* 0x000fe200078e00ff */
[----:B------:R-:W-:-:S02]  /*02a0*/  LEA.HI R2, R2, R0, RZ, 0x3 ;  /* 0x0000000002027211 */ /* 0x000fc400078f18ff */
[----:B------:R-:W-:Y:S02]  /*02b0*/  LOP3.LUT R7, R9, 0xffffffe0, RZ, 0xc0, !PT ;  /* 0xffffffe009077812 */ /* 0x000fe400078ec0ff */
[----:B------:R-:W-:Y:S02]  /*02c0*/  LOP3.LUT R5, R3, 0x7fffffe, RZ, 0xc0, !PT ;  /* 0x07fffffe03057812 */ /* 0x000fe400078ec0ff */
[----:B------:R-:W-:Y:S01]  /*02d0*/  LOP3.LUT R3, R2, 0xfffffff8, RZ, 0xc0, !PT ;  /* 0xfffffff802037812 */ /* 0x000fe200078ec0ff */
[----:B------:R-:W-:Y:S01]  /*02e0*/  IMAD.IADD R4, R21, 0x1, -R7 ;  /* 0x0000000115047824 */ /* 0x000fe200078e0a07 */
[----:B------:R-:W-:Y:S01]  /*02f0*/  LOP3.LUT R2, R6, 0xc0, RZ, 0xc0, !PT ;  /* 0x000000c006027812 */ /* 0x000fe200078ec0ff */
[----:B------:R-:W-:Y:S01]  /*0300*/  IMAD.IADD R7, R0, 0x1, -R5 ;  /* 0x0000000100077824 */ /* 0x000fe200078e0a05 */
[----:B------:R-:W-:Y:S01]  /*0310*/  LEA.HI R11, R20, R21, RZ, 0x6 ;  /* 0x00000015140b7211 */ /* 0x000fe200078f30ff */
[----:B------:R-:W-:Y:S01]  /*0320*/  IMAD.IADD R10, R0, 0x1, -R3 ;  /* 0x00000001000a7824 */ /* 0x000fe200078e0a03 */
[----:B------:R-:W-:-:S02]  /*0330*/  SHF.R.U32.HI R5, RZ, 0x3, R2 ;  /* 0x00000003ff057819 */ /* 0x000fc40000011602 */
[----:B------:R-:W-:Y:S02]  /*0340*/  LOP3.LUT R3, R2, 0x18, R234, 0xf8, !PT ;  /* 0x0000001802037812 */ /* 0x000fe400078ef8ea */
[----:B------:R-:W-:Y:S02]  /*0350*/  SHF.R.S32.HI R6, RZ, 0x1f, R4 ;  /* 0x0000001fff067819 */ /* 0x000fe40000011404 */
[--C-:B------:R-:W-:Y:S02]  /*0360*/  SHF.R.S32.HI R2, RZ, 0x5, R9.reuse ;  /* 0x00000005ff027819 */ /* 0x100fe40000011409 */
[----:B------:R-:W-:Y:S02]  /*0370*/  SHF.R.S32.HI R0, RZ, 0x1f, R9 ;  /* 0x0000001fff007819 */ /* 0x000fe40000011409 */
[----:B------:R-:W-:Y:S01]  /*0380*/  LOP3.LUT R243, R3, R5, RZ, 0x3c, !PT ;  /* 0x0000000503f37212 */ /* 0x000fe200078e3cff */
[----:B------:R-:W-:Y:S01]  /*0390*/  IMAD R7, R2, 0x8, R7 ;  /* 0x0000000802077824 */ /* 0x000fe200078e0207 */
[----:B------:R-:W-:-:S02]  /*03a0*/  LEA.HI R23, R6, R4, RZ, 0x2 ;  /* 0x0000000406177211 */ /* 0x000fc400078f10ff */
[-C--:B------:R-:W-:Y:S01]  /*03b0*/  LEA.HI R0, R0, R2.reuse, RZ, 0x2 ;  /* 0x0000000200007211 */ /* 0x080fe200078f10ff */
[----:B------:R-:W-:Y:S01]  /*03c0*/  IMAD.U32 R243, R7, 0x20, R243 ;  /* 0x0000002007f37824 */ /* 0x000fe200078e00f3 */
[----:B------:R-:W-:Y:S02]  /*03d0*/  LOP3.LUT R3, R8, 0xfffffff0, RZ, 0xc0, !PT ;  /* 0xfffffff008037812 */ /* 0x000fe400078ec0ff */
[----:B------:R-:W-:Y:S02]  /*03e0*/  LEA.HI R4, R9, R2, RZ, 0x1 ;  /* 0x0000000209047211 */ /* 0x000fe400078f08ff */
[----:B------:R-:W-:Y:S02]  /*03f0*/  LOP3.LUT R8, R16, 0xfffffff8, RZ, 0xc0, !PT ;  /* 0xfffffff810087812 */ /* 0x000fe400078ec0ff */
[----:B------:R-:W-:Y:S01]  /*0400*/  LOP3.LUT R5, R0, 0xfffffffc, RZ, 0xc0, !PT ;  /* 0xfffffffc00057812 */ /* 0x000fe200078ec0ff */
[C---:B------:R-:W-:Y:S01]  /*0410*/  IMAD.IADD R0, R21.reuse, 0x1, -R3 ;  /* 0x0000000115007824 */ /* 0x040fe200078e0a03 */
[----:B------:R-:W-:Y:S01]  /*0420*/  LOP3.LUT R6, R4, 0xfffffffe, RZ, 0xc0, !PT ;  /* 0xfffffffe04067812 */ /* 0x000fe200078ec0ff */
[----:B------:R-:W-:Y:S01]  /*0430*/  IMAD.IADD R4, R21, 0x1, -R8 ;  /* 0x0000000115047824 */ /* 0x000fe200078e0a08 */
[----:B------:R-:W-:Y:S01]  /*0440*/  SHF.R.S32.HI R11, RZ, 0x6, R11 ;  /* 0x00000006ff0b7819 */ /* 0x000fe2000001140b */
[C---:B------:R-:W-:Y:S01]  /*0450*/  IMAD.IADD R12, R2.reuse, 0x1, -R5 ;  /* 0x00000001020c7824 */ /* 0x040fe200078e0a05 */
[----:B------:R-:W-:Y:S01]  /*0460*/  SHF.R.S32.HI R5, RZ, 0x1f, R0 ;  /* 0x0000001fff057819 */ /* 0x000fe20000011400 */
[----:B------:R-:W-:Y:S01]  /*0470*/  IMAD.IADD R182, R2, 0x1, -R6 ;  /* 0x0000000102b67824 */ /* 0x000fe200078e0a06 */
[----:B------:R-:W-:-:S02]  /*0480*/  LEA.HI R2, R4, R4, RZ, 0x1 ;  /* 0x0000000404027211 */ /* 0x000fc400078f08ff */
[-C--:B------:R-:W-:Y:S02]  /*0490*/  LEA.HI R13, R5, R0.reuse, RZ, 0x3 ;  /* 0x00000000050d7211 */ /* 0x080fe400078f18ff */
[----:B------:R-:W-:Y:S02]  /*04a0*/  LEA.HI R3, R0, R0, RZ, 0x1 ;  /* 0x0000000000037211 */ /* 0x000fe400078f08ff */
[----:B------:R-:W-:Y:S02]  /*04b0*/  LOP3.LUT R5, R2, 0x3fffffe, RZ, 0xc0, !PT ;  /* 0x03fffffe02057812 */ /* 0x000fe400078ec0ff */
[----:B------:R-:W-:Y:S02]  /*04c0*/  LOP3.LUT R9, R3, 0x7fffffe, RZ, 0xc0, !PT ;  /* 0x07fffffe03097812 */ /* 0x000fe400078ec0ff */
[----:B------:R-:W-:Y:S01]  /*04d0*/  LOP3.LUT R8, R13, 0xfffffff8, RZ, 0xc0, !PT ;  /* 0xfffffff80d087812 */ /* 0x000fe200078ec0ff */
[----:B------:R-:W-:Y:S01]  /*04e0*/  IMAD.IADD R6, R4, 0x1, -R5 ;  /* 0x0000000104067824 */ /* 0x000fe200078e0a05 */
[----:B------:R-:W-:Y:S01]  /*04f0*/  LOP3.LUT P2, RZ, R10, 0x2, RZ, 0xc0, !PT ;  /* 0x000000020aff7812 */ /* 0x000fe2000784c0ff */
[----:B------:R-:W-:-:S02]  /*0500*/  IMAD R5, R11, 0x4, R17 ;  /* 0x000000040b057824 */ /* 0x000fc400078e0211 */
[----:B------:R-:W-:Y:S01]  /*0510*/  IMAD.IADD R19, R0, 0x1, -R9 ;  /* 0x0000000100137824 */ /* 0x000fe200078e0a09 */
[----:B------:R-:W-:Y:S01]  /*0520*/  LEA.HI R9, R10, R10, RZ, 0x1 ;  /* 0x0000000a0a097211 */ /* 0x000fe200078f08ff */
[----:B------:R-:W-:Y:S01]  /*0530*/  IMAD.IADD R15, R0, 0x1, -R8 ;  /* 0x00000001000f7824 */ /* 0x000fe200078e0a08 */
[----:B------:R-:W-:Y:S01]  /*0540*/  SHF.R.S32.HI R0, RZ, 0x1, R2 ;  /* 0x00000001ff007819 */ /* 0x000fe20000011402 */
[----:B------:R-:W-:Y:S01]  /*0550*/  IMAD R22, R5, 0x8, R6 ;  /* 0x0000000805167824 */ /* 0x000fe200078e0206 */
[--C-:B------:R-:W-:Y:S01]  /*0560*/  SHF.R.S32.HI R5, RZ, 0x1, R3.reuse ;  /* 0x00000001ff057819 */ /* 0x100fe20000011403 */
[----:B------:R-:W-:Y:S01]  /*0570*/  IMAD.SHL.U32 R4, R4, 0x40, RZ ;  /* 0x0000004004047824 */ /* 0x000fe200078e00ff */
[----:B------:R-:W-:Y:S02]  /*0580*/  SHF.R.S32.HI R2, RZ, 0x1f, R3 ;  /* 0x0000001fff027819 */ /* 0x000fe40000011403 */
[C---:B------:R-:W-:Y:S01]  /*0590*/  LOP3.LUT P4, RZ, R0.reuse, 0x2, RZ, 0xc0, !PT ;  /* 0x0000000200ff7812 */ /* 0x040fe2000788c0ff */
[----:B------:R-:W-:Y:S01]  /*05a0*/  IMAD.SHL.U32 R0, R0, 0x40, RZ ;  /* 0x0000004000007824 */ /* 0x000fe200078e00ff */
[----:B------:R-:W-:Y:S01]  /*05b0*/  LEA.HI R3, R2, R5, RZ, 0x2 ;  /* 0x0000000502037211 */ /* 0x000fe200078f10ff */
[----:B------:R-:W-:Y:S01]  /*05c0*/  IMAD.SHL.U32 R2, R12, 0x10, RZ ;  /* 0x000000100c027824 */ /* 0x000fe200078e00ff */
[----:B------:R-:W-:-:S02]  /*05d0*/  LOP3.LUT R7, R4, 0x1c0, RZ, 0xc0, !PT ;  /* 0x000001c004077812 */ /* 0x000fc400078ec0ff */
[----:B------:R-:W-:Y:S02]  /*05e0*/  LOP3.LUT R0, R0, 0xc0, RZ, 0xc0, !PT ;  /* 0x000000c000007812 */ /* 0x000fe400078ec0ff */
[----:B------:R-:W-:Y:S02]  /*05f0*/  LOP3.LUT R2, R7, 0x30, R2, 0xf8, !PT ;  /* 0x0000003007027812 */ /* 0x000fe400078ef802 */
[----:B------:R-:W-:Y:S02]  /*0600*/  LOP3.LUT R4, R3, 0xfffffffc, RZ, 0xc0, !PT ;  /* 0xfffffffc03047812 */ /* 0x000fe400078ec0ff */
[--C-:B------:R-:W-:Y:S02]  /*0610*/  LOP3.LUT R3, R0, 0x8, R16.reuse, 0xf8, !PT ;  /* 0x0000000800037812 */ /* 0x100fe400078ef810 */
[----:B------:R-:W-:Y:S01]  /*0620*/  LOP3.LUT R16, R2, 0x8, R16, 0xf8, !PT ;  /* 0x0000000802107812 */ /* 0x000fe200078ef810 */
[----:B------:R-:W-:Y:S01]  /*0630*/  IMAD.IADD R14, R5, 0x1, -R4 ;  /* 0x00000001050e7824 */ /* 0x000fe200078e0a04 */
[----:B------:R-:W-:Y:S01]  /*0640*/  LOP3.LUT R2, R9, 0x3fffffe, RZ, 0xc0, !PT ;  /* 0x03fffffe09027812 */ /* 0x000fe200078ec0ff */
[----:B------:R-:W-:Y:S01]  /*0650*/  IMAD.SHL.U32 R4, R11, 0x20, RZ ;  /* 0x000000200b047824 */ /* 0x000fe200078e00ff */
[----:B------:R-:W-:-:S02]  /*0660*/  SHF.R.U32.HI R0, RZ, 0x3, R0 ;  /* 0x00000003ff007819 */ /* 0x000fc40000011600 */
[C---:B------:R-:W-:Y:S01]  /*0670*/  LOP3.LUT R6, R10.reuse, 0x1, RZ, 0xc0, !PT ;  /* 0x000000010a067812 */ /* 0x040fe200078ec0ff */
[C---:B------:R-:W-:Y:S01]  /*0680*/  IMAD.IADD R11, R10.reuse, 0x1, -R2 ;  /* 0x000000010a0b7824 */ /* 0x040fe200078e0a02 */
[----:B------:R-:W-:Y:S01]  /*0690*/  LOP3.LUT R172, R3, R0, RZ, 0x3c, !PT ;  /* 0x0000000003ac7212 */ /* 0x000fe200078e3cff */
[----:B------:R-:W-:Y:S01]  /*06a0*/  IMAD.SHL.U32 R2, R10, 0x40, RZ ;  /* 0x000000400a027824 */ /* 0x000fe200078e00ff */
[----:B------:R-:W-:Y:S02]  /*06b0*/  LEA.HI R0, R20, R21, RZ, 0x7 ;  /* 0x0000001514007211 */ /* 0x000fe400078f38ff */
[----:B------:R-:W-:Y:S01]  /*06c0*/  SHF.R.S32.HI R5, RZ, 0x2, R23 ;  /* 0x00000002ff057819 */ /* 0x000fe20000011417 */
[----:B------:R-:W-:Y:S01]  /*06d0*/  IMAD.U32 R172, R22, 0x20, R172 ;  /* 0x0000002016ac7824 */ /* 0x000fe200078e00ac */
[----:B------:R-:W-:Y:S02]  /*06e0*/  SHF.R.S32.HI R3, RZ, 0x3, R13 ;  /* 0x00000003ff037819 */ /* 0x000fe4000001140d */
[----:B------:R-:W-:Y:S01]  /*06f0*/  ISETP.NE.U32.AND P3, PT, R6, 0x1, PT ;  /* 0x000000010600780c */ /* 0x000fe20003f65070 */
[----:B------:R-:W-:Y:S01]  /*0700*/  IMAD R252, R182, 0x10, R5 ;  /* 0x00000010b6fc7824 */ /* 0x000fe200078e0205 */
[----:B------:R-:W-:Y:S01]  /*0710*/  SHF.R.S32.HI R6, RZ, 0x7, R0 ;  /* 0x00000007ff067819 */ /* 0x000fe20000011400 */
[----:B------:R-:W-:Y:S01]  /*0720*/  IMAD.SHL.U32 R0, R18, 0x2, RZ ;  /* 0x0000000212007824 */ /* 0x000fe200078e00ff */
[----:B------:R-:W-:Y:S01]  /*0730*/  LOP3.LUT R2, R2, 0x1c0, RZ, 0xc0, !PT ;  /* 0x000001c002027812 */ /* 0x000fe200078ec0ff */
[----:B------:R-:W-:Y:S01]  /*0740*/  IMAD R19, R3, 0x8, R19 ;  /* 0x0000000803137824 */ /* 0x000fe200078e0213 */
[----:B------:R-:W-:Y:S01]  /*0750*/  LOP3.LUT R251, R4, 0x6, R251, 0xf8, !PT ;  /* 0x0000000604fb7812 */ /* 0x000fe200078ef8fb */
[----:B------:R-:W-:Y:S01]  /*0760*/  IMAD R10, R12, 0x2, R3 ;  /* 0x000000020c0a7824 */ /* 0x000fe200078e0203 */
[----:B------:R-:W-:Y:S01]  /*0770*/  LOP3.LUT R4, R2, 0x20, R4, 0xf8, !PT ;  /* 0x0000002002047812 */ /* 0x000fe200078ef804 */
[----:B------:R-:W-:Y:S01]  /*0780*/  IMAD R8, R12, 0x200, R0 ;  /* 0x000002000c087824 */ /* 0x000fe200078e0200 */
[----:B------:R-:W-:Y:S01]  /*0790*/  SHF.R.U32.HI R3, RZ, 0x3, R2 ;  /* 0x00000003ff037819 */ /* 0x000fe20000011602 */
[----:B------:R-:W-:Y:S01]  /*07a0*/  IMAD R2, R6, 0x1000, R0 ;  /* 0x0000100006027824 */ /* 0x000fe200078e0200 */
[----:B------:R-:W-:Y:S01]  /*07b0*/  SHF.R.U32.HI R7, RZ, 0x3, R7 ;  /* 0x00000003ff077819 */ /* 0x000fe20000011607 */
[----:B------:R-:W-:Y:S01]  /*07c0*/  VIADD R0, R252, 0xffffffc0 ;  /* 0xffffffc0fc007836 */ /* 0x000fe20000000000 */
[----:B------:R-:W-:Y:S01]  /*07d0*/  LOP3.LUT R4, R4, R3, RZ, 0x3c, !PT ;  /* 0x0000000304047212 */ /* 0x000fe200078e3cff */
[----:B------:R-:W-:Y:S01]  /*07e0*/  IMAD R3, R182, 0x400, R2 ;  /* 0x00000400b6037824 */ /* 0x000fe200078e0202 */
[----:B------:R-:W-:Y:S01]  /*07f0*/  LOP3.LUT R5, R16, R7, RZ, 0x3c, !PT ;  /* 0x0000000710057212 */ /* 0x000fe200078e3cff */
[----:B------:R-:W-:Y:S01]  /*0800*/  IMAD R11, R11, 0x20, R8 ;  /* 0x000000200b0b7824 */ /* 0x000fe200078e0208 */
[----:B------:R-:W-:Y:S01]  /*0810*/  SHF.R.S32.HI R2, RZ, 0x1f, R0 ;  /* 0x0000001fff027819 */ /* 0x000fe20000011400 */
[----:B------:R-:W-:Y:S01]  /*0820*/  IMAD.IADD R196, R4, 0x1, R3 ;  /* 0x0000000104c47824 */ /* 0x000fe200078e0203 */
[C---:B------:R-:W-:Y:S01]  /*0830*/  LOP3.LUT P5, RZ, R15.reuse, 0x2, RZ, 0xc0, !PT ;  /* 0x000000020fff7812 */ /* 0x040fe200078ac0ff */
[C---:B------:R-:W-:Y:S01]  /*0840*/  IMAD.SHL.U32 R4, R15.reuse, 0x40, RZ ;  /* 0x000000400f047824 */ /* 0x040fe200078e00ff */
[----:B------:R-:W-:Y:S01]  /*0850*/  SHF.L.U64.HI R250, R0, 0x2, R2 ;  /* 0x0000000200fa7819 */ /* 0x000fe20000010202 */
[----:B------:R-:W-:Y:S01]  /*0860*/  IMAD.SHL.U32 R0, R6, 0x8, RZ ;  /* 0x0000000806007824 */ /* 0x000fe200078e00ff */
[----:B------:R-:W-:Y:S01]  /*0870*/  LOP3.LUT P6, RZ, R15, 0x4, RZ, 0xc0, !PT ;  /* 0x000000040fff7812 */ /* 0x000fe200078cc0ff */
[----:B------:R-:W-:Y:S01]  /*0880*/  IMAD.SHL.U32 R2, R14, 0x40, RZ ;  /* 0x000000400e027824 */ /* 0x000fe200078e00ff */
[----:B------:R-:W-:Y:S01]  /*0890*/  LOP3.LUT R4, R4, 0x1c0, RZ, 0xc0, !PT ;  /* 0x000001c004047812 */ /* 0x000fe200078ec0ff */
[C---:B------:R-:W-:Y:S01]  /*08a0*/  IMAD.SHL.U32 R6, R17.reuse, 0x8, RZ ;  /* 0x0000000811067824 */ /* 0x040fe200078e00ff */
[----:B------:R-:W-:Y:S01]  /*08b0*/  LOP3.LUT R7, R0, 0x8, RZ, 0xc0, !PT ;  /* 0x0000000800077812 */ /* 0x000fe200078ec0ff */
[C---:B------:R-:W-:Y:S01]  /*08c0*/  IMAD R3, R17.reuse, 0x200, R5 ;  /* 0x0000020011037824 */ /* 0x040fe200078e0205 */
[----:B------:R-:W-:Y:S01]  /*08d0*/  SHF.R.S32.HI R0, RZ, 0x1, R9 ;  /* 0x00000001ff007819 */ /* 0x000fe20000011409 */
[----:B------:R-:W-:Y:S01]  /*08e0*/  IMAD.SHL.U32 R9, R17, 0x10, RZ ;  /* 0x0000001011097824 */ /* 0x000fe200078e00ff */
[----:B------:R-:W-:-:S02]  /*08f0*/  LOP3.LUT R2, R2, 0xc0, RZ, 0xc0, !PT ;  /* 0x000000c002027812 */ /* 0x000fc400078ec0ff */
[C---:B------:R-:W-:Y:S01]  /*0900*/  LOP3.LUT P1, RZ, R0.reuse, 0x2, RZ, 0xc0, !PT ;  /* 0x0000000200ff7812 */ /* 0x040fe2000782c0ff */
[----:B------:R-:W-:Y:S01]  /*0910*/  IMAD.SHL.U32 R0, R0, 0x40, RZ ;  /* 0x0000004000007824 */ /* 0x000fe200078e00ff */
[----:B------:R-:W-:Y:S02]  /*0920*/  LOP3.LUT R6, R6, 0x8, RZ, 0xc0, !PT ;  /* 0x0000000806067812 */ /* 0x000fe400078ec0ff */
[----:B------:R-:W-:Y:S02]  /*0930*/  SHF.R.U32.HI R176, RZ, 0x3, R4 ;  /* 0x00000003ffb07819 */ /* 0x000fe40000011604 */
[----:B------:R-:W-:Y:S02]  /*0940*/  LOP3.LUT R0, R0, 0xc0, RZ, 0xc0, !PT ;  /* 0x000000c000007812 */ /* 0x000fe400078ec0ff */
[----:B------:R-:W-:Y:S02]  /*0950*/  SHF.R.U32.HI R5, RZ, 0x3, R2 ;  /* 0x00000003ff057819 */ /* 0x000fe40000011602 */
        /* <DEDUP_REMOVED lines=8> */
[----:B------:R-:W-:Y:S01]  /*09e0*/  LEA R196, R196, UR4, 0x1 ;  /* 0x00000004c4c47c11 */ /* 0x000fe2000f8e08ff */
        /* <DEDUP_REMOVED lines=9> */
[----:B------:R-:W-:Y:S01]  /*0a80*/  SEL R178, R178, 0x40, P6 ;  /* 0x00000040b2b27807 */ /* 0x000fe20003000000 */
[----:B------:R-:W-:Y:S01]  /*0a90*/  VIADD R194, R196, 0x20 ;  /* 0x00000020c4c27836 */ /* 0x000fe20000000000 */
[----:B------:R-:W-:Y:S01]  /*0aa0*/  SEL R173, R180, 0xffffffe0, !P4 ;  /* 0xffffffe0b4ad7807 */ /* 0x000fe20006000000 */
[----:B------:R-:W-:Y:S01]  /*0ab0*/  IMAD.U32 R0, RZ, RZ, UR6 ;  /* 0x00000006ff007e24 */ /* 0x000fe2000f8e00ff */
[----:B------:R-:W-:Y:S01]  /*0ac0*/  UIADD3 UR6, UR4, 0x9000, URZ ;  /* 0x0000900004067890 */ /* 0x000fe2000fffe03f */
[----:B------:R-:W-:Y:S01]  /*0ad0*/  IMAD.U32 R0, RZ, RZ, UR5 ;  /* 0x00000005ff007e24 */ /* 0x000fe2000f8e00ff */
[----:B------:R-:W-:Y:S01]  /*0ae0*/  UIADD3 UR5, UR4, 0x15000, URZ ;  /* 0x0001500004057890 */ /* 0x000fe2000fffe03f */
[----:B------:R-:W-:Y:S01]  /*0af0*/  LEA R172, R172, UR4, 0x1 ;  /* 0x00000004acac7c11 */ /* 0x000fe2000f8e08ff */
[----:B------:R-:W-:Y:S01]  /*0b00*/  @P2 VIADD R194, R196, 0xffffffe0 ;  /* 0xffffffe0c4c22836 */ /* 0x000fe20000000000 */
[----:B------:R-:W-:Y:S01]  /*0b10*/  LOP3.LUT P0, RZ, R14, 0x2, RZ, 0xc0, !PT ;  /* 0x000000020eff7812 */ /* 0x000fe2000780c0ff */
[----:B------:R-:W-:Y:S01]  /*0b20*/  IMAD.IADD R195, R196, 0x1, R193 ;  /* 0x00000001c4c37824 */ /* 0x000fe200078e02c1 */
[----:B------:R-:W-:Y:S01]  /*0b30*/  LEA R244, R8, UR6, 0x1 ;  /* 0x0000000608f47c11 */ /* 0x000fe2000f8e08ff */
[----:B------:R-:W-:Y:S01]  /*0b40*/  IMAD.IADD R182, R182, 0x1, R6 ;  /* 0x00000001b6b67824 */ /* 0x000fe200078e0206 */
[----:B------:R-:W-:Y:S01]  /*0b50*/  LEA R176, R176, UR5, 0x1 ;  /* 0x00000005b0b07c11 */ /* 0x000fe2000f8e08ff */
[----:B------:R-:W-:Y:S01]  /*0b60*/  IMAD.IADD R173, R173, 0x1, R172 ;  /* 0x00000001adad7824 */ /* 0x000fe200078e02ac */
[----:B------:R-:W-:Y:S01]  /*0b70*/  SEL R180, R180, 0xffffffe0, !P0 ;  /* 0xffffffe0b4b47807 */ /* 0x000fe20004000000 */
[----:B------:R-:W-:Y:S01]  /*0b80*/  VIADD R245, R244, 0x20 ;  /* 0x00000020f4f57836 */ /* 0x000fe20000000000 */
[----:B------:R-:W-:Y:S01]  /*0b90*/  LEA R2, R3, UR4, 0x1 ;  /* 0x0000000403027c11 */ /* 0x000fe2000f8e08ff */
[C---:B------:R-:W-:Y:S01]  /*0ba0*/  IMAD.IADD R177, R176.reuse, 0x1, R177 ;  /* 0x00000001b0b17824 */ /* 0x040fe200078e02b1 */
[----:B------:R-:W-:Y:S01]  /*0bb0*/  ULDC.64 UR6, c[0x0][0x208] ;  /* 0x0000820000067ab9 */ /* 0x000fe20000000a00 */
[----:B------:R-:W-:-:S02]  /*0bc0*/  IMAD.IADD R179, R176, 0x1, R178 ;  /* 0x00000001b0b37824 */ /* 0x000fc400078e02b2 */
[----:B------:R-:W-:Y:S02]  /*0bd0*/  IMAD.IADD R193, R193, 0x1, R194 ;  /* 0x00000001c1c17824 */ /* 0x000fe400078e02c2 */
[----:B------:R-:W-:Y:S02]  /*0be0*/  IMAD.IADD R178, R177, 0x1, R178 ;  /* 0x00000001b1b27824 */ /* 0x000fe400078e02b2 */
[----:B------:R-:W-:-:S07]  /*0bf0*/  @P1 VIADD R245, R244, 0xffffffe0 ;  /* 0xffffffe0f4f51836 */ /* 0x000fce0000000000 */
.L_x_485:
        /* <DEDUP_REMOVED lines=67> */
.L_x_444:
        /* <DEDUP_REMOVED lines=29> */
[----:B------:R-:W-:-:S02]  /*1200*/  UISETP.NE.AND UP3, UPT, UR20, URZ, UPT ;  /* 0x0000003f1400728c */ /* 0x000fc4000bf65270 */
[----:B------:R-:W-:Y:S02]  /*1210*/  USHF.L.U64.HI UR18, UR50, 0x7, UR61 ;  /* 0x0000000732127899 */ /* 0x000fe4000801023d */
        /* <DEDUP_REMOVED lines=42> */
[----:B------:R-:W-:Y:S02]  /*14c0*/  UIMAD UR9, UR9, UR5, URZ ;  /* 0x00000005090972a4 */ /* 0x000fe4000f8e023f */
[----:B------:R-:W-:Y:S02]  /*14d0*/  UIMAD.WIDE.U32 UR42, UR8, UR5, URZ ;  /* 0x00000005082a72a5 */ /* 0x000fe4000f8e003f */
        /* <DEDUP_REMOVED lines=9> */
[----:B------:R-:W-:Y:S01]  /*1570*/  UIMAD UR52, UR60, UR22, URZ ;  /* 0x000000163c3472a4 */ /* 0x000fe2000f8e023f */
[----:B------:R-:W-:Y:S02]  /*1580*/  @UP0 ULDC.64 UR20, c[0x0][0x248] ;  /* 0x0000920000140ab9 */ /* 0x000fe40000000a00 */
[----:B------:R-:W-:Y:S01]  /*1590*/  @!P1 IMAD.IADD R3, R3, 0x1, -R6 ;  /* 0x0000000103039824 */ /* 0x000fe200078e0a06 */
[----:B------:R-:W-:Y:S01]  /*15a0*/  @UP3 USEL UR8, UR5, UR11, !UP1 ;  /* 0x0000000b05083287 */ /* 0x000fe2000c800000 */
[----:B------:R-:W-:Y:S01]  /*15b0*/  @!P1 VIADD R0, R0, 0x1 ;  /* 0x0000000100009836 */ /* 0x000fe20000000000 */
[----:B------:R-:W-:Y:S01]  /*15c0*/  PLOP3.LUT P1, PT, PT, PT, UP0, 0x80, 0x0 ;  /* 0x000000000000781c */ /* 0x000fe20003f2f008 */
[----:B------:R-:W-:Y:S01]  /*15d0*/  @UP0 ULDC.64 UR22, c[0x0][0x250] ;  /* 0x0000940000160ab9 */ /* 0x000fe20000000a00 */
[----:B------:R-:W-:Y:S01]  /*15e0*/  ISETP.GE.U32.AND P0, PT, R3, R6, PT ;  /* 0x000000060300720c */ /* 0x000fe20003f06070 */
[----:B------:R-:W-:Y:S01]  /*15f0*/  @UP1 UIADD3 UR38, UR13, UR15, URZ ;  /* 0x0000000f0d261290 */ /* 0x000fe2000fffe03f */
[----:B------:R-:W-:Y:S01]  /*1600*/  LOP3.LUT R3, R7, UR60, RZ, 0x3c, !PT ;  /* 0x0000003c07037c12 */ /* 0x000fe2000f8e3cff */
[----:B------:R-:W-:Y:S01]  /*1610*/  @UP0 UIMAD.WIDE.U32 UR14, UR24, UR20, URZ ;  /* 0x00000014180e02a5 */ /* 0x000fe2000f8e003f */
[----:B------:R-:W-:-:S02]  /*1620*/  @UP3 ULDC UR5, c[0x0][0x2e4] ;  /* 0x0000b90000053ab9 */ /* 0x000fc40000000800 */
[----:B------:R-:W-:Y:S01]  /*1630*/  ISETP.GE.AND P2, PT, R3, RZ, PT ;  /* 0x000000ff0300720c */ /* 0x000fe20003f46270 */
[----:B------:R-:W-:Y:S02]  /*1640*/  @UP0 UIMAD UR24, UR24, UR21, URZ ;  /* 0x00000015181802a4 */ /* 0x000fe4000f8e023f */
[----:B------:R-:W-:Y:S02]  /*1650*/  @UP0 UIMAD.WIDE.U32 UR12, UR27, UR22, URZ ;  /* 0x000000161b0c02a5 */ /* 0x000fe4000f8e003f */
[----:B------:R-:W-:Y:S02]  /*1660*/  @UP3 UIMAD UR34, UR60, UR5, UR8 ;  /* 0x000000053c2232a4 */ /* 0x000fe4000f8e0208 */
[----:B------:R-:W-:Y:S01]  /*1670*/  @P0 IADD3 R0, R0, 0x1, RZ ;  /* 0x0000000100000810 */ /* 0x000fe20007ffe0ff */
[----:B------:R-:W-:Y:S01]  /*1680*/  @!UP3 UIMAD UR5, UR50, UR36, UR60 ;  /* 0x000000243205b2a4 */ /* 0x000fe2000f8e023c */
[----:B------:R-:W-:Y:S01]  /*1690*/  PLOP3.LUT P0, PT, PT, PT, UP3, 0x80, 0x0 ;  /* 0x000000000000781c */ /* 0x000fe20003f0f038 */
[----:B------:R-:W-:-:S02]  /*16a0*/  @UP0 UIMAD UR9, UR27, UR23, URZ ;  /* 0x000000171b0902a4 */ /* 0x000fc4000f8e023f */
[----:B------:R-:W-:Y:S01]  /*16b0*/  IMAD.MOV.U32 R15, RZ, RZ, R0 ;  /* 0x000000ffff0f7224 */ /* 0x000fe200078e0000 */
[----:B------:R-:W-:Y:S02]  /*16c0*/  @!UP3 UIMAD UR34, UR5, UR54, URZ ;  /* 0x000000360522b2a4 */ /* 0x000fe4000f8e023f */
[----:B------:R-:W-:Y:S02]  /*16d0*/  @UP0 UIADD3 UR25, UR15, UR24, URZ ;  /* 0x000000180f190290 */ /* 0x000fe4000fffe03f */
[----:B------:R-:W-:Y:S01]  /*16e0*/  USHF.R.S32.HI UR33, URZ, 0x1f, UR37 ;  /* 0x0000001f3f217899 */ /* 0x000fe20008011425 */
[----:B------:R-:W-:Y:S01]  /*16f0*/  @!P2 IADD3 R15, -R15, RZ, RZ ;  /* 0x000000ff0f0fa210 */ /* 0x000fe20007ffe1ff */
[----:B------:R-:W-:Y:S01]  /*1700*/  @!UP1 UIADD3 UR51, UR45, UR32, URZ ;  /* 0x000000202d339290 */ /* 0x000fe2000fffe03f */
[----:B------:R-:W-:Y:S01]  /*1710*/  @!P3 LOP3.LUT R15, RZ, R7, RZ, 0x33, !PT ;  /* 0x00000007ff0fb212 */ /* 0x000fe200078e33ff */
[----:B------:R-:W-:Y:S02]  /*1720*/  USHF.R.S32.HI UR57, URZ, 0x1f, UR52 ;  /* 0x0000001f3f397899 */ /* 0x000fe40008011434 */
[----:B------:R-:W-:-:S02]  /*1730*/  USEL UR56, UR28, URZ, UP4 ;  /* 0x0000003f1c387287 */ /* 0x000fc4000a000000 */
[----:B------:R-:W-:Y:S02]  /*1740*/  USHF.R.S32.HI UR36, URZ, 0x6, UR19 ;  /* 0x000000063f247899 */ /* 0x000fe40008011413 */
[----:B------:R-:W-:Y:S02]  /*1750*/  @UP0 UIADD3 UR30, UR13, UR9, URZ ;  /* 0x000000090d1e0290 */ /* 0x000fe4000fffe03f */
[----:B------:R-:W-:Y:S02]  /*1760*/  USEL UR55, UR35, URZ, UP4 ;  /* 0x0000003f23377287 */ /* 0x000fe4000a000000 */
        /* <DEDUP_REMOVED lines=16> */
.L_x_446:
        /* <DEDUP_REMOVED lines=13> */
.L_x_447:
        /* <DEDUP_REMOVED lines=12> */
.L_x_448:
[----:B------:R-:W-:Y:S01]  /*1a00*/  ULDC UR5, c[0x0][0x270] ;  /* 0x00009c0000057ab9 */ /* 0x000fe20000000800 */
[----:B------:R-:W-:Y:S01]  /*1a10*/  ULDC UR9, c[0x0][0x2d4] ;  /* 0x0000b50000097ab9 */ /* 0x000fe20000000800 */
[----:B------:R-:W-:-:S04]  /*1a20*/  UIMAD UR5, UR50, UR5, UR60 ;  /* 0x00000005320572a4 */ /* 0x000fc8000f8e023c */
[----:B------:R-:W-:-:S12]  /*1a30*/  UIMAD UR5, UR5, UR9, URZ ;  /* 0x00000009050572a4 */ /* 0x000fd8000f8e023f */
.L_x_449:
[----:B------:R-:W1:Y:S01]  /*1a40*/  S2R R8, SR_TID.X ;  /* 0x0000000000087919 */ /* 0x000e620000002100 */
[----:B------:R-:W-:Y:S01]  /*1a50*/  ULDC UR9, c[0x0][0x2dc] ;  /* 0x0000b70000097ab9 */ /* 0x000fe20000000800 */
[----:B------:R-:W-:Y:S01]  /*1a60*/  ULDC UR11, c[0x0][0x270] ;  /* 0x00009c00000b7ab9 */ /* 0x000fe20000000800 */
[----:B------:R-:W-:Y:S01]  /*1a70*/  SHF.R.S32.HI R235, RZ, 0x1f, R234 ;  /* 0x0000001fffeb7819 */ /* 0x000fe200000114ea */
[----:B------:R-:W-:Y:S01]  /*1a80*/  UIMAD UR32, UR9, UR11, URZ ;  /* 0x0000000b092072a4 */ /* 0x000fe2000f8e023f */
[C---:B------:R-:W-:Y:S01]  /*1a90*/  IADD3 R4, P0, R234.reuse, UR8, RZ ;  /* 0x00000008ea047c10 */ /* 0x040fe2000ff1e0ff */
[----:B------:R-:W-:Y:S01]  /*1aa0*/  USHF.R.S32.HI UR19, URZ, 0x1f, UR60 ;  /* 0x0000001f3f137899 */ /* 0x000fe2000801143c */
[----:B------:R-:W-:Y:S01]  /*1ab0*/  BSSY B1, `(.L_x_445) ;  /* 0x0000800000017945 */ /* 0x000fe20003800000 */
[----:B------:R-:W-:Y:S01]  /*1ac0*/  ULDC.64 UR8, c[0x0][0x420] ;  /* 0x0001080000087ab9 */ /* 0x000fe20000000a00 */
[----:B------:R-:W-:Y:S01]  /*1ad0*/  IADD3.X R5, R235, UR51, RZ, P0, !PT ;  /* 0x00000033eb057c10 */ /* 0x000fe200087fe4ff */
[----:B------:R-:W-:Y:S01]  /*1ae0*/  UIMAD UR11, UR18, UR8, URZ ;  /* 0x00000008120b72a4 */ /* 0x000fe2000f8e023f */
[----:B------:R-:W-:Y:S01]  /*1af0*/  IMAD.U32 R7, RZ, RZ, UR8 ;  /* 0x00000008ff077e24 */ /* 0x000fe2000f8e00ff */
[----:B------:R-:W-:Y:S01]  /*1b00*/  ULDC.64 UR12, c[0x0][0x428] ;  /* 0x00010a00000c7ab9 */ /* 0x000fe20000000a00 */
[----:B------:R-:W-:Y:S01]  /*1b10*/  UIADD3 UR35, UR16, UR5, URZ ;  /* 0x0000000510237290 */ /* 0x000fe2000fffe03f */
[----:B------:R-:W-:Y:S01]  /*1b20*/  VIADD R16, R234, 0x20 ;  /* 0x00000020ea107836 */ /* 0x000fe20000000000 */
[----:B------:R-:W-:Y:S01]  /*1b30*/  UIMAD UR5, UR19, UR12, URZ ;  /* 0x0000000c130572a4 */ /* 0x000fe2000f8e023f */
[----:B------:R-:W-:Y:S01]  /*1b40*/  IMAD.WIDE.U32 R4, R7, UR16, R4 ;  /* 0x0000001007047c25 */ /* 0x000fe2000f8e0004 */
[----:B------:R-:W-:-:S02]  /*1b50*/  UIMAD UR11, UR16, UR9, UR11 ;  /* 0x00000009100b72a4 */ /* 0x000fc4000f8e020b */
[----:B------:R-:W-:Y:S01]  /*1b60*/  UIADD3 UR14, -UR10, UR26, UR37 ;  /* 0x0000001a0a0e7290 */ /* 0x000fe2000fffe125 */
[----:B------:R-:W-:Y:S01]  /*1b70*/  VIADD R17, R234, 0x40 ;  /* 0x00000040ea117836 */ /* 0x000fe20000000000 */
[----:B------:R-:W-:Y:S01]  /*1b80*/  ULDC UR17, c[0x0][0x398] ;  /* 0x0000e60000117ab9 */ /* 0x000fe20000000800 */
[----:B------:R-:W-:Y:S01]  /*1b90*/  UIMAD UR15, UR60, UR13, UR5 ;  /* 0x0000000d3c0f72a4 */ /* 0x000fe2000f8e0205 */
[----:B------:R-:W-:Y:S01]  /*1ba0*/  VIADD R5, R5, UR11 ;  /* 0x0000000b05057c36 */ /* 0x000fe20008000000 */
[----:B------:R-:W-:Y:S02]  /*1bb0*/  UIADD3 UR5, UR14, -UR17, URZ ;  /* 0x800000110e057290 */ /* 0x000fe4000fffe03f */
[----:B------:R-:W-:Y:S01]  /*1bc0*/  UIADD3 UR34, UR16, UR34, URZ ;  /* 0x0000002210227290 */ /* 0x000fe2000fffe03f */
[----:B------:R-:W-:Y:S01]  /*1bd0*/  ULDC.64 UR28, c[0x0][0x3e0] ;  /* 0x0000f800001c7ab9 */ /* 0x000fe20000000a00 */
[----:B------:R-:W-:Y:S01]  /*1be0*/  ULDC.64 UR44, c[0x0][0x478] ;  /* 0x00011e00002c7ab9 */ /* 0x000fe20000000a00 */
[----:B------:R-:W-:Y:S01]  /*1bf0*/  ULDC.64 UR46, c[0x0][0x2b0] ;  /* 0x0000ac00002e7ab9 */ /* 0x000fe20000000a00 */
[----:B-1----:R-:W-:-:S04]  /*1c00*/  SHF.R.S32.HI R10, RZ, 0x1f, R8 ;  /* 0x0000001fff0a7819 */ /* 0x002fc80000011408 */
[CC--:B------:R-:W-:Y:S02]  /*1c10*/  LEA.HI R3, R10.reuse, R8.reuse, RZ, 0x2 ;  /* 0x000000080a037211 */ /* 0x0c0fe400078f10ff */
[----:B------:R-:W-:Y:S02]  /*1c20*/  LEA.HI R10, R10, R8, RZ, 0x5 ;  /* 0x000000080a0a7211 */ /* 0x000fe400078f28ff */
[----:B------:R-:W-:Y:S02]  /*1c30*/  SHF.R.S32.HI R3, RZ, 0x2, R3 ;  /* 0x00000002ff037819 */ /* 0x000fe40000011403 */
[----:B------:R-:W-:Y:S02]  /*1c40*/  LOP3.LUT R9, R10, 0xffffffe0, RZ, 0xc0, !PT ;  /* 0xffffffe00a097812 */ /* 0x000fe400078ec0ff */
[----:B------:R-:W-:Y:S02]  /*1c50*/  SHF.R.S32.HI R28, RZ, 0x1f, R3 ;  /* 0x0000001fff1c7819 */ /* 0x000fe40000011403 */
[----:B------:R-:W-:Y:S01]  /*1c60*/  IADD3 R6, P2, R3, UR16, RZ ;  /* 0x0000001003067c10 */ /* 0x000fe2000ff5e0ff */
[----:B------:R-:W-:Y:S01]  /*1c70*/  IMAD.IADD R9, R8, 0x1, -R9 ;  /* 0x0000000108097824 */ /* 0x000fe200078e0a09 */
[----:B------:R-:W-:Y:S01]  /*1c80*/  SHF.R.S32.HI R10, RZ, 0x5, R10 ;  /* 0x00000005ff0a7819 */ /* 0x000fe2000001140a */
[----:B------:R-:W-:Y:S01]  /*1c90*/  IMAD.U32 R8, RZ, RZ, UR12 ;  /* 0x0000000cff087e24 */ /* 0x000fe2000f8e00ff */
[----:B------:R-:W-:Y:S01]  /*1ca0*/  IADD3.X R0, R28, UR18, RZ, P2, !PT ;  /* 0x000000121c007c10 */ /* 0x000fe200097fe4ff */
[----:B------:R-:W-:Y:S01]  /*1cb0*/  ULDC.64 UR12, c[0x0][0x258] ;  /* 0x00009600000c7ab9 */ /* 0x000fe20000000a00 */
[----:B------:R-:W-:Y:S01]  /*1cc0*/  USHF.L.U32 UR18, UR32, 0x6, URZ ;  /* 0x0000000620127899 */ /* 0x000fe2000800063f */
[----:B------:R-:W-:Y:S01]  /*1cd0*/  IMAD.WIDE.U32 R4, R8, UR60, R4 ;  /* 0x0000003c08047c25 */ /* 0x000fe2000f8e0004 */
[----:B------:R-:W-:-:S02]  /*1ce0*/  UIMAD UR11, UR19, UR12, URZ ;  /* 0x0000000c130b72a4 */ /* 0x000fc4000f8e023f */
[----:B------:R-:W-:Y:S01]  /*1cf0*/  USHF.R.S32.HI UR19, URZ, 0x1f, UR5 ;  /* 0x0000001f3f137899 */ /* 0x000fe20008011405 */
[----:B------:R-:W-:Y:S01]  /*1d00*/  IMAD R0, R0, UR48, RZ ;  /* 0x0000003000007c24 */ /* 0x000fe2000f8e02ff */
[----:B------:R-:W-:Y:S01]  /*1d10*/  UIMAD UR31, UR60, UR13, UR11 ;  /* 0x0000000d3c1f72a4 */ /* 0x000fe2000f8e020b */
[----:B------:R-:W-:Y:S01]  /*1d20*/  IMAD R10, R10, UR32, R9 ;  /* 0x000000200a0a7c24 */ /* 0x000fe2000f8e0209 */
[----:B------:R-:W-:Y:S01]  /*1d30*/  UIADD3 UR14, UP2, UP1, UR42, UR18, UR52 ;  /* 0x000000122a0e7290 */ /* 0x000fe2000f95e034 */
[C---:B------:R-:W-:Y:S01]  /*1d40*/  IMAD R0, R6.reuse, UR49, R0 ;  /* 0x0000003106007c24 */ /* 0x040fe2000f8e0200 */
[----:B------:R-:W-:Y:S01]  /*1d50*/  USHF.R.S32.HI UR11, URZ, 0x1f, UR18 ;  /* 0x0000001f3f0b7899 */ /* 0x000fe20008011412 */
[----:B------:R-:W-:Y:S01]  /*1d60*/  IMAD.WIDE.U32 R6, R6, UR48, R234 ;  /* 0x0000003006067c25 */ /* 0x000fe2000f8e00ea */
[----:B------:R-:W-:Y:S02]  /*1d70*/  ULEA.HI UR19, UR19, UR5, URZ, 0x6 ;  /* 0x0000000513137291 */ /* 0x000fe4000f8f303f */
[----:B------:R-:W-:Y:S01]  /*1d80*/  UIADD3.X UR13, UR54, UR11, UR57, UP2, UP1 ;  /* 0x0000000b360d7290 */ /* 0x000fe200097e2439 */
[----:B------:R-:W-:Y:S01]  /*1d90*/  VIADD R5, R5, UR15 ;  /* 0x0000000f05057c36 */ /* 0x000fe20008000000 */
[----:B------:R-:W-:Y:S01]  /*1da0*/  IADD3 R8, P0, R6, UR59, RZ ;  /* 0x0000003b06087c10 */ /* 0x000fe2000ff1e0ff */
[----:B------:R-:W-:Y:S01]  /*1db0*/  UIADD3 UR11, UP2, UP1, UR56, UR14, UR58 ;  /* 0x0000000e380b7290 */ /* 0x000fe2000f95e03a */
[----:B------:R-:W-:Y:S01]  /*1dc0*/  IMAD.U32 R11, RZ, RZ, UR12 ;  /* 0x0000000cff0b7e24 */ /* 0x000fe2000f8e00ff */
[----:B------:R-:W-:Y:S01]  /*1dd0*/  USHF.R.S32.HI UR19, URZ, 0x6, UR19 ;  /* 0x000000063f137899 */ /* 0x000fe20008011413 */
[----:B------:R-:W-:Y:S01]  /*1de0*/  IADD3.X R9, R7, UR53, R0, P0, !PT ;  /* 0x0000003507097c10 */ /* 0x000fe200087fe400 */
[----:B------:R-:W-:Y:S01]  /*1df0*/  IMAD R0, R28, UR8, RZ ;  /* 0x000000081c007c24 */ /* 0x000fe2000f8e02ff */
[----:B------:R-:W-:Y:S01]  /*1e00*/  UIADD3.X UR5, UR55, UR13, UR38, UP2, UP1 ;  /* 0x0000000d37057290 */ /* 0x000fe200097e2426 */
[----:B------:R-:W-:Y:S01]  /*1e10*/  IMAD.WIDE.U32 R6, R3, UR8, R4 ;  /* 0x0000000803067c25 */ /* 0x000fe2000f8e0004 */
[----:B------:R-:W-:Y:S01]  /*1e20*/  UISETP.LT.AND UP1, UPT, URZ, UR19, UPT ;  /* 0x000000133f00728c */ /* 0x000fe2000bf21270 */
[----:B------:R-:W-:-:S02]  /*1e30*/  ULDC.64 UR16, c[0x0][0x400] ;  /* 0x0001000000107ab9 */ /* 0x000fc40000000a00 */
[----:B------:R-:W-:Y:S01]  /*1e40*/  IMAD R12, R3, UR9, R0 ;  /* 0x00000009030c7c24 */ /* 0x000fe2000f8e0200 */
[----:B------:R-:W-:Y:S01]  /*1e50*/  IADD3 R0, P0, R10, UR11, RZ ;  /* 0x0000000b0a007c10 */ /* 0x000fe2000ff1e0ff */
[----:B------:R-:W-:Y:S01]  /*1e60*/  USEL UR19, URZ, UR19, !UP1 ;  /* 0x000000133f137287 */ /* 0x000fe2000c800000 */
[----:B------:R-:W-:Y:S01]  /*1e70*/  IMAD.WIDE.U32 R4, R11, UR60, R8 ;  /* 0x0000003c0b047c25 */ /* 0x000fe2000f8e0008 */
[----:B------:R-:W-:Y:S01]  /*1e80*/  LEA R211, P2, R6, UR28, 0x1 ;  /* 0x0000001c06d37c11 */ /* 0x000fe2000f8408ff */
[----:B------:R-:W-:Y:S01]  /*1e90*/  UIMAD.WIDE UR12, UR35, 0x4, UR44 ;  /* 0x00000004230c78a5 */ /* 0x000fe2000f8e022c */
[----:B------:R-:W-:Y:S01]  /*1ea0*/  LEA.HI.X.SX32 R10, R10, UR5, 0x1, P0 ;  /* 0x000000050a0a7c11 */ /* 0x000fe200080f0eff */
[----:B------:R-:W-:Y:S01]  /*1eb0*/  UISETP.GT.AND UP1, UPT, UR36, UR19, UPT ;  /* 0x000000132400728c */ /* 0x000fe2000bf24270 */
[----:B------:R-:W-:Y:S01]  /*1ec0*/  LEA R217, P0, R0, UR16, 0x2 ;  /* 0x0000001000d97c11 */ /* 0x000fe2000f8010ff */
[----:B------:R-:W-:Y:S01]  /*1ed0*/  IMAD.IADD R7, R7, 0x1, R12 ;  /* 0x0000000107077824 */ /* 0x000fe200078e020c */
[----:B------:R-:W-:-:S02]  /*1ee0*/  ULDC.64 UR8, c[0x0][0x210] ;  /* 0x0000840000087ab9 */ /* 0x000fc40000000a00 */
[----:B------:R-:W-:Y:S01]  /*1ef0*/  LEA.HI.X R216, R0, UR17, R10, 0x2, P0 ;  /* 0x0000001100d87c11 */ /* 0x000fe200080f140a */
[----:B------:R-:W-:Y:S01]  /*1f00*/  UIMAD.WIDE UR16, UR34, 0x4, UR46 ;  /* 0x00000004221078a5 */ /* 0x000fe2000f8e022e */
[----:B------:R-:W-:Y:S01]  /*1f10*/  PLOP3.LUT P0, PT, PT, PT, UP1, 0x80, 0x0 ;  /* 0x000000000000781c */ /* 0x000fe20003f0f018 */
[----:B------:R-:W-:Y:S01]  /*1f20*/  VIADD R0, R5, UR31 ;  /* 0x0000001f05007c36 */ /* 0x000fe20008000000 */
[----:B------:R-:W-:Y:S01]  /*1f30*/  LEA.HI.X R209, R6, UR29, R7, 0x1, P2 ;  /* 0x0000001d06d17c11 */ /* 0x000fe200090f0c07 */
[----:B------:R-:W-:Y:S01]  /*1f40*/  UMOV UR15, UR12 ;  /* 0x0000000c000f7c82 */ /* 0x000fe20008000000 */
[C---:B------:R-:W-:Y:S01]  /*1f50*/  LEA R208, P2, R4.reuse, UR8, 0x1 ;  /* 0x0000000804d07c11 */ /* 0x040fe2000f8408ff */
[----:B------:R-:W-:Y:S01]  /*1f60*/  UMOV UR14, UR13 ;  /* 0x0000000d000e7c82 */ /* 0x000fe20008000000 */
[----:B------:R-:W-:Y:S02]  /*1f70*/  UIADD3 UR8, UR36, -0x1, URZ ;  /* 0xffffffff24087890 */ /* 0x000fe4000fffe03f */
[----:B------:R-:W-:Y:S01]  /*1f80*/  LEA.HI.X R207, R4, UR9, R0, 0x1, P2 ;  /* 0x0000000904cf7c11 */ /* 0x000fe200090f0c00 */
[----:B------:R-:W-:Y:S01]  /*1f90*/  UMOV UR13, UR16 ;  /* 0x00000010000d7c82 */ /* 0x000fe20008000000 */
[----:B------:R-:W-:-:S03]  /*1fa0*/  UMOV UR12, UR17 ;  /* 0x00000011000c7c82 */ /* 0x000fc60008000000 */
        /* <DEDUP_REMOVED lines=20> */
.L_x_451:
        /* <DEDUP_REMOVED lines=19> */
.L_x_452:
        /* <DEDUP_REMOVED lines=36> */
.L_x_454:
[----:B------:R-:W-:Y:S05]  /*2460*/  BSYNC B0 ;  /* 0x0000000000007941 */ /* 0x000fea0003800000 */
.L_x_453:
        /* <DEDUP_REMOVED lines=19> */
.L_x_456:
[----:B------:R-:W-:Y:S05]  /*25a0*/  BSYNC B0 ;  /* 0x0000000000007941 */ /* 0x000fea0003800000 */
.L_x_455:
        /* <DEDUP_REMOVED lines=32> */
.L_x_458:
[----:B------:R-:W-:Y:S05]  /*27b0*/  BSYNC B0 ;  /* 0x0000000000007941 */ /* 0x000fea0003800000 */
.L_x_457:
        /* <DEDUP_REMOVED lines=20> */
.L_x_450:
        /* <DEDUP_REMOVED lines=47> */
.L_x_461:
[----:B------:R-:W-:Y:S05]  /*2bf0*/  BSYNC B0 ;  /* 0x0000000000007941 */ /* 0x000fea0003800000 */
.L_x_460:
        /* <DEDUP_REMOVED lines=16> */
.L_x_463:
        /* <DEDUP_REMOVED lines=35> */
.L_x_464:
[----:B------:R-:W-:Y:S05]  /*2f30*/  BSYNC B0 ;  /* 0x0000000000007941 */ /* 0x000fea0003800000 */
.L_x_462:
[----:B------:R-:W-:Y:S01]  /*2f40*/  UIMAD UR9, UR33, UR20, URZ ;  /* 0x00000014210972a4 */ /* 0x000fe2000f8e023f */
[----:B--23--:R-:W-:Y:S01]  /*2f50*/  IMAD.U32 R4, RZ, RZ, UR20 ;  /* 0x00000014ff047e24 */ /* 0x00cfe2000f8e00ff */
[----:B------:R-:W-:Y:S01]  /*2f60*/  ULDC.64 UR16, c[0x0][0x260] ;  /* 0x0000980000107ab9 */ /* 0x000fe20000000a00 */
[----:B------:R-:W-:Y:S01]  /*2f70*/  VIADD R6, R252, 0x8 ;  /* 0x00000008fc067836 */ /* 0x000fe20000000000 */
[----:B------:R-:W-:Y:S01]  /*2f80*/  UIMAD UR9, UR37, UR21, UR9 ;  /* 0x00000015250972a4 */ /* 0x000fe2000f8e0209 */
[----:B------:R-:W-:Y:S01]  /*2f90*/  IMAD.WIDE.U32 R4, R4, UR37, R234 ;  /* 0x0000002504047c25 */ /* 0x000fe2000f8e00ea */
[----:B------:R-:W-:Y:S01]  /*2fa0*/  SHF.R.S32.HI R27, RZ, 0x1f, R252 ;  /* 0x0000001fff1b7819 */ /* 0x000fe200000114fc */
[----:B------:R-:W-:Y:S01]  /*2fb0*/  BSSY B0, `(.L_x_465) ;  /* 0x0000044000007945 */ /* 0x000fe20003800000 */
[----:B------:R-:W-:Y:S01]  /*2fc0*/  ISETP.GE.AND P2, PT, R6, UR5, PT ;  /* 0x0000000506007c0c */ /* 0x000fe2000bf46270 */
[----:B------:R-:W-:Y:S01]  /*2fd0*/  VIADD R6, R252, 0x28 ;  /* 0x00000028fc067836 */ /* 0x000fe20000000000 */
[----:B------:R-:W-:Y:S01]  /*2fe0*/  IADD3 R8, P1, R4, UR24, RZ ;  /* 0x0000001804087c10 */ /* 0x000fe2000ff3e0ff */
[----:B------:R-:W-:Y:S01]  /*2ff0*/  IMAD.U32 R7, RZ, RZ, UR9 ;  /* 0x00000009ff077e24 */ /* 0x000fe2000f8e00ff */
[----:B------:R-:W-:Y:S01]  /*3000*/  UIMAD UR9, UR39, -0x80, UR10 ;  /* 0xffffff80270978a4 */ /* 0x000fe2000f8e020a */
[----:B------:R-:W-:Y:S01]  /*3010*/  VIADD R4, R252, 0x20 ;  /* 0x00000020fc047836 */ /* 0x000fe20000000000 */
[----:B------:R-:W-:-:S02]  /*3020*/  ISETP.GE.AND P6, PT, R6, UR5, PT ;  /* 0x0000000506007c0c */ /* 0x000fc4000bfc6270 */
[----:B------:R-:W-:Y:S02]  /*3030*/  P2R R26, PR, RZ, 0x4 ;  /* 0x00000004ff1a7803 */ /* 0x000fe40000000000 */
[----:B------:R-:W-:Y:S02]  /*3040*/  ISETP.GE.AND P5, PT, R3, UR9, PT ;  /* 0x0000000903007c0c */ /* 0x000fe4000bfa6270 */
[----:B------:R-:W-:Y:S01]  /*3050*/  IADD3.X R9, R5, UR25, R7, P1, !PT ;  /* 0x0000001905097c10 */ /* 0x000fe20008ffe407 */
[----:B------:R-:W-:Y:S01]  /*3060*/  IMAD.SHL.U32 R7, R252, 0x4, RZ ;  /* 0x00000004fc077824 */ /* 0x000fe200078e00ff */
[----:B------:R-:W-:Y:S01]  /*3070*/  ISETP.GE.AND P2, PT, R4, UR5, PT ;  /* 0x0000000504007c0c */ /* 0x000fe2000bf46270 */
[----:B------:R-:W-:Y:S01]  /*3080*/  IMAD R5, R21, UR16, RZ ;  /* 0x0000001015057c24 */ /* 0x000fe2000f8e02ff */
[----:B------:R-:W-:Y:S01]  /*3090*/  SHF.L.U64.HI R4, R252, 0x2, R27 ;  /* 0x00000002fc047819 */ /* 0x000fe2000001021b */
[----:B------:R-:W-:Y:S01]  /*30a0*/  IMAD.WIDE.U32 R8, R15, UR16, R8 ;  /* 0x000000100f087c25 */ /* 0x000fe2000f8e0008 */
[----:B------:R-:W-:-:S02]  /*30b0*/  P2R R25, PR, RZ, 0x4 ;  /* 0x00000004ff197803 */ /* 0x000fc40000000000 */
[----:B------:R-:W-:Y:S01]  /*30c0*/  IADD3 R18, P1, R7, UR13, RZ ;  /* 0x0000000d07127c10 */ /* 0x000fe2000ff3e0ff */
[----:B------:R-:W-:Y:S01]  /*30d0*/  IMAD R5, R15, UR17, R5 ;  /* 0x000000110f057c24 */ /* 0x000fe2000f8e0205 */
[----:B------:R-:W-:Y:S01]  /*30e0*/  ISETP.GE.AND P2, PT, R252, UR5, PT ;  /* 0x00000005fc007c0c */ /* 0x000fe2000bf46270 */
[----:B------:R2:W-:Y:S01]  /*30f0*/  @P5 STS [R0+0x9000], RZ ;  /* 0x009000ff00005388 */ /* 0x0005e20000000800 */
[----:B------:R-:W-:Y:S01]  /*3100*/  IADD3.X R19, R4, UR12, RZ, P1, !PT ;  /* 0x0000000c04137c10 */ /* 0x000fe20008ffe4ff */
[----:B------:R-:W-:Y:S01]  /*3110*/  IMAD.IADD R14, R9, 0x1, R5 ;  /* 0x00000001090e7824 */ /* 0x000fe200078e0205 */
[----:B------:R-:W-:Y:S01]  /*3120*/  @!P6 LEA R22, P4, R6, UR13, 0x2 ;  /* 0x0000000d0616ec11 */ /* 0x000fe2000f8810ff */
[----:B------:R2:W-:Y:S01]  /*3130*/  @P5 STS [R0+0x9004], RZ ;  /* 0x009004ff00005388 */ /* 0x0005e20000000800 */
[----:B------:R-:W-:Y:S02]  /*3140*/  P2R R24, PR, RZ, 0x4 ;  /* 0x00000004ff187803 */ /* 0x000fe40000000000 */
[----:B------:R-:W-:Y:S01]  /*3150*/  SHF.R.S32.HI R20, RZ, 0x1f, R6 ;  /* 0x0000001fff147819 */ /* 0x000fe20000011406 */
        /* <DEDUP_REMOVED lines=41> */
.L_x_466:
[----:B------:R-:W-:Y:S05]  /*33f0*/  BSYNC B0 ;  /* 0x0000000000007941 */ /* 0x000fea0003800000 */
.L_x_465:
[----:B------:R-:W-:Y:S01]  /*3400*/  VIADD R4, R3, 0x40 ;  /* 0x0000004003047836 */ /* 0x000fe20000000000 */
[----:B------:R-:W-:Y:S01]  /*3410*/  @!P6 LEA.HI.X R23, R6, UR12, R20, 0x2, P4 ;  /* 0x0000000c0617ec11 */ /* 0x000fe2000a0f1414 */
        /* <DEDUP_REMOVED lines=12> */
[----:B------:R-:W-:Y:S02]  /*34e0*/  IMAD R7, R4, UR20, RZ ;  /* 0x0000001404077c24 */ /* 0x000fe4000f8e02ff */
[----:B------:R-:W-:-:S04]  /*34f0*/  IMAD.MOV.U32 R4, RZ, RZ, R8 ;  /* 0x000000ffff047224 */ /* 0x000fc800078e0008 */
[C---:B------:R-:W-:Y:S01]  /*3500*/  IMAD.WIDE.U32 R4, R6.reuse, UR20, R4 ;  /* 0x0000001406047c25 */ /* 0x040fe2000f8e0004 */
[----:B-1----:R-:W1:Y:S01]  /*3510*/  @!P3 LDC.64 R12, c[0x0][0x218] ;  /* 0x00008600ff0cbb82 */ /* 0x002e620000000a00 */
[----:B------:R1:W-:Y:S02]  /*3520*/  @P3 STS.128 [R0+0xa000], RZ ;  /* 0x00a000ff00003388 */ /* 0x0003e40000000c00 */
[----:B------:R-:W-:-:S04]  /*3530*/  IMAD R6, R6, UR21, R7 ;  /* 0x0000001506067c24 */ /* 0x000fc8000f8e0207 */
[----:B---3--:R-:W-:Y:S02]  /*3540*/  IMAD.IADD R10, R5, 0x1, R6 ;  /* 0x00000001050a7824 */ /* 0x008fe400078e0206 */
[----:B------:R-:W3:Y:S01]  /*3550*/  @!P2 LDC.64 R6, c[0x0][0x218] ;  /* 0x00008600ff06ab82 */ /* 0x000ee20000000a00 */
[----:B-1----:R-:W-:-:S04]  /*3560*/  @!P3 LEA R8, P1, R4, R12, 0x1 ;  /* 0x0000000c0408b211 */ /* 0x002fc800078208ff */
[C---:B------:R-:W-:Y:S02]  /*3570*/  @!P3 LEA.HI.X R9, R4.reuse, R13, R10, 0x1, P1 ;  /* 0x0000000d0409b211 */ /* 0x040fe400008f0c0a */
[----:B---3--:R-:W-:-:S03]  /*3580*/  @!P2 LEA R6, P1, R4, R6, 0x1 ;  /* 0x000000060406a211 */ /* 0x008fc600078208ff */
        /* <DEDUP_REMOVED lines=20> */
.L_x_468:
[----:B------:R-:W-:Y:S05]  /*36d0*/  BSYNC B0 ;  /* 0x0000000000007941 */ /* 0x000fea0003800000 */
.L_x_467:
        /* <DEDUP_REMOVED lines=9> */
[----:B-1----:R-:W-:Y:S02]  /*3770*/  MOV R7, UR5 ;  /* 0x0000000500077c02 */ /* 0x002fe40008000f00 */
        /* <DEDUP_REMOVED lines=18> */
[----:B---3--:R-:W1:Y:S01]  /*38a0*/  @!P3 LDC.64 R10, c[0x0][0x220] ;  /* 0x00008800ff0abb82 */ /* 0x008e620000000a00 */
        /* <DEDUP_REMOVED lines=27> */
.L_x_470:
[----:B------:R-:W-:Y:S05]  /*3a60*/  BSYNC B0 ;  /* 0x0000000000007941 */ /* 0x000fea0003800000 */
.L_x_469:
        /* <DEDUP_REMOVED lines=8> */
[----:B------:R-:W-:-:S03]  /*3af0*/  ISETP.GE.AND P1, PT, R234, UR5, PT ;  /* 0x00000005ea007c0c */ /* 0x000fc6000bf26270 */
[----:B------:R-:W-:Y:S02]  /*3b00*/  IMAD.X R4, RZ, RZ, R28, P2 ;  /* 0x000000ffff047224 */ /* 0x000fe400010e061c */
[----:B------:R-:W-:-:S04]  /*3b10*/  IMAD.WIDE.U32 R6, R3, UR22, R6 ;  /* 0x0000001603067c25 */ /* 0x000fc8000f8e0006 */
[----:B------:R-:W-:-:S04]  /*3b20*/  IMAD R4, R4, UR22, RZ ;  /* 0x0000001604047c24 */ /* 0x000fc8000f8e02ff */
[----:B-1-3--:R-:W1:Y:S01]  /*3b30*/  @!P1 LDC.64 R8, c[0x0][0x220] ;  /* 0x00008800ff089b82 */ /* 0x00ae620000000a00 */
[----:B------:R-:W-:Y:S01]  /*3b40*/  IMAD R3, R3, UR23, R4 ;  /* 0x0000001703037c24 */ /* 0x000fe2000f8e0204 */
[----:B------:R3:W-:Y:S03]  /*3b50*/  @P1 STS.128 [R0+0x10000], RZ ;  /* 0x010000ff00001388 */ /* 0x0007e60000000c00 */
[----:B------:R-:W-:Y:S01]  /*3b60*/  IMAD.IADD R3, R7, 0x1, R3 ;  /* 0x0000000107037824 */ /* 0x000fe200078e0203 */
[----:B-1----:R-:W-:-:S04]  /*3b70*/  @!P1 LEA R4, P2, R6, R8, 0x1 ;  /* 0x0000000806049211 */ /* 0x002fc800078408ff */
[----:B------:R-:W-:Y:S02]  /*3b80*/  @!P1 LEA.HI.X R5, R6, R9, R3, 0x1, P2 ;  /* 0x0000000906059211 */ /* 0x000fe400010f0c03 */
[----:B------:R-:W-:-:S03]  /*3b90*/  ISETP.GE.AND P2, PT, R16, UR5, PT ;  /* 0x0000000510007c0c */ /* 0x000fc6000bf46270 */
[----:B------:R-:W-:Y:S01]  /*3ba0*/  @!PT LDS RZ, [RZ] ;  /* 0x00000000fffff984 */ /* 0x000fe20000000800 */
[----:B------:R-:W-:Y:S01]  /*3bb0*/  @!PT LDS RZ, [RZ] ;  /* 0x00000000fffff984 */ /* 0x000fe20000000800 */
[----:B------:R-:W-:Y:S01]  /*3bc0*/  @!PT LDS RZ, [RZ] ;  /* 0x00000000fffff984 */ /* 0x000fe20000000800 */
[----:B------:R1:W-:Y:S10]  /*3bd0*/  @!P1 LDGSTS.E.BYPASS.LTC128B.128 [R0+0x10000], desc[UR6][R4.64] ;  /* 0x1000000004009fae */ /* 0x0003f4000b901d46 */
[----:B------:R-:W1:Y:S01]  /*3be0*/  @!P2 LDC.64 R8, c[0x0][0x220] ;  /* 0x00008800ff08ab82 */ /* 0x000e620000000a00 */
[----:B------:R3:W-:Y:S01]  /*3bf0*/  @P2 STS.128 [R0+0x12000], RZ ;  /* 0x012000ff00002388 */ /* 0x0007e20000000c00 */
[----:B-1----:R-:W-:-:S04]  /*3c00*/  @!P2 LEA R4, P1, R6, R8, 0x1 ;  /* 0x000000080604a211 */ /* 0x002fc800078208ff */
[----:B------:R-:W-:Y:S02]  /*3c10*/  @!P2 LEA.HI.X R5, R6, R9, R3, 0x1, P1 ;  /* 0x000000090605a211 */ /* 0x000fe400008f0c03 */
        /* <DEDUP_REMOVED lines=14> */
.L_x_472:
[----:B------:R-:W-:Y:S05]  /*3d00*/  BSYNC B0 ;  /* 0x0000000000007941 */ /* 0x000fea0003800000 */
.L_x_471:
[----:B------:R-:W-:Y:S01]  /*3d10*/  ISETP.NE.AND P3, PT, R24, RZ, PT ;  /* 0x000000ff1800720c */ /* 0x000fe20003f65270 */
[----:B------:R-:W-:Y:S01]  /*3d20*/  IMAD.MOV.U32 R238, RZ, RZ, 0x7f800000 ;  /* 0x7f800000ffee7424 */ /* 0x000fe200078e00ff */
[----:B------:R-:W-:Y:S01]  /*3d30*/  ISETP.NE.AND P2, PT, R26, RZ, PT ;  /* 0x000000ff1a00720c */ /* 0x000fe20003f45270 */
[----:B------:R-:W-:Y:S01]  /*3d40*/  IMAD.MOV.U32 R239, RZ, RZ, 0x7f800000 ;  /* 0x7f800000ffef7424 */ /* 0x000fe200078e00ff */
[----:B------:R-:W-:Y:S01]  /*3d50*/  ISETP.NE.AND P1, PT, R25, RZ, PT ;  /* 0x000000ff1900720c */ /* 0x000fe20003f25270 */
[----:B------:R-:W-:Y:S01]  /*3d60*/  IMAD.MOV.U32 R236, RZ, RZ, 0x7f800000 ;  /* 0x7f800000ffec7424 */ /* 0x000fe200078e00ff */
[----:B------:R-:W0:Y:S01]  /*3d70*/  LDGDEPBAR ;  /* 0x00000000000079af */ /* 0x000e220000000000 */
[----:B------:R-:W-:Y:S01]  /*3d80*/  IMAD.MOV.U32 R237, RZ, RZ, 0x7f800000 ;  /* 0x7f800000ffed7424 */ /* 0x000fe200078e00ff */
[----:B------:R-:W-:Y:S01]  /*3d90*/  ULDC UR38, c[0x0][0x2d0] ;  /* 0x0000b40000267ab9 */ /* 0x000fe20000000800 */
[----:B------:R-:W-:Y:S01]  /*3da0*/  IMAD R242, RZ, RZ, -UR18 ;  /* 0x80000012fff27e24 */ /* 0x000fe2000f8e02ff */
[----:B------:R-:W-:Y:S01]  /*3db0*/  USHF.L.U32 UR17, UR32, 0x3, URZ ;  /* 0x0000000320117899 */ /* 0x000fe2000800063f */
[----:B------:R-:W-:-:S02]  /*3dc0*/  VIADD R3, R252, 0x1 ;  /* 0x00000001fc037836 */ /* 0x000fc40000000000 */
[----:B-123--:R-:W-:Y:S01]  /*3dd0*/  IMAD.U32 R0, RZ, RZ, UR26 ;  /* 0x0000001aff007e24 */ /* 0x00efe2000f8e00ff */
[----:B------:R1:W5:Y:S01]  /*3de0*/  @!P3 LDG.E R238, desc[UR6][R18.64] ;  /* 0x0000000612eeb981 */ /* 0x000362000c1e1900 */
[----:B------:R-:W-:Y:S01]  /*3df0*/  UIADD3 UR37, UR26, 0x80, UR37 ;  /* 0x000000801a257890 */ /* 0x000fe2000fffe025 */
[C---:B------:R-:W-:Y:S01]  /*3e00*/  VIADD R4, R252.reuse, 0xffffffc0 ;  /* 0xffffffc0fc047836 */ /* 0x040fe20000000000 */
[----:B------:R-:W-:Y:S01]  /*3e10*/  CS2R R126, SRZ ;  /* 0x00000000007e7805 */ /* 0x000fe2000001ff00 */
[----:B------:R1:W5:Y:S01]  /*3e20*/  @!P2 LDG.E R239, desc[UR6][R18.64+0x20] ;  /* 0x0000200612efa981 */ /* 0x000362000c1e1900 */
[----:B------:R-:W-:Y:S01]  /*3e30*/  IMAD.MOV.U32 R232, RZ, RZ, R183 ;  /* 0x000000ffffe87224 */ /* 0x000fe200078e00b7 */
[----:B------:R-:W-:Y:S01]  /*3e40*/  CS2R R124, SRZ ;  /* 0x00000000007c7805 */ /* 0x000fe2000001ff00 */
[----:B------:R-:W-:Y:S01]  /*3e50*/  IMAD.SHL.U32 R248, R252, 0x4, RZ ;  /* 0x00000004fcf87824 */ /* 0x000fe200078e00ff */
[----:B------:R1:W5:Y:S01]  /*3e60*/  @!P1 LDG.E R236, desc[UR6][R18.64+0x80] ;  /* 0x0000800612ec9981 */ /* 0x000362000c1e1900 */
[----:B------:R-:W-:Y:S01]  /*3e70*/  IMAD.SHL.U32 R175, R182, 0x2, RZ ;  /* 0x00000002b6af7824 */ /* 0x000fe200078e00ff */
[----:B------:R-:W-:Y:S01]  /*3e80*/  CS2R R130, SRZ ;  /* 0x0000000000827805 */ /* 0x000fe2000001ff00 */
[----:B------:R-:W-:Y:S01]  /*3e90*/  VIADD R240, R234, 0x20 ;  /* 0x00000020eaf07836 */ /* 0x000fe20000000000 */
[----:B------:R1:W5:Y:S01]  /*3ea0*/  @!P6 LDG.E R237, desc[UR6][R22.64] ;  /* 0x0000000616ede981 */ /* 0x000362000c1e1900 */
[----:B------:R-:W-:Y:S01]  /*3eb0*/  USHF.L.U32 UR18, UR32, 0x4, URZ ;  /* 0x0000000420127899 */ /* 0x000fe2000800063f */
[----:B------:R-:W-:Y:S01]  /*3ec0*/  IADD3 R249, R3, UR10, -R0 ;  /* 0x0000000a03f97c10 */ /* 0x000fe2000fffe800 */
[----:B------:R-:W-:Y:S01]  /*3ed0*/  VIADD R3, R182, 0x1800 ;  /* 0x00001800b6037836 */ /* 0x000fe20000000000 */
[----:B------:R-:W-:Y:S01]  /*3ee0*/  CS2R R128, SRZ ;  /* 0x0000000000807805 */ /* 0x000fe2000001ff00 */
[----:B------:R-:W-:Y:S01]  /*3ef0*/  UIADD3 UR29, UR18, 0x20, URZ ;  /* 0x00000020121d7890 */ /* 0x000fe2000fffe03f */
[----:B------:R-:W-:Y:S01]  /*3f00*/  VIADD R0, R181, 0x1800 ;  /* 0x00001800b5007836 */ /* 0x000fe20000000000 */
[----:B------:R-:W-:Y:S01]  /*3f10*/  UIADD3 UR25, UR18, 0x40, URZ ;  /* 0x0000004012197890 */ /* 0x000fe2000fffe03f */
[----:B------:R-:W-:Y:S01]  /*3f20*/  SEL R3, R3, R182, !P0 ;  /* 0x000000b603037207 */ /* 0x000fe20004000000 */
[----:B------:R-:W-:Y:S01]  /*3f30*/  UIADD3 UR28, UR17, UR29, URZ ;  /* 0x0000001d111c7290 */ /* 0x000fe2000fffe03f */
[----:B------:R-:W-:Y:S01]  /*3f40*/  VIADD R241, R234, 0x40 ;  /* 0x00000040eaf17836 */ /* 0x000fe20000000000 */
[----:B------:R-:W-:Y:S01]  /*3f50*/  UIADD3 UR24, UR17, UR25, URZ ;  /* 0x0000001911187290 */ /* 0x000fe2000fffe03f */
[----:B------:R-:W-:Y:S01]  /*3f60*/  SEL R0, R0, R181, !P0 ;  /* 0x000000b500007207 */ /* 0x000fe20004000000 */
[----:B------:R-:W-:Y:S01]  /*3f70*/  UIADD3 UR27, UR17, UR28, URZ ;  /* 0x0000001c111b7290 */ /* 0x000fe2000fffe03f */
[----:B------:R-:W-:Y:S01]  /*3f80*/  LEA R174, R3, UR4, 0x1 ;  /* 0x0000000403ae7c11 */ /* 0x000fe2000f8e08ff */
[----:B------:R-:W-:Y:S01]  /*3f90*/  UIADD3 UR23, UR17, UR24, URZ ;  /* 0x0000001811177290 */ /* 0x000fe2000fffe03f */
[----:B------:R-:W-:Y:S01]  /*3fa0*/  CS2R R122, SRZ ;  /* 0x00000000007a7805 */ /* 0x000fe2000001ff00 */
[----:B------:R-:W-:Y:S01]  /*3fb0*/  UIADD3 UR26, UR17, UR27, URZ ;  /* 0x0000001b111a7290 */ /* 0x000fe2000fffe03f */
[----:B------:R-:W-:Y:S01]  /*3fc0*/  CS2R R120, SRZ ;  /* 0x0000000000787805 */ /* 0x000fe2000001ff00 */
[----:B------:R-:W-:Y:S01]  /*3fd0*/  UIADD3 UR22, UR17, UR23, URZ ;  /* 0x0000001711167290 */ /* 0x000fe2000fffe03f */
[----:B------:R-:W-:Y:S01]  /*3fe0*/  CS2R R118, SRZ ;  /* 0x0000000000767805 */ /* 0x000fe2000001ff00 */
[----:B------:R-:W-:Y:S01]  /*3ff0*/  UIADD3 UR20, UR17, UR26, URZ ;  /* 0x0000001a11147290 */ /* 0x000fe2000fffe03f */
[----:B------:R-:W-:Y:S01]  /*4000*/  CS2R R116, SRZ ;  /* 0x0000000000747805 */ /* 0x000fe2000001ff00 */
[----:B------:R-:W-:Y:S01]  /*4010*/  UIADD3 UR21, UR17, UR22, URZ ;  /* 0x0000001611157290 */ /* 0x000fe2000fffe03f */
        /* <DEDUP_REMOVED lines=40> */
[----:B------:R-:W-:Y:S01]  /*42a0*/  IMAD.SHL.U32 R247, R4, 0x4, RZ ;  /* 0x0000000404f77824 */ /* 0x000fe200078e00ff */
[----:B------:R-:W-:Y:S01]  /*42b0*/  SHF.L.U64.HI R246, R252, 0x2, R27 ;  /* 0x00000002fcf67819 */ /* 0x000fe2000001021b */
[----:B------:R-:W-:Y:S01]  /*42c0*/  UIMAD UR36, UR32, 0x18, URZ ;  /* 0x00000018202478a4 */ /* 0x000fe2000f8e023f */
[----:B------:R-:W-:Y:S01]  /*42d0*/  LEA R3, R0, UR4, 0x1 ;  /* 0x0000000400037c11 */ /* 0x000fe2000f8e08ff */
[----:B------:R-:W-:Y:S02]  /*42e0*/  USHF.L.U32 UR35, UR32, 0x5, URZ ;  /* 0x0000000520237899 */ /* 0x000fe4000800063f */
[----:B------:R-:W-:-:S02]  /*42f0*/  UIMAD UR34, UR32, 0x28, URZ ;  /* 0x00000028202278a4 */ /* 0x000fc4000f8e023f */
[----:B------:R-:W-:Y:S02]  /*4300*/  UIMAD UR33, UR32, 0x30, URZ ;  /* 0x00000030202178a4 */ /* 0x000fe4000f8e023f */
[----:B------:R-:W-:Y:S02]  /*4310*/  UIMAD UR32, UR32, 0x38, URZ ;  /* 0x00000038202078a4 */ /* 0x000fe4000f8e023f */
[----:B------:R-:W-:Y:S02]  /*4320*/  UIADD3 UR37, UR37, -UR10, URZ ;  /* 0x8000000a25257290 */ /* 0x000fe4000fffe03f */
[----:B------:R-:W-:Y:S02]  /*4330*/  UIADD3 UR31, UR17, UR21, URZ ;  /* 0x00000015111f7290 */ /* 0x000fe4000fffe03f */
[----:B------:R-:W-:Y:S01]  /*4340*/  UIADD3 UR30, UR17, UR20, URZ ;  /* 0x00000014111e7290 */ /* 0x000fe2000fffe03f */
[----:B------:R-:W-:Y:S01]  /*4350*/  ULDC UR5, c[0x0][0x39c] ;  /* 0x0000e70000057ab9 */ /* 0x000fe20000000800 */
[----:B-1----:R-:W-:-:S10]  /*4360*/  ULDC UR11, c[0x0][0x2ec] ;  /* 0x0000bb00000b7ab9 */ /* 0x002fd40000000800 */
.L_x_475:
[----:B------:R-:W0:Y:S01]  /*4370*/  LDGDEPBAR ;  /* 0x00000000000079af */ /* 0x000e220000000000 */
[----:B------:R-:W-:Y:S01]  /*4380*/  IADD3 R0, R180, R174, RZ ;  /* 0x000000aeb4007210 */ /* 0x000fe20007ffe0ff */
[----:B------:R-:W-:Y:S01]  /*4390*/  USHF.L.U32 UR9, UR8, 0x6, URZ ;  /* 0x0000000608097899 */ /* 0x000fe2000800063f */
[----:B-----5:R-:W-:Y:S01]  /*43a0*/  FSETP.NEU.FTZ.AND P2, PT, R238, -INF , PT ;  /* 0xff800000ee00780b */ /* 0x020fe20003f5d000 */
[----:B------:R-:W-:Y:S01]  /*43b0*/  USHF.L.U32 UR16, UR39, 0x7, URZ ;  /* 0x0000000727107899 */ /* 0x000fe2000800063f */
[----:B------:R-:W-:Y:S01]  /*43c0*/  MOV R184, 0x8 ;  /* 0x0000000800b87802 */ /* 0x000fe20000000f00 */
[----:B------:R-:W-:Y:S01]  /*43d0*/  UISETP.GE.AND UP0, UPT, UR9, UR37, UPT ;  /* 0x000000250900728c */ /* 0x000fe2000bf06270 */
[----:B------:R-:W-:Y:S01]  /*43e0*/  FSETP.NEU.FTZ.AND P1, PT, R239, -INF , PT ;  /* 0xff800000ef00780b */ /* 0x000fe20003f3d000 */
[----:B------:R-:W-:Y:S01]  /*43f0*/  UIADD3 UR16, UR16, 0x80, URZ ;  /* 0x0000008010107890 */ /* 0x000fe2000fffe03f */
[----:B------:R-:W-:Y:S01]  /*4400*/  MOV R185, 0x20 ;  /* 0x0000002000b97802 */ /* 0x000fe20000000f00 */
[----:B------:R-:W-:Y:S02]  /*4410*/  UISETP.GT.AND UP3, UPT, UR8, UR19, UPT ;  /* 0x000000130800728c */ /* 0x000fe4000bf64270 */
[----:B------:R-:W-:Y:S06]  /*4420*/  UISETP.LT.AND UP0, UPT, UR16, UR10, UP0 ;  /* 0x0000000a1000728c */ /* 0x000fec0008701270 */
[----:B------:R-:W-:Y:S01]  /*4430*/  PLOP3.LUT P0, PT, PT, PT, UP0, 0x80, 0x0 ;  /* 0x000000000000781c */ /* 0x000fe20003f0f008 */
[----:B------:R-:W-:Y:S04]  /*4440*/  DEPBAR.LE SB0, 0x0 ;  /* 0x000080000000791a */ /* 0x000fe80000000000 */
[----:B------:R-:W-:Y:S06]  /*4450*/  BAR.SYNC.DEFER_BLOCKING 0x0 ;  /* 0x0000000000007b1d */ /* 0x000fec0000010000 */
[----:B------:R-:W-:Y:S08]  /*4460*/  LDSM.16.M88.4 R32, [R174] ;  /* 0x00000000ae20783b */ /* 0x000ff00000000200 */
[----:B------:R-:W1:Y:S08]  /*4470*/  LDSM.16.M88.4 R16, [R172+0x9000] ;  /* 0x00900000ac10783b */ /* 0x000e700000000200 */
[----:B------:R-:W2:Y:S08]  /*4480*/  LDSM.16.M88.4 R28, [R174+0x800] ;  /* 0x00080000ae1c783b */ /* 0x000eb00000000200 */
[----:B------:R-:W3:Y:S08]  /*4490*/  LDSM.16.M88.4 R132, [R172+0x9400] ;  /* 0x00940000ac84783b */ /* 0x000ef00000000200 */
[----:B------:R-:W-:Y:S08]  /*44a0*/  LDSM.16.M88.4 R136, [R0] ;  /* 0x000000000088783b */ /* 0x000ff00000000200 */
[----:B------:R-:W4:Y:S01]  /*44b0*/  LDSM.16.M88.4 R140, [R173+0x9000] ;  /* 0x00900000ad8c783b */ /* 0x000f220000000200 */
        /* <DEDUP_REMOVED lines=8> */
[-C--:B---3--:R-:W-:Y:S06]  /*4540*/  HMMA.16816.F32.BF16 R20, R32, R132.reuse, RZ ;  /* 0x000000842014723c */ /* 0x088fec00000418ff */
[C---:B------:R-:W-:Y:S01]  /*4550*/  HMMA.16816.F32.BF16 R24, R28.reuse, R132, RZ ;  /* 0x000000841c18723c */ /* 0x040fe200000418ff */
[----:B------:R-:W-:Y:S05]  /*4560*/  LDSM.16.M88.4 R160, [R172+0xb400] ;  /* 0x00b40000aca0783b */ /* 0x000fea0000000200 */
[-C--:B------:R-:W-:Y:S03]  /*4570*/  HMMA.16816.F32.BF16 R28, R28, R134.reuse, RZ ;  /* 0x000000861c1c723c */ /* 0x080fe600000418ff */
[----:B------:R-:W-:Y:S03]  /*4580*/  LDSM.16.M88.4 R164, [R0+0x1000] ;  /* 0x0010000000a4783b */ /* 0x000fe60000000200 */
[----:B------:R-:W-:Y:S05]  /*4590*/  HMMA.16816.F32.BF16 R32, R32, R134, RZ ;  /* 0x000000862020723c */ /* 0x000fea00000418ff */
[----:B------:R-:W3:Y:S01]  /*45a0*/  LDSM.16.M88.4 R132, [R174+0x1800] ;  /* 0x00180000ae84783b */ /* 0x000ee20000000200 */
[-C--:B----4-:R-:W-:Y:S06]  /*45b0*/  HMMA.16816.F32.BF16 R4, R136, R140.reuse, R4 ;  /* 0x0000008c8804723c */ /* 0x090fec0000041804 */
        /* <DEDUP_REMOVED lines=12> */
[----:B------:R-:W4:Y:S01]  /*4680*/  LDSM.16.M88.4 R148, [R172+0xd000] ;  /* 0x00d00000ac94783b */ /* 0x000f220000000200 */
[C---:B---3--:R-:W-:Y:S06]  /*4690*/  HMMA.16816.F32.BF16 R8, R132.reuse, R156, R8 ;  /* 0x0000009c8408723c */ /* 0x048fec0000041808 */
[-C--:B------:R-:W-:Y:S06]  /*46a0*/  HMMA.16816.F32.BF16 R12, R132, R158.reuse, R12 ;  /* 0x0000009e840c723c */ /* 0x080fec000004180c */
[C---:B------:R-:W-:Y:S01]  /*46b0*/  HMMA.16816.F32.BF16 R16, R152.reuse, R158, R16 ;  /* 0x0000009e9810723c */ /* 0x040fe20000041810 */
[----:B------:R-:W-:Y:S05]  /*46c0*/  LDSM.16.M88.4 R156, [R0+0x2000] ;  /* 0x00200000009c783b */ /* 0x000fea0000000200 */
[-C--:B------:R-:W-:Y:S06]  /*46d0*/  HMMA.16816.F32.BF16 R20, R152, R160.reuse, R20 ;  /* 0x000000a09814723c */ /* 0x080fec0000041814 */
[C---:B------:R-:W-:Y:S06]  /*46e0*/  HMMA.16816.F32.BF16 R24, R132.reuse, R160, R24 ;  /* 0x000000a08418723c */ /* 0x040fec0000041818 */
[-C--:B------:R-:W-:Y:S01]  /*46f0*/  HMMA.16816.F32.BF16 R28, R132, R162.reuse, R28 ;  /* 0x000000a2841c723c */ /* 0x080fe2000004181c */
[----:B------:R-:W3:Y:S05]  /*4700*/  LDSM.16.M88.4 R132, [R174+0x2800] ;  /* 0x00280000ae84783b */ /* 0x000eea0000000200 */
[----:B------:R-:W-:Y:S03]  /*4710*/  HMMA.16816.F32.BF16 R32, R152, R162, R32 ;  /* 0x000000a29820723c */ /* 0x000fe60000041820 */
[----:B------:R-:W3:Y:S03]  /*4720*/  LDSM.16.M88.4 R152, [R172+0xd400] ;  /* 0x00d40000ac98783b */ /* 0x000ee60000000200 */
[-C--:B-1----:R-:W-:Y:S05]  /*4730*/  HMMA.16816.F32.BF16 R4, R164, R168.reuse, R4 ;  /* 0x000000a8a404723c */ /* 0x082fea0000041804 */
[----:B------:R-:W1:Y:S01]  /*4740*/  LDSM.16.M88.4 R160, [R173+0xd000] ;  /* 0x00d00000ada0783b */ /* 0x000e620000000200 */
[C---:B--2---:R-:W-:Y:S06]  /*4750*/  HMMA.16816.F32.BF16 R8, R136.reuse, R168, R8 ;  /* 0x000000a88808723c */ /* 0x044fec0000041808 */
[-C--:B------:R-:W-:Y:S06]  /*4760*/  HMMA.16816.F32.BF16 R12, R136, R170.reuse, R12 ;  /* 0x000000aa880c723c */ /* 0x080fec000004180c */
[C---:B------:R-:W-:Y:S06]  /*4770*/  HMMA.16816.F32.BF16 R16, R164.reuse, R170, R16 ;  /* 0x000000aaa410723c */ /* 0x040fec0000041810 */
[-C--:B------:R-:W-:Y:S06]  /*4780*/  HMMA.16816.F32.BF16 R20, R164, R140.reuse, R20 ;  /* 0x0000008ca414723c */ /* 0x080fec0000041814 */
[C---:B------:R-:W-:Y:S06]  /*4790*/  HMMA.16816.F32.BF16 R24, R136.reuse, R140, R24 ;  /* 0x0000008c8818723c */ /* 0x040fec0000041818 */
[-C--:B------:R-:W-:Y:S01]  /*47a0*/  HMMA.16816.F32.BF16 R28, R136, R142.reuse, R28 ;  /* 0x0000008e881c723c */ /* 0x080fe2000004181c */
[----:B------:R2:W1:Y:S05]  /*47b0*/  LDSM.16.M88.4 R136, [R0+0x2800] ;  /* 0x002800000088783b */ /* 0x00046a0000000200 */
[----:B------:R-:W-:Y:S06]  /*47c0*/  HMMA.16816.F32.BF16 R32, R164, R142, R32 ;  /* 0x0000008ea420723c */ /* 0x000fec0000041820 */
[-C--:B----4-:R-:W-:Y:S06]  /*47d0*/  HMMA.16816.F32.BF16 R4, R144, R148.reuse, R4 ;  /* 0x000000949004723c */ /* 0x090fec0000041804 */
[C---:B---3--:R-:W-:Y:S06]  /*47e0*/  HMMA.16816.F32.BF16 R8, R132.reuse, R148, R8 ;  /* 0x000000948408723c */ /* 0x048fec0000041808 */
[-C--:B------:R-:W-:Y:S01]  /*47f0*/  HMMA.16816.F32.BF16 R12, R132, R150.reuse, R12 ;  /* 0x00000096840c723c */ /* 0x080fe2000004180c */
[----:B--2---:R-:W-:Y:S04]  /*4800*/  MOV R0, UR39 ;  /* 0x0000002700007c02 */ /* 0x004fe80008000f00 */
[----:B------:R-:W-:Y:S01]  /*4810*/  @!P0 LEA R0, R0, R251, 0x7 ;  /* 0x000000fb00008211 */ /* 0x000fe200078e38ff */
[C---:B------:R-:W-:Y:S06]  /*4820*/  HMMA.16816.F32.BF16 R16, R144.reuse, R150, R16 ;  /* 0x000000969010723c */ /* 0x040fec0000041810 */
[-C--:B------:R-:W-:Y:S06]  /*4830*/  HMMA.16816.F32.BF16 R20, R144, R152.reuse, R20 ;  /* 0x000000989014723c */ /* 0x080fec0000041814 */
[C---:B------:R-:W-:Y:S06]  /*4840*/  HMMA.16816.F32.BF16 R24, R132.reuse, R152, R24 ;  /* 0x000000988418723c */ /* 0x040fec0000041818 */
[-C--:B------:R-:W-:Y:S06]  /*4850*/  HMMA.16816.F32.BF16 R28, R132, R154.reuse, R28 ;  /* 0x0000009a841c723c */ /* 0x080fec000004181c */
[----:B------:R-:W-:Y:S06]  /*4860*/  HMMA.16816.F32.BF16 R32, R144, R154, R32 ;  /* 0x0000009a9020723c */ /* 0x000fec0000041820 */
[-C--:B-1----:R-:W-:Y:S06]  /*4870*/  HMMA.16816.F32.BF16 R4, R156, R160.reuse, R4 ;  /* 0x000000a09c04723c */ /* 0x082fec0000041804 */
        /* <DEDUP_REMOVED lines=26> */
[----:B---3--:R-:W-:Y:S04]  /*4a20*/  @!P0 VIMNMX R13, R8, UR10, PT ;  /* 0x0000000a080d8c48 */ /* 0x008fe8000bfe0100 */
[----:B------:R-:W-:Y:S05]  /*4a30*/  @!P0 ISETP.GE.AND P3, PT, R0, R13, PT ;  /* 0x0000000d0000820c */ /* 0x000fea0003f66270 */
[----:B------:R3:W4:Y:S10]  /*4a40*/  MUFU.TANH R214, R7 ;  /* 0x0000000700d67308 */ /* 0x0007340000002400 */
[----:B------:R2:W-:Y:S01]  /*4a50*/  MUFU.TANH R168, R10 ;  /* 0x0000000a00a87308 */ /* 0x0005e20000002400 */
[----:B-1----:R-:W-:Y:S05]  /*4a60*/  FMUL.FTZ R11, R238, 1.4426950216293334961 ;  /* 0x3fb8aa3bee0b7820 */ /* 0x002fea0000410000 */
[----:B------:R-:W-:Y:S04]  /*4a70*/  FSEL R11, R11, RZ, P2 ;  /* 0x000000ff0b0b7208 */ /* 0x000fe80001000000 */
[----:B------:R-:W-:Y:S01]  /*4a80*/  MUFU.TANH R203, R17 ;  /* 0x0000001100cb7308 */ /* 0x000fe20000002400 */
[----:B---3--:R-:W1:Y:S09]  /*4a90*/  LDSM.16.M88.4 R4, [R173+0xd400] ;  /* 0x00d40000ad04783b */ /* 0x008e720000000200 */
[----:B------:R3:W-:Y:S01]  /*4aa0*/  MUFU.TANH R160, R12 ;  /* 0x0000000c00a07308 */ /* 0x0007e20000002400 */
[----:B--2---:R-:W-:Y:S05]  /*4ab0*/  FMUL.FTZ R10, R239, 1.4426950216293334961 ;  /* 0x3fb8aa3bef0a7820 */ /* 0x004fea0000410000 */
[----:B------:R-:W-:Y:S04]  /*4ac0*/  FSEL R10, R10, RZ, P1 ;  /* 0x000000ff0a0a7208 */ /* 0x000fe80000800000 */
[----:B------:R-:W-:Y:S10]  /*4ad0*/  MUFU.TANH R213, R18 ;  /* 0x0000001200d57308 */ /* 0x000ff40000002400 */
[----:B------:R2:W-:Y:S01]  /*4ae0*/  MUFU.TANH R166, R14 ;  /* 0x0000000e00a67308 */ /* 0x0005e20000002400 */
[----:B---3--:R-:W-:Y:S02]  /*4af0*/  @!P0 VIADDMNMX R12, R8, R184, UR10, PT ;  /* 0x0000000a080c8e46 */ /* 0x008fe4000b8001b8 */
[----:B------:R-:W-:Y:S02]  /*4b00*/  MOV R184, 0x28 ;  /* 0x0000002800b87802 */ /* 0x000fe40000000f00 */
[----:B------:R-:W-:Y:S05]  /*4b10*/  @!P0 ISETP.GE.AND P1, PT, R0, R12, PT ;  /* 0x0000000c0000820c */ /* 0x000fea0003f26270 */
[----:B------:R-:W-:Y:S10]  /*4b20*/  MUFU.TANH R212, R19 ;  /* 0x0000001300d47308 */ /* 0x000ff40000002400 */
[----:B------:R-:W3:Y:S01]  /*4b30*/  MUFU.TANH R164, R9 ;  /* 0x0000000900a47308 */ /* 0x000ee20000002400 */
[-C--:B-1----:R-:W-:Y:S03]  /*4b40*/  HMMA.16816.F32.BF16 R20, R156, R4.reuse, R20 ;  /* 0x000000049c14723c */ /* 0x082fe60000041814 */
[----:B--2---:R-:W-:Y:S03]  /*4b50*/  MOV R14, R152 ;  /* 0x00000098000e7202 */ /* 0x004fe60000000f00 */
[C---:B------:R-:W-:Y:S03]  /*4b60*/  HMMA.16816.F32.BF16 R24, R136.reuse, R4, R24 ;  /* 0x000000048818723c */ /* 0x040fe60000041818 */
[----:B------:R-:W1:Y:S03]  /*4b70*/  MUFU.TANH R163, R15 ;  /* 0x0000000f00a37308 */ /* 0x000e660000002400 */
[-C--:B------:R-:W-:Y:S07]  /*4b80*/  HMMA.16816.F32.BF16 R28, R136, R6.reuse, R28 ;  /* 0x00000006881c723c */ /* 0x080fee000004181c */
[----:B------:R2:W-:Y:S01]  /*4b90*/  MUFU.TANH R205, R16 ;  /* 0x0000001000cd7308 */ /* 0x0005e20000002400 */
[----:B------:R-:W-:Y:S01]  /*4ba0*/  MOV R5, R201 ;  /* 0x000000c900057202 */ /* 0x000fe20000000f00 */
[----:B------:R-:W-:Y:S04]  /*4bb0*/  HMMA.16816.F32.BF16 R32, R156, R6, R32 ;  /* 0x000000069c20723c */ /* 0x000fe80000041820 */
        /* <DEDUP_REMOVED lines=9> */
[----:B------:R-:W-:Y:S01]  /*4c50*/  FMUL.FTZ R24, R24, UR5 ;  /* 0x0000000518187c20 */ /* 0x000fe20008410000 */
[----:B------:R-:W-:Y:S01]  /*4c60*/  FMUL.FTZ R25, R25, UR5 ;  /* 0x0000000519197c20 */ /* 0x000fe20008410000 */
[----:B------:R-:W-:Y:S02]  /*4c70*/  @!P0 FSEL R14, R152, -INF , !P2 ;  /* 0xff800000980e8808 */ /* 0x000fe40005000000 */
[----:B------:R3:W-:Y:S01]  /*4c80*/  MUFU.EX2 R144, R5 ;  /* 0x0000000500907308 */ /* 0x0007e20000000800 */
[----:B------:R-:W-:Y:S01]  /*4c90*/  @!P0 ISETP.GE.AND P2, PT, R4, R12, PT ;  /* 0x0000000c0400820c */ /* 0x000fe20003f46270 */
[----:B--2---:R-:W-:Y:S01]  /*4ca0*/  FMUL.FTZ R16, R237, 1.4426950216293334961 ;  /* 0x3fb8aa3bed107820 */ /* 0x004fe20000410000 */
[----:B----4-:R-:W-:Y:S01]  /*4cb0*/  MOV R9, R214 ;  /* 0x000000d600097202 */ /* 0x010fe20000000f00 */
[----:B------:R-:W-:Y:S01]  /*4cc0*/  FFMA.FTZ R14, R14, UR11, -R11 ;  /* 0x0000000b0e0e7c23 */ /* 0x000fe2000801080b */
[----:B------:R-:W-:Y:S01]  /*4cd0*/  @!P0 FSEL R9, R214, -INF , !P2 ;  /* 0xff800000d6098808 */ /* 0x000fe20005000000 */
[----:B------:R-:W-:Y:S01]  /*4ce0*/  FMUL.FTZ R28, R28, UR5 ;  /* 0x000000051c1c7c20 */ /* 0x000fe20008410000 */
[----:B------:R-:W-:Y:S03]  /*4cf0*/  FMUL.FTZ R29, R29, UR5 ;  /* 0x000000051d1d7c20 */ /* 0x000fe60008410000 */
[----:B------:R-:W2:Y:S01]  /*4d00*/  MUFU.TANH R202, R21 ;  /* 0x0000001500ca7308 */ /* 0x000ea20000002400 */
[----:B------:R-:W-:Y:S01]  /*4d10*/  FMUL.FTZ R30, R30, UR5 ;  /* 0x000000051e1e7c20 */ /* 0x000fe20008410000 */
[----:B------:R-:W-:Y:S01]  /*4d20*/  FMUL.FTZ R32, R32, UR5 ;  /* 0x0000000520207c20 */ /* 0x000fe20008410000 */
[----:B------:R-:W-:Y:S01]  /*4d30*/  FMUL.FTZ R33, R33, UR5 ;  /* 0x0000000521217c20 */ /* 0x000fe20008410000 */
[----:B------:R-:W-:Y:S01]  /*4d40*/  FMUL.FTZ R34, R34, UR5 ;  /* 0x0000000522227c20 */ /* 0x000fe20008410000 */
[----:B------:R-:W-:Y:S01]  /*4d50*/  FMUL.FTZ R35, R35, UR5 ;  /* 0x0000000523237c20 */ /* 0x000fe20008410000 */
[----:B------:R-:W-:Y:S01]  /*4d60*/  FMUL.FTZ R31, R31, UR5 ;  /* 0x000000051f1f7c20 */ /* 0x000fe20008410000 */
[----:B------:R-:W-:Y:S03]  /*4d70*/  FMUL.FTZ R26, R26, UR5 ;  /* 0x000000051a1a7c20 */ /* 0x000fe60008410000 */
[----:B------:R4:W-:Y:S01]  /*4d80*/  MUFU.EX2 R226, R14 ;  /* 0x0000000e00e27308 */ /* 0x0009e20000000800 */
[----:B---3--:R-:W-:Y:S01]  /*4d90*/  MOV R5, R215 ;  /* 0x000000d700057202 */ /* 0x008fe20000000f00 */
[----:B------:R-:W-:Y:S01]  /*4da0*/  FMUL.FTZ R27, R27, UR5 ;  /* 0x000000051b1b7c20 */ /* 0x000fe20008410000 */
[----:B------:R-:W-:Y:S02]  /*4db0*/  @!P0 FSEL R5, R215, -INF , !P1 ;  /* 0xff800000d7058808 */ /* 0x000fe40004800000 */
[----:B------:R-:W-:Y:S02]  /*4dc0*/  FSETP.NEU.FTZ.AND P1, PT, R236, -INF , PT ;  /* 0xff800000ec00780b */ /* 0x000fe40003f3d000 */
[----:B------:R-:W-:Y:S03]  /*4dd0*/  MOV R15, R165 ;  /* 0x000000a5000f7202 */ /* 0x000fe60000000f00 */
[----:B------:R-:W3:Y:S01]  /*4de0*/  MUFU.TANH R210, R22 ;  /* 0x0000001600d27308 */ /* 0x000ee20000002400 */
[--C-:B------:R-:W-:Y:S01]  /*4df0*/  FFMA.FTZ R5, R5, UR11, -R10.reuse ;  /* 0x0000000b05057c23 */ /* 0x100fe2000801080a */
[----:B------:R-:W-:Y:S08]  /*4e00*/  MOV R6, R155 ;  /* 0x0000009b00067202 */ /* 0x000ff00000000f00 */
[----:B------:R1:W-:Y:S01]  /*4e10*/  MUFU.EX2 R227, R5 ;  /* 0x0000000500e37308 */ /* 0x0003e20000000800 */
[----:B----4-:R-:W-:Y:S09]  /*4e20*/  MOV R14, R164 ;  /* 0x000000a4000e7202 */ /* 0x010ff20000000f00 */
[----:B------:R-:W4:Y:S10]  /*4e30*/  MUFU.TANH R206, R23 ;  /* 0x0000001700ce7308 */ /* 0x000f340000002400 */
[----:B------:R-:W4:Y:S01]  /*4e40*/  MUFU.TANH R151, R24 ;  /* 0x0000001800977308 */ /* 0x000f220000002400 */
[----:B-1----:R-:W-:Y:S01]  /*4e50*/  FFMA.FTZ R5, R9, UR11, -R10 ;  /* 0x0000000b09057c23 */ /* 0x002fe2000801080a */
[C---:B------:R-:W-:Y:S02]  /*4e60*/  @!P0 VIADDMNMX R9, R8.reuse, R185, UR10, PT ;  /* 0x0000000a08098e46 */ /* 0x040fe4000b8001b9 */
[----:B------:R-:W-:Y:S02]  /*4e70*/  @!P0 VIADDMNMX R8, R8, R184, UR10, PT ;  /* 0x0000000a08088e46 */ /* 0x000fe4000b8001b8 */
[-C--:B------:R-:W-:Y:S04]  /*4e80*/  @!P0 ISETP.GE.AND P3, PT, R0, R9.reuse, PT ;  /* 0x000000090000820c */ /* 0x080fe80003f66270 */
[----:B------:R1:W-:Y:S01]  /*4e90*/  MUFU.EX2 R233, R5 ;  /* 0x0000000500e97308 */ /* 0x0003e20000000800 */
[C---:B------:R-:W-:Y:S02]  /*4ea0*/  @!P0 ISETP.GE.AND P4, PT, R4.reuse, R9, PT ;  /* 0x000000090400820c */ /* 0x040fe40003f86270 */
[----:B------:R-:W-:Y:S02]  /*4eb0*/  @!P0 FSEL R15, R165, -INF , !P3 ;  /* 0xff800000a50f8808 */ /* 0x000fe40005800000 */
[-C--:B------:R-:W-:Y:S02]  /*4ec0*/  @!P0 ISETP.GE.AND P2, PT, R4, R8.reuse, PT ;  /* 0x000000080400820c */ /* 0x080fe40003f46270 */
[----:B------:R-:W-:Y:S03]  /*4ed0*/  @!P0 FSEL R14, R164, -INF , !P4 ;  /* 0xff800000a40e8808 */ /* 0x000fe60006000000 */
[----:B------:R-:W4:Y:S01]  /*4ee0*/  MUFU.TANH R150, R25 ;  /* 0x0000001900967308 */ /* 0x000f220000002400 */
[----:B------:R-:W-:Y:S09]  /*4ef0*/  @!P0 ISETP.GE.AND P3, PT, R0, R8, PT ;  /* 0x000000080000820c */ /* 0x000ff20003f66270 */
[----:B------:R-:W4:Y:S01]  /*4f00*/  MUFU.TANH R162, R26 ;  /* 0x0000001a00a27308 */ /* 0x000f220000002400 */
[----:B-1----:R-:W-:Y:S05]  /*4f10*/  FMUL.FTZ R5, R236, 1.4426950216293334961 ;  /* 0x3fb8aa3bec057820 */ /* 0x002fea0000410000 */
[----:B------:R-:W-:Y:S04]  /*4f20*/  FSEL R5, R5, RZ, P1 ;  /* 0x000000ff05057208 */ /* 0x000fe80000800000 */
[----:B------:R-:W-:Y:S01]  /*4f30*/  MUFU.TANH R161, R27 ;  /* 0x0000001b00a17308 */ /* 0x000fe20000002400 */
[----:B------:R-:W-:Y:S01]  /*4f40*/  FSETP.NEU.FTZ.AND P1, PT, R237, -INF , PT ;  /* 0xff800000ed00780b */ /* 0x000fe20003f3d000 */
[--C-:B------:R-:W-:Y:S01]  /*4f50*/  FFMA.FTZ R4, R15, UR11, -R5.reuse ;  /* 0x0000000b0f047c23 */ /* 0x100fe20008010805 */
[--C-:B------:R-:W-:Y:S01]  /*4f60*/  FFMA.FTZ R14, R14, UR11, -R5.reuse ;  /* 0x0000000b0e0e7c23 */ /* 0x100fe20008010805 */
[----:B------:R-:W-:Y:S02]  /*4f70*/  MOV R15, R168 ;  /* 0x000000a8000f7202 */ /* 0x000fe40000000f00 */
[----:B------:R-:W-:Y:S04]  /*4f80*/  @!P0 FSEL R15, R168, -INF , !P3 ;  /* 0xff800000a80f8808 */ /* 0x000fe80005800000 */
[----:B------:R1:W-:Y:S10]  /*4f90*/  MUFU.EX2 R188, R4 ;  /* 0x0000000400bc7308 */ /* 0x0003f40000000800 */
[----:B------:R2:W-:Y:S10]  /*4fa0*/  MUFU.EX2 R187, R14 ;  /* 0x0000000e00bb7308 */ /* 0x0005f40000000800 */
[----:B------:R-:W4:Y:S01]  /*4fb0*/  MUFU.TANH R149, R28 ;  /* 0x0000001c00957308 */ /* 0x000f220000002400 */
[----:B-1----:R-:W-:Y:S02]  /*4fc0*/  FSEL R4, R16, RZ, P1 ;  /* 0x000000ff10047208 */ /* 0x002fe40000800000 */
[----:B------:R-:W-:Y:S02]  /*4fd0*/  MOV R16, R167 ;  /* 0x000000a700107202 */ /* 0x000fe40000000f00 */
[----:B------:R-:W-:Y:S05]  /*4fe0*/  @!P0 FSEL R16, R167, -INF , !P2 ;  /* 0xff800000a7108808 */ /* 0x000fea0005000000 */
[----:B------:R-:W1:Y:S01]  /*4ff0*/  MUFU.TANH R148, R29 ;  /* 0x0000001d00947308 */ /* 0x000e620000002400 */
[--C-:B--2---:R-:W-:Y:S01]  /*5000*/  FFMA.FTZ R14, R15, UR11, -R4.reuse ;  /* 0x0000000b0f0e7c23 */ /* 0x104fe20008010804 */
[----:B------:R-:W-:Y:S04]  /*5010*/  @!P0 IADD3 R15, R0, 0x8, RZ ;  /* 0x00000008000f8810 */ /* 0x000fe80007ffe0ff */
[C---:B------:R-:W-:Y:S04]  /*5020*/  @!P0 ISETP.GE.AND P1, PT, R15.reuse, R9, PT ;  /* 0x000000090f00820c */ /* 0x040fe80003f26270 */
[----:B------:R2:W-:Y:S01]  /*5030*/  MUFU.EX2 R192, R14 ;  /* 0x0000000e00c07308 */ /* 0x0005e20000000800 */
[----:B------:R-:W-:Y:S09]  /*5040*/  @!P0 ISETP.GE.AND P2, PT, R15, R8, PT ;  /* 0x000000080f00820c */ /* 0x000ff20003f46270 */
[----:B------:R-:W1:Y:S10]  /*5050*/  MUFU.TANH R154, R30 ;  /* 0x0000001e009a7308 */ /* 0x000e740000002400 */
[----:B------:R-:W1:Y:S01]  /*5060*/  MUFU.TANH R197, R32 ;  /* 0x0000002000c57308 */ /* 0x000e620000002400 */
[--C-:B--2---:R-:W-:Y:S01]  /*5070*/  FFMA.FTZ R14, R16, UR11, -R4.reuse ;  /* 0x0000000b100e7c23 */ /* 0x104fe20008010804 */
[----:B------:R-:W-:Y:S02]  /*5080*/  MOV R16, R160 ;  /* 0x000000a000107202 */ /* 0x000fe40000000f00 */
[----:B------:R-:W-:Y:S06]  /*5090*/  @!P0 FSEL R16, R160, -INF , !P1 ;  /* 0xff800000a0108808 */ /* 0x000fec0004800000 */
[----:B------:R2:W-:Y:S01]  /*50a0*/  MUFU.EX2 R191, R14 ;  /* 0x0000000e00bf7308 */ /* 0x0005e20000000800 */
[--C-:B------:R-:W-:Y:S01]  /*50b0*/  FFMA.FTZ R7, R16, UR11, -R5.reuse ;  /* 0x0000000b10077c23 */ /* 0x100fe20008010805 */
[----:B------:R-:W-:Y:S08]  /*50c0*/  MOV R16, R163 ;  /* 0x000000a300107202 */ /* 0x000ff00000000f00 */
[----:B------:R3:W-:Y:S10]  /*50d0*/  MUFU.EX2 R171, R7 ;  /* 0x0000000700ab7308 */ /* 0x0007f40000000800 */
[----:B------:R-:W1:Y:S01]  /*50e0*/  MUFU.TANH R198, R33 ;  /* 0x0000002100c67308 */ /* 0x000e620000002400 */
[----:B--2---:R-:W-:Y:S04]  /*50f0*/  @!P0 IADD3 R14, R0, 0x9, RZ ;  /* 0x00000009000e8810 */ /* 0x004fe80007ffe0ff */
[----:B------:R-:W-:Y:S05]  /*5100*/  @!P0 ISETP.GE.AND P1, PT, R14, R9, PT ;  /* 0x000000090e00820c */ /* 0x000fea0003f26270 */
[----:B------:R-:W-:Y:S01]  /*5110*/  MUFU.TANH R200, R34 ;  /* 0x0000002200c87308 */ /* 0x000fe20000002400 */
[----:B------:R-:W-:Y:S02]  /*5120*/  @!P0 FSEL R6, R155, -INF , !P1 ;  /* 0xff8000009b068808 */ /* 0x000fe40004800000 */
[----:B---3--:R-:W-:Y:S02]  /*5130*/  MOV R7, R166 ;  /* 0x000000a600077202 */ /* 0x008fe40000000f00 */
[----:B------:R-:W-:Y:S01]  /*5140*/  @!P0 FSEL R7, R166, -INF , !P2 ;  /* 0xff800000a6078808 */ /* 0x000fe20005000000 */
[----:B------:R-:W-:Y:S01]  /*5150*/  FFMA.FTZ R6, R6, UR11, -R5 ;  /* 0x0000000b06067c23 */ /* 0x000fe20008010805 */
[----:B------:R-:W-:Y:S03]  /*5160*/  @!P0 ISETP.GE.AND P1, PT, R14, R8, PT ;  /* 0x000000080e00820c */ /* 0x000fe60003f26270 */
[----:B------:R-:W2:Y:S01]  /*5170*/  MUFU.TANH R199, R35 ;  /* 0x0000002300c77308 */ /* 0x000ea20000002400 */
[----:B------:R-:W-:Y:S02]  /*5180*/  @!P0 FSEL R16, R163, -INF , !P1 ;  /* 0xff800000a3108808 */ /* 0x000fe40004800000 */
[----:B------:R-:W-:Y:S07]  /*5190*/  @!P0 ISETP.GE.AND P1, PT, R15, R13, PT ;  /* 0x0000000d0f00820c */ /* 0x000fee0003f26270 */
[----:B------:R3:W-:Y:S10]  /*51a0*/  MUFU.EX2 R170, R6 ;  /* 0x0000000600aa7308 */ /* 0x0007f40000000800 */
[----:B------:R-:W-:Y:S01]  /*51b0*/  MUFU.TANH R153, R31 ;  /* 0x0000001f00997308 */ /* 0x000fe20000002400 */
[--C-:B---3--:R-:W-:Y:S01]  /*51c0*/  FFMA.FTZ R6, R7, UR11, -R4.reuse ;  /* 0x0000000b07067c23 */ /* 0x108fe20008010804 */
[----:B------:R-:W-:Y:S08]  /*51d0*/  MOV R7, R203 ;  /* 0x000000cb00077202 */ /* 0x000ff00000000f00 */
        /* <DEDUP_REMOVED lines=34> */
[----:B---3--:R-:W-:Y:S02]  /*5400*/  MOV R14, R210 ;  /* 0x000000d2000e7202 */ /* 0x008fe40000000f00 */
[----:B------:R-:W-:Y:S02]  /*5410*/  @!P0 FSEL R14, R210, -INF , !P1 ;  /* 0xff800000d20e8808 */ /* 0x000fe40004800000 */
[----:B------:R-:W-:Y:S03]  /*5420*/  @!P0 ISETP.GE.AND P1, PT, R6, R12, PT ;  /* 0x0000000c0600820c */ /* 0x000fe60003f26270 */
[--C-:B------:R-:W-:Y:S01]  /*5430*/  FFMA.FTZ R14, R14, UR11, -R10.reuse ;  /* 0x0000000b0e0e7c23 */ /* 0x100fe2000801080a */
[----:B----4-:R-:W-:Y:S02]  /*5440*/  MOV R15, R206 ;  /* 0x000000ce000f7202 */ /* 0x010fe40000000f00 */
[----:B------:R-:W-:Y:S01]  /*5450*/  @!P0 FSEL R15, R206, -INF , !P1 ;  /* 0xff800000ce0f8808 */ /* 0x000fe20004800000 */
[----:B------:R3:W-:Y:S01]  /*5460*/  MUFU.EX2 R228, R14 ;  /* 0x0000000e00e47308 */ /* 0x0007e20000000800 */
[----:B------:R-:W-:Y:S03]  /*5470*/  @!P0 ISETP.GE.AND P1, PT, R7, R9, PT ;  /* 0x000000090700820c */ /* 0x000fe60003f26270 */
[----:B------:R-:W-:Y:S06]  /*5480*/  FFMA.FTZ R15, R15, UR11, -R10 ;  /* 0x0000000b0f0f7c23 */ /* 0x000fec000801080a */
[----:B------:R4:W2:Y:S01]  /*5490*/  MUFU.EX2 R229, R15 ;  /* 0x0000000f00e57308 */ /* 0x0008a20000000800 */
[----:B---3--:R-:W-:Y:S02]  /*54a0*/  MOV R14, R151 ;  /* 0x00000097000e7202 */ /* 0x008fe40000000f00 */
[----:B------:R-:W-:Y:S02]  /*54b0*/  @!P0 FSEL R14, R151, -INF , !P1 ;  /* 0xff800000970e8808 */ /* 0x000fe40004800000 */
[----:B------:R-:W-:Y:S03]  /*54c0*/  @!P0 ISETP.GE.AND P1, PT, R6, R9, PT ;  /* 0x000000090600820c */ /* 0x000fe60003f26270 */
[--C-:B------:R-:W-:Y:S01]  /*54d0*/  FFMA.FTZ R14, R14, UR11, -R5.reuse ;  /* 0x0000000b0e0e7c23 */ /* 0x100fe20008010805 */
[----:B----4-:R-:W-:Y:S02]  /*54e0*/  MOV R15, R150 ;  /* 0x00000096000f7202 */ /* 0x010fe40000000f00 */
[----:B------:R-:W-:Y:S01]  /*54f0*/  @!P0 FSEL R15, R150, -INF , !P1 ;  /* 0xff800000960f8808 */ /* 0x000fe20004800000 */
[----:B------:R3:W-:Y:S01]  /*5500*/  MUFU.EX2 R159, R14 ;  /* 0x0000000e009f7308 */ /* 0x0007e20000000800 */
[----:B------:R-:W-:Y:S02]  /*5510*/  @!P0 ISETP.GE.AND P1, PT, R7, R8, PT ;  /* 0x000000080700820c */ /* 0x000fe40003f26270 */
        /* <DEDUP_REMOVED lines=8> */
[--C-:B---3--:R-:W-:Y:S01]  /*55a0*/  FFMA.FTZ R14, R15, UR11, -R5.reuse ;  /* 0x0000000b0f0e7c23 */ /* 0x108fe20008010805 */
[----:B------:R-:W-:Y:S07]  /*55b0*/  MOV R15, R149 ;  /* 0x00000095000f7202 */ /* 0x000fee0000000f00 */
[----:B------:R3:W-:Y:S02]  /*55c0*/  MUFU.EX2 R158, R14 ;  /* 0x0000000e009e7308 */ /* 0x0007e40000000800 */
[----:B---3--:R-:W-:Y:S02]  /*55d0*/  MOV R14, R161 ;  /* 0x000000a1000e7202 */ /* 0x008fe40000000f00 */
        /* <DEDUP_REMOVED lines=15> */
[----:B------:R-:W-:Y:S03]  /*56d0*/  @!P0 ISETP.GE.AND P1, PT, R6, R13, PT ;  /* 0x0000000d0600820c */ /* 0x000fe60003f26270 */
[----:B------:R-:W-:Y:S06]  /*56e0*/  FFMA.FTZ R7, R9, UR11, -R4 ;  /* 0x0000000b09077c23 */ /* 0x000fec0008010804 */
        /* <DEDUP_REMOVED lines=8> */
[----:B------:R-:W-:Y:S02]  /*5770*/  @!P0 ISETP.GE.AND P1, PT, R6, R12, PT ;  /* 0x0000000c0600820c */ /* 0x000fe40003f26270 */
[----:B--2---:R-:W-:Y:S01]  /*5780*/  MOV R6, R199 ;  /* 0x000000c700067202 */ /* 0x004fe20000000f00 */
        /* <DEDUP_REMOVED lines=26> */
[----:B---3--:R-:W-:Y:S02]  /*5930*/  F2FP.BF16.F32.PACK_AB R0, R191, R192 ;  /* 0x000000c0bf00723e */ /* 0x008fe400000010ff */
[----:B----4-:R-:W-:Y:S03]  /*5940*/  F2FP.BF16.F32.PACK_AB R5, R187, R188 ;  /* 0x000000bcbb05723e */ /* 0x010fe600000010ff */
        /* <DEDUP_REMOVED lines=11> */
[----:B----4-:R-:W-:Y:S03]  /*5a00*/  F2FP.BF16.F32.PACK_AB R6, R185, R186 ;  /* 0x000000bab906723e */ /* 0x010fe600000010ff */
[----:B------:R4:W-:Y:S01]  /*5a10*/  STS [R193+0x19000], R0 ;  /* 0x01900000c1007388 */ /* 0x0009e20000000800 */
[----:B-1----:R-:W-:Y:S02]  /*5a20*/  F2FP.BF16.F32.PACK_AB R7, R158, R159 ;  /* 0x0000009f9e07723e */ /* 0x002fe400000010ff */
[----:B---3--:R-:W-:Y:S02]  /*5a30*/  F2FP.BF16.F32.PACK_AB R4, R156, R157 ;  /* 0x0000009d9c04723e */ /* 0x008fe400000010ff */
[----:B--2---:R-:W-:Y:S02]  /*5a40*/  F2FP.BF16.F32.PACK_AB R5, R224, R225 ;  /* 0x000000e1e005723e */ /* 0x004fe400000010ff */
[----:B----4-:R-:W-:Y:S03]  /*5a50*/  F2FP.BF16.F32.PACK_AB R0, R169, R184 ;  /* 0x000000b8a900723e */ /* 0x010fe600000010ff */
[----:B------:R-:W-:Y:S04]  /*5a60*/  STS [R193+0x19400], R5 ;  /* 0x01940005c1007388 */ /* 0x000fe80000000800 */
[----:B------:R-:W-:Y:S04]  /*5a70*/  STS [R194+0x1a000], R7 ;  /* 0x01a00007c2007388 */ /* 0x000fe80000000800 */
[----:B------:R-:W-:Y:S04]  /*5a80*/  STS [R194+0x1a400], R6 ;  /* 0x01a40006c2007388 */ /* 0x000fe80000000800 */
[----:B------:R-:W-:Y:S04]  /*5a90*/  STS [R193+0x1a000], R4 ;  /* 0x01a00004c1007388 */ /* 0x000fe80000000800 */
[----:B------:R1:W-:Y:S04]  /*5aa0*/  STS [R193+0x1a400], R0 ;  /* 0x01a40000c1007388 */ /* 0x0003e80000000800 */
[----:B------:R-:W-:Y:S08]  /*5ab0*/  LDSM.16.M88.4 R32, [R175+UR4+0x6000] ;  /* 0x00600004af20783b */ /* 0x000ff00008000200 */
[----:B------:R-:W2:Y:S08]  /*5ac0*/  LDSM.16.M88.4 R16, [R172+0xf000] ;  /* 0x00f00000ac10783b */ /* 0x000eb00000000200 */
[----:B------:R-:W3:Y:S01]  /*5ad0*/  LDSM.16.M88.4 R28, [R175+UR4+0x6800] ;  /* 0x00680004af1c783b */ /* 0x000ee20008000200 */
[----:B-1----:R-:W-:Y:S07]  /*5ae0*/  MOV R0, UR4 ;  /* 0x0000000400007c02 */ /* 0x002fee0008000f00 */
[----:B------:R-:W1:Y:S01]  /*5af0*/  LDSM.16.M88.4 R132, [R172+0xf400] ;  /* 0x00f40000ac84783b */ /* 0x000e620000000200 */
[----:B------:R-:W-:Y:S04]  /*5b00*/  IADD3 R0, R175, 0x6000, R0 ;  /* 0x00006000af007810 */ /* 0x000fe80007ffe000 */
[----:B------:R-:W-:Y:S03]  /*5b10*/  IADD3 R0, R0, R180, RZ ;  /* 0x000000b400007210 */ /* 0x000fe60007ffe0ff */
[----:B------:R-:W-:Y:S08]  /*5b20*/  LDSM.16.M88.4 R140, [R173+0xf000] ;  /* 0x00f00000ad8c783b */ /* 0x000ff00000000200 */
[----:B------:R-:W4:Y:S01]  /*5b30*/  LDSM.16.M88.4 R136, [R0] ;  /* 0x000000000088783b */ /* 0x000f220000000200 */
[-C--:B--2---:R-:W-:Y:S06]  /*5b40*/  HMMA.16816.F32.BF16 R4, R32, R16.reuse, RZ ;  /* 0x000000102004723c */ /* 0x084fec00000418ff */
[C---:B---3--:R-:W-:Y:S06]  /*5b50*/  HMMA.16816.F32.BF16 R8, R28.reuse, R16, RZ ;  /* 0x000000101c08723c */ /* 0x048fec00000418ff */
[-C--:B------:R-:W-:Y:S06]  /*5b60*/  HMMA.16816.F32.BF16 R12, R28, R18.reuse, RZ ;  /* 0x000000121c0c723c */ /* 0x080fec00000418ff */
[C---:B------:R-:W-:Y:S06]  /*5b70*/  HMMA.16816.F32.BF16 R16, R32.reuse, R18, RZ ;  /* 0x000000122010723c */ /* 0x040fec00000418ff */
[-C--:B-1----:R-:W-:Y:S06]  /*5b80*/  HMMA.16816.F32.BF16 R20, R32, R132.reuse, RZ ;  /* 0x000000842014723c */ /* 0x082fec00000418ff */
[C---:B------:R-:W-:Y:S06]  /*5b90*/  HMMA.16816.F32.BF16 R24, R28.reuse, R132, RZ ;  /* 0x000000841c18723c */ /* 0x040fec00000418ff */
[-C--:B------:R-:W-:Y:S06]  /*5ba0*/  HMMA.16816.F32.BF16 R28, R28, R134.reuse, RZ ;  /* 0x000000861c1c723c */ /* 0x080fec00000418ff */
[----:B------:R-:W-:Y:S01]  /*5bb0*/  HMMA.16816.F32.BF16 R32, R32, R134, RZ ;  /* 0x000000862020723c */ /* 0x000fe200000418ff */
[----:B------:R-:W1:Y:S05]  /*5bc0*/  LDSM.16.M88.4 R132, [R0+0x800] ;  /* 0x000800000084783b */ /* 0x000e6a0000000200 */
[-C--:B----4-:R-:W-:Y:S06]  /*5bd0*/  HMMA.16816.F32.BF16 R4, R136, R140.reuse, R4 ;  /* 0x0000008c8804723c */ /* 0x090fec0000041804 */
[C---:B-1----:R-:W-:Y:S06]  /*5be0*/  HMMA.16816.F32.BF16 R8, R132.reuse, R140, R8 ;  /* 0x0000008c8408723c */ /* 0x042fec0000041808 */
[-C--:B------:R-:W-:Y:S06]  /*5bf0*/  HMMA.16816.F32.BF16 R12, R132, R142.reuse, R12 ;  /* 0x0000008e840c723c */ /* 0x080fec000004180c */
[C---:B------:R-:W-:Y:S01]  /*5c00*/  HMMA.16816.F32.BF16 R16, R136.reuse, R142, R16 ;  /* 0x0000008e8810723c */ /* 0x040fe20000041810 */
[----:B------:R-:W1:Y:S05]  /*5c10*/  LDSM.16.M88.4 R140, [R173+0xf400] ;  /* 0x00f40000ad8c783b */ /* 0x000e6a0000000200 */
[-C--:B-1----:R-:W-:Y:S06]  /*5c20*/  HMMA.16816.F32.BF16 R20, R136, R140.reuse, R20 ;  /* 0x0000008c8814723c */ /* 0x082fec0000041814 */
[C---:B------:R-:W-:Y:S06]  /*5c30*/  HMMA.16816.F32.BF16 R24, R132.reuse, R140, R24 ;  /* 0x0000008c8418723c */ /* 0x040fec0000041818 */
[-C--:B------:R-:W-:Y:S01]  /*5c40*/  HMMA.16816.F32.BF16 R28, R132, R142.reuse, R28 ;  /* 0x0000008e841c723c */ /* 0x080fe2000004181c */
[----:B------:R-:W-:Y:S05]  /*5c50*/  LDSM.16.M88.4 R132, [R175+UR4+0x7000] ;  /* 0x00700004af84783b */ /* 0x000fea0008000200 */
[----:B------:R-:W-:Y:S03]  /*5c60*/  HMMA.16816.F32.BF16 R32, R136, R142, R32 ;  /* 0x0000008e8820723c */ /* 0x000fe60000041820 */
[----:B------:R-:W1:Y:S08]  /*5c70*/  LDSM.16.M88.4 R136, [R172+0x11000] ;  /* 0x01100000ac88783b */ /* 0x000e700000000200 */
[----:B------:R-:W2:Y:S01]  /*5c80*/  LDSM.16.M88.4 R140, [R175+UR4+0x7800] ;  /* 0x00780004af8c783b */ /* 0x000ea20008000200 */
[-C--:B-1----:R-:W-:Y:S06]  /*5c90*/  HMMA.16816.F32.BF16 R4, R132, R136.reuse, R4 ;  /* 0x000000888404723c */ /* 0x082fec0000041804 */
[C---:B--2---:R-:W-:Y:S06]  /*5ca0*/  HMMA.16816.F32.BF16 R8, R140.reuse, R136, R8 ;  /* 0x000000888c08723c */ /* 0x044fec0000041808 */
[-C--:B------:R-:W-:Y:S06]  /*5cb0*/  HMMA.16816.F32.BF16 R12, R140, R138.reuse, R12 ;  /* 0x0000008a8c0c723c */ /* 0x080fec000004180c */
[C---:B------:R-:W-:Y:S01]  /*5cc0*/  HMMA.16816.F32.BF16 R16, R132.reuse, R138, R16 ;  /* 0x0000008a8410723c */ /* 0x040fe20000041810 */
[----:B------:R-:W1:Y:S05]  /*5cd0*/  LDSM.16.M88.4 R136, [R172+0x11400] ;  /* 0x01140000ac88783b */ /* 0x000e6a0000000200 */
[-C--:B-1----:R-:W-:Y:S06]  /*5ce0*/  HMMA.16816.F32.BF16 R20, R132, R136.reuse, R20 ;  /* 0x000000888414723c */ /* 0x082fec0000041814 */
[C---:B------:R-:W-:Y:S06]  /*5cf0*/  HMMA.16816.F32.BF16 R24, R140.reuse, R136, R24 ;  /* 0x000000888c18723c */ /* 0x040fec0000041818 */
[-C--:B------:R-:W-:Y:S01]  /*5d00*/  HMMA.16816.F32.BF16 R28, R140, R138.reuse, R28 ;  /* 0x0000008a8c1c723c */ /* 0x080fe2000004181c */
[----:B------:R-:W-:Y:S05]  /*5d10*/  LDSM.16.M88.4 R140, [R0+0x1000] ;  /* 0x00100000008c783b */ /* 0x000fea0000000200 */
[----:B------:R-:W-:Y:S03]  /*5d20*/  HMMA.16816.F32.BF16 R32, R132, R138, R32 ;  /* 0x0000008a8420723c */ /* 0x000fe60000041820 */
[----:B------:R-:W1:Y:S08]  /*5d30*/  LDSM.16.M88.4 R132, [R173+0x11000] ;  /* 0x01100000ad84783b */ /* 0x000e700000000200 */
[----:B------:R-:W2:Y:S01]  /*5d40*/  LDSM.16.M88.4 R136, [R0+0x1800] ;  /* 0x001800000088783b */ /* 0x000ea20000000200 */
        /* <DEDUP_REMOVED lines=19> */
[-C--:B------:R-:W-:Y:S06]  /*5e80*/  HMMA.16816.F32.BF16 R28, R140, R134.reuse, R28 ;  /* 0x000000868c1c723c */ /* 0x080fec000004181c */
[----:B------:R-:W-:Y:S01]  /*5e90*/  HMMA.16816.F32.BF16 R32, R136, R134, R32 ;  /* 0x000000868820723c */ /* 0x000fe20000041820 */
[----:B------:R-:W-:Y:S08]  /*5ea0*/  LDSM.16.M88.4 R132, [R0+0x2000] ;  /* 0x002000000084783b */ /* 0x000ff00000000200 */
[----:B------:R-:W1:Y:S02]  /*5eb0*/  LDSM.16.M88.4 R136, [R173+0x13000] ;  /* 0x01300000ad88783b */ /* 0x000e640000000200 */
[-C--:B-1----:R-:W-:Y:S11]  /*5ec0*/  HMMA.16816.F32.BF16 R4, R132, R136.reuse, R4 ;  /* 0x000000888404723c */ /* 0x082ff60000041804 */
[----:B------:R-:W-:Y:S11]  /*5ed0*/  @!UPT UIADD3 URZ, URZ, URZ, URZ ;  /* 0x0000003f3f3ff290 */ /* 0x000ff6000fffe03f */
[----:B------:R-:W-:Y:S02]  /*5ee0*/  @!UPT UIADD3 URZ, URZ, URZ, URZ ;  /* 0x0000003f3f3ff290 */ /* 0x000fe4000fffe03f */
[C---:B------:R-:W-:Y:S01]  /*5ef0*/  FADD.FTZ R4, -R145.reuse, R4 ;  /* 0x0000000491047221 */ /* 0x040fe20000010100 */
[----:B------:R-:W-:Y:S03]  /*5f00*/  FADD.FTZ R5, -R145, R5 ;  /* 0x0000000591057221 */ /* 0x000fe60000010100 */
[----:B------:R-:W-:Y:S01]  /*5f10*/  FMUL.FTZ R141, R144, R4 ;  /* 0x00000004908d7220 */ /* 0x000fe20000410000 */
[----:B------:R-:W-:Y:S01]  /*5f20*/  FMUL.FTZ R140, R226, R5 ;  /* 0x00000005e28c7220 */ /* 0x000fe20000410000 */
[----:B------:R-:W2:Y:S01]  /*5f30*/  LDG.E R144, desc[UR6][R146.64+0x20] ;  /* 0x0000200692907981 */ /* 0x000ea2000c1e1900 */
[----:B------:R-:W-:Y:S01]  /*5f40*/  FFMA.FTZ R4, -R152, R152, 1 ;  /* 0x3f80000098047423 */ /* 0x000fe20000010198 */
[----:B------:R-:W-:Y:S03]  /*5f50*/  FFMA.FTZ R5, -R201, R201, 1 ;  /* 0x3f800000c9057423 */ /* 0x000fe600000101c9 */
[----:B------:R-:W-:Y:S01]  /*5f60*/  FMUL.FTZ R4, R4, UR5 ;  /* 0x0000000504047c20 */ /* 0x000fe20008410000 */
[----:B------:R-:W-:Y:S01]  /*5f70*/  FMUL.FTZ R5, R5, UR5 ;  /* 0x0000000505057c20 */ /* 0x000fe20008410000 */
[----:B--2---:R-:W-:Y:S03]  /*5f80*/  FADD.FTZ R142, -R144, R6 ;  /* 0x00000006908e7221 */ /* 0x004fe60000010100 */
[----:B------:R-:W-:Y:S01]  /*5f90*/  FMUL.FTZ R6, R141, R5 ;  /* 0x000000058d067220 */ /* 0x000fe20000410000 */
[----:B------:R-:W-:Y:S01]  /*5fa0*/  FMUL.FTZ R5, R140, R4 ;  /* 0x000000048c057220 */ /* 0x000fe20000410000 */
[----:B------:R-:W-:Y:S01]  /*5fb0*/  FADD.FTZ R7, -R144, R7 ;  /* 0x0000000790077221 */ /* 0x000fe20000010100 */
[----:B------:R1:W5:Y:S01]  /*5fc0*/  LDG.E R4, desc[UR6][R146.64+0x80] ;  /* 0x0000800692047981 */ /* 0x000362000c1e1900 */
[----:B------:R-:W-:Y:S03]  /*5fd0*/  FMUL.FTZ R152, R227, R142 ;  /* 0x0000008ee3987220 */ /* 0x000fe60000410000 */
[----:B------:R2:W3:Y:S08]  /*5fe0*/  LDSM.16.M88.4 R140, [R0+0x2800] ;  /* 0x00280000008c783b */ /* 0x0004f00000000200 */
[----:B--2---:R1:W5:Y:S01]  /*5ff0*/  LDG.E R0, desc[UR6][R146.64+0xa0] ;  /* 0x0000a00692007981 */ /* 0x004362000c1e1900 */
[C---:B---3--:R-:W-:Y:S06]  /*6000*/  HMMA.16816.F32.BF16 R8, R140.reuse, R136, R8 ;  /* 0x000000888c08723c */ /* 0x048fec0000041808 */
[-C--:B------:R-:W-:Y:S06]  /*6010*/  HMMA.16816.F32.BF16 R12, R140, R138.reuse, R12 ;  /* 0x0000008a8c0c723c */ /* 0x080fec000004180c */
[C---:B------:R-:W-:Y:S01]  /*6020*/  HMMA.16816.F32.BF16 R16, R132.reuse, R138, R16 ;  /* 0x0000008a8410723c */ /* 0x040fe20000041810 */
[----:B------:R-:W2:Y:S11]  /*6030*/  LDSM.16.M88.4 R136, [R173+0x13400] ;  /* 0x01340000ad88783b */ /* 0x000eb60000000200 */
[----:B------:R-:W-:Y:S11]  /*6040*/  @!UPT UIADD3 URZ, URZ, URZ, URZ ;  /* 0x0000003f3f3ff290 */ /* 0x000ff6000fffe03f */
[----:B------:R-:W-:Y:S01]  /*6050*/  @!UPT UIADD3 URZ, URZ, URZ, URZ ;  /* 0x0000003f3f3ff290 */ /* 0x000fe2000fffe03f */
[C---:B------:R-:W-:Y:S01]  /*6060*/  FADD.FTZ R17, -R145.reuse, R17 ;  /* 0x0000001191117221 */ /* 0x040fe20000010100 */
[-C--:B--2---:R-:W-:Y:S06]  /*6070*/  HMMA.16816.F32.BF16 R20, R132, R136.reuse, R20 ;  /* 0x000000888414723c */ /* 0x084fec0000041814 */
[C---:B------:R-:W-:Y:S06]  /*6080*/  HMMA.16816.F32.BF16 R24, R140.reuse, R136, R24 ;  /* 0x000000888c18723c */ /* 0x040fec0000041818 */
[-C--:B------:R-:W-:Y:S06]  /*6090*/  HMMA.16816.F32.BF16 R28, R140, R138.reuse, R28 ;  /* 0x0000008a8c1c723c */ /* 0x080fec000004181c */
[----:B------:R-:W-:Y:S06]  /*60a0*/  HMMA.16816.F32.BF16 R32, R132, R138, R32 ;  /* 0x0000008a8420723c */ /* 0x000fec0000041820 */
[C---:B------:R-:W-:Y:S01]  /*60b0*/  FADD.FTZ R21, -R145.reuse, R21 ;  /* 0x0000001591157221 */ /* 0x040fe20000010100 */
[----:B------:R-:W-:Y:S01]  /*60c0*/  FADD.FTZ R132, -R145, R16 ;  /* 0x0000001091847221 */ /* 0x000fe20000010100 */
[----:B------:R-:W-:Y:S03]  /*60d0*/  F2FP.BF16.F32.PACK_AB R16, R5, R6 ;  /* 0x000000060510723e */ /* 0x000fe600000010ff */
[----:B------:R-:W-:Y:S01]  /*60e0*/  FMUL.FTZ R5, R223, R132 ;  /* 0x00000084df057220 */ /* 0x000fe20000410000 */
[----:B------:R-:W-:Y:S01]  /*60f0*/  FMUL.FTZ R132, R222, R17 ;  /* 0x00000011de847220 */ /* 0x000fe20000410000 */
[----:B------:R-:W-:Y:S01]  /*6100*/  FFMA.FTZ R17, -R205, R205, 1 ;  /* 0x3f800000cd117423 */ /* 0x000fe200000101cd */
[----:B------:R-:W-:Y:S01]  /*6110*/  FADD.FTZ R20, -R145, R20 ;  /* 0x0000001491147221 */ /* 0x000fe20000010100 */
[----:B------:R-:W-:Y:S01]  /*6120*/  FMUL.FTZ R134, R220, R21 ;  /* 0x00000015dc867220 */ /* 0x000fe20000410000 */
[----:B------:R-:W-:Y:S01]  /*6130*/  FFMA.FTZ R21, -R202, R202, 1 ;  /* 0x3f800000ca157423 */ /* 0x000fe200000101ca */
[----:B------:R-:W-:Y:S01]  /*6140*/  FMUL.FTZ R17, R17, UR5 ;  /* 0x0000000511117c20 */ /* 0x000fe20008410000 */
[----:B------:R-:W-:Y:S01]  /*6150*/  FMUL.FTZ R133, R221, R20 ;  /* 0x00000014dd857220 */ /* 0x000fe20000410000 */
[----:B------:R-:W-:Y:S01]  /*6160*/  FFMA.FTZ R6, -R203, R203, 1 ;  /* 0x3f800000cb067423 */ /* 0x000fe200000101cb */
[----:B------:R-:W-:Y:S01]  /*6170*/  FFMA.FTZ R20, -R197, R197, 1 ;  /* 0x3f800000c5147423 */ /* 0x000fe200000101c5 */
[----:B------:R-:W-:Y:S01]  /*6180*/  FMUL.FTZ R17, R5, R17 ;  /* 0x0000001105117220 */ /* 0x000fe20000410000 */
[----:B------:R-:W-:Y:S01]  /*6190*/  FFMA.FTZ R5, -R204, R204, 1 ;  /* 0x3f800000cc057423 */ /* 0x000fe200000101cc */
[----:B------:R-:W-:Y:S01]  /*61a0*/  FMUL.FTZ R6, R6, UR5 ;  /* 0x0000000506067c20 */ /* 0x000fe20008410000 */
[C---:B------:R-:W-:Y:S01]  /*61b0*/  FADD.FTZ R32, -R145.reuse, R32 ;  /* 0x0000002091207221 */ /* 0x040fe20000010100 */
[----:B------:R-:W-:Y:S01]  /*61c0*/  FADD.FTZ R145, -R145, R33 ;  /* 0x0000002191917221 */ /* 0x000fe20000010100 */
[----:B------:R-:W-:Y:S01]  /*61d0*/  FMUL.FTZ R33, R21, UR5 ;  /* 0x0000000515217c20 */ /* 0x000fe20008410000 */
[----:B------:R-:W-:Y:S01]  /*61e0*/  FMUL.FTZ R20, R20, UR5 ;  /* 0x0000000514147c20 */ /* 0x000fe20008410000 */
[----:B------:R-:W-:Y:S01]  /*61f0*/  FMUL.FTZ R21, R219, R32 ;  /* 0x00000020db157220 */ /* 0x000fe20000410000 */
[----:B------:R-:W-:Y:S01]  /*6200*/  FMUL.FTZ R6, R132, R6 ;  /* 0x0000000684067220 */ /* 0x000fe20000410000 */
[----:B------:R-:W-:Y:S01]  /*6210*/  FMUL.FTZ R5, R5, UR5 ;  /* 0x0000000505057c20 */ /* 0x000fe20008410000 */
[----:B------:R-:W-:Y:S01]  /*6220*/  FFMA.FTZ R132, -R214, R214, 1 ;  /* 0x3f800000d6847423 */ /* 0x000fe200000101d6 */
[----:B------:R-:W-:Y:S01]  /*6230*/  FMUL.FTZ R20, R21, R20 ;  /* 0x0000001415147220 */ /* 0x000fe20000410000 */
[----:B------:R-:W-:Y:S01]  /*6240*/  FFMA.FTZ R21, -R215, R215, 1 ;  /* 0x3f800000d7157423 */ /* 0x000fe200000101d7 */
[----:B------:R-:W-:Y:S01]  /*6250*/  FMUL.FTZ R5, R133, R5 ;  /* 0x0000000585057220 */ /* 0x000fe20000410000 */
[----:B------:R-:W-:Y:S01]  /*6260*/  FMUL.FTZ R33, R134, R33 ;  /* 0x0000002186217220 */ /* 0x000fe20000410000 */
[----:B------:R-:W-:Y:S01]  /*6270*/  FMUL.FTZ R133, R233, R7 ;  /* 0x00000007e9857220 */ /* 0x000fe20000410000 */
[----:B------:R-:W-:Y:S01]  /*6280*/  FMUL.FTZ R21, R21, UR5 ;  /* 0x0000000515157c20 */ /* 0x000fe20008410000 */
[----:B------:R-:W-:Y:S01]  /*6290*/  FMUL.FTZ R132, R132, UR5 ;  /* 0x0000000584847c20 */ /* 0x000fe20008410000 */
[----:B------:R-:W-:Y:S01]  /*62a0*/  F2FP.BF16.F32.PACK_AB R7, R6, R17 ;  /* 0x000000110607723e */ /* 0x000fe200000010ff */
[----:B------:R-:W-:Y:S01]  /*62b0*/  FFMA.FTZ R32, -R198, R198, 1 ;  /* 0x3f800000c6207423 */ /* 0x000fe200000101c6 */
[----:B------:R-:W-:Y:S01]  /*62c0*/  FMUL.FTZ R17, R152, R21 ;  /* 0x0000001598117220 */ /* 0x000fe20000410000 */
[----:B------:R-:W-:Y:S01]  /*62d0*/  FMUL.FTZ R6, R133, R132 ;  /* 0x0000008485067220 */ /* 0x000fe20000410000 */
[----:B------:R-:W-:Y:S01]  /*62e0*/  F2FP.BF16.F32.PACK_AB R33, R33, R5 ;  /* 0x000000052121723e */ /* 0x000fe200000010ff */
[----:B------:R-:W-:Y:S01]  /*62f0*/  FADD.FTZ R5, -R144, R18 ;  /* 0x0000001290057221 */ /* 0x000fe20000010100 */
[----:B------:R-:W-:Y:S01]  /*6300*/  FMUL.FTZ R134, R218, R145 ;  /* 0x00000091da867220 */ /* 0x000fe20000410000 */
[----:B------:R-:W-:Y:S01]  /*6310*/  FMUL.FTZ R32, R32, UR5 ;  /* 0x0000000520207c20 */ /* 0x000fe20008410000 */
[----:B------:R-:W-:Y:S01]  /*6320*/  F2FP.BF16.F32.PACK_AB R6, R6, R17 ;  /* 0x000000110606723e */ /* 0x000fe200000010ff */
[----:B------:R-:W-:Y:S01]  /*6330*/  FMUL.FTZ R17, R231, R5 ;  /* 0x00000005e7117220 */ /* 0x000fe20000410000 */
[----:B------:R-:W-:Y:S01]  /*6340*/  FFMA.FTZ R5, -R213, R213, 1 ;  /* 0x3f800000d5057423 */ /* 0x000fe200000101d5 */
[----:B------:R-:W-:Y:S01]  /*6350*/  FMUL.FTZ R32, R134, R32 ;  /* 0x0000002086207220 */ /* 0x000fe20000410000 */
[C---:B------:R-:W-:Y:S01]  /*6360*/  FADD.FTZ R35, -R144.reuse, R35 ;  /* 0x0000002390237221 */ /* 0x040fe20000010100 */
[C---:B------:R-:W-:Y:S01]  /*6370*/  FADD.FTZ R21, -R144.reuse, R34 ;  /* 0x0000002290157221 */ /* 0x040fe20000010100 */
[----:B------:R-:W-:Y:S01]  /*6380*/  FMUL.FTZ R5, R5, UR5 ;  /* 0x0000000505057c20 */ /* 0x000fe20008410000 */
[----:B------:R-:W-:Y:S01]  /*6390*/  FADD.FTZ R18, -R144, R19 ;  /* 0x0000001390127221 */ /* 0x000fe20000010100 */
[----:B------:R-:W-:Y:S01]  /*63a0*/  F2FP.BF16.F32.PACK_AB R32, R32, R20 ;  /* 0x000000142020723e */ /* 0x000fe200000010ff */
[----:B------:R-:W-:Y:S01]  /*63b0*/  FADD.FTZ R20, -R144, R23 ;  /* 0x0000001790147221 */ /* 0x000fe20000010100 */
[----:B------:R-:W-:Y:S01]  /*63c0*/  FMUL.FTZ R34, R17, R5 ;  /* 0x0000000511227220 */ /* 0x000fe20000410000 */
[----:B------:R-:W-:Y:S01]  /*63d0*/  FMUL.FTZ R17, R224, R35 ;  /* 0x00000023e0117220 */ /* 0x000fe20000410000 */
[----:B------:R-:W-:Y:S01]  /*63e0*/  FADD.FTZ R19, -R144, R22 ;  /* 0x0000001690137221 */ /* 0x000fe20000010100 */
[----:B------:R-:W-:Y:S01]  /*63f0*/  FFMA.FTZ R23, -R212, R212, 1 ;  /* 0x3f800000d4177423 */ /* 0x000fe200000101d4 */
[----:B------:R-:W-:Y:S01]  /*6400*/  FFMA.FTZ R132, -R210, R210, 1 ;  /* 0x3f800000d2847423 */ /* 0x000fe200000101d2 */
[----:B------:R-:W-:Y:S01]  /*6410*/  FFMA.FTZ R35, -R206, R206, 1 ;  /* 0x3f800000ce237423 */ /* 0x000fe200000101ce */
[----:B------:R-:W-:Y:S01]  /*6420*/  FFMA.FTZ R134, -R200, R200, 1 ;  /* 0x3f800000c8867423 */ /* 0x000fe200000101c8 */
[----:B------:R-:W-:Y:S01]  /*6430*/  FFMA.FTZ R133, -R199, R199, 1 ;  /* 0x3f800000c7857423 */ /* 0x000fe200000101c7 */
[----:B------:R-:W-:Y:S01]  /*6440*/  FMUL.FTZ R18, R230, R18 ;  /* 0x00000012e6127220 */ /* 0x000fe20000410000 */
[----:B------:R-:W-:Y:S01]  /*6450*/  FMUL.FTZ R19, R228, R19 ;  /* 0x00000013e4137220 */ /* 0x000fe20000410000 */
[----:B------:R-:W-:Y:S01]  /*6460*/  FMUL.FTZ R20, R229, R20 ;  /* 0x00000014e5147220 */ /* 0x000fe20000410000 */
[----:B------:R-:W-:Y:S01]  /*6470*/  FMUL.FTZ R23, R23, UR5 ;  /* 0x0000000517177c20 */ /* 0x000fe20008410000 */
[----:B------:R-:W-:Y:S01]  /*6480*/  FMUL.FTZ R5, R225, R21 ;  /* 0x00000015e1057220 */ /* 0x000fe20000410000 */
[----:B------:R-:W-:Y:S01]  /*6490*/  FMUL.FTZ R132, R132, UR5 ;  /* 0x0000000584847c20 */ /* 0x000fe20008410000 */
[----:B------:R-:W-:Y:S01]  /*64a0*/  FMUL.FTZ R35, R35, UR5 ;  /* 0x0000000523237c20 */ /* 0x000fe20008410000 */
[----:B------:R-:W-:Y:S01]  /*64b0*/  FMUL.FTZ R134, R134, UR5 ;  /* 0x0000000586867c20 */ /* 0x000fe20008410000 */
[----:B------:R-:W-:Y:S01]  /*64c0*/  FMUL.FTZ R133, R133, UR5 ;  /* 0x0000000585857c20 */ /* 0x000fe20008410000 */
[----:B------:R-:W-:Y:S01]  /*64d0*/  FMUL.FTZ R23, R18, R23 ;  /* 0x0000001712177220 */ /* 0x000fe20000410000 */
[----:B------:R-:W-:Y:S01]  /*64e0*/  FMUL.FTZ R132, R19, R132 ;  /* 0x0000008413847220 */ /* 0x000fe20000410000 */
[----:B------:R-:W-:Y:S01]  /*64f0*/  FMUL.FTZ R35, R20, R35 ;  /* 0x0000002314237220 */ /* 0x000fe20000410000 */
[----:B------:R-:W-:Y:S01]  /*6500*/  FMUL.FTZ R134, R5, R134 ;  /* 0x0000008605867220 */ /* 0x000fe20000410000 */
[----:B------:R-:W-:Y:S01]  /*6510*/  FMUL.FTZ R133, R17, R133 ;  /* 0x0000008511857220 */ /* 0x000fe20000410000 */
[----:B-1----:R-:W-:Y:S06]  /*6520*/  @!P0 BRA `(.L_x_473) ;  /* 0x0000000000c48947 */ /* 0x002fec0003800000 */
[----:B------:R-:W1:Y:S01]  /*6530*/  LDC R5, c[0x0][0x240] ;  /* 0x00009000ff057b82 */ /* 0x000e620000000800 */
[----:B------:R-:W-:Y:S01]  /*6540*/  ULOP3.LUT UR9, UR8, 0x1, URZ, 0xc0, !UPT ;  /* 0x0000000108097892 */ /* 0x000fe2000f8ec03f */
[----:B------:R-:W-:Y:S01]  /*6550*/  ISETP.GE.AND P3, PT, R234, UR38, PT ;  /* 0x00000026ea007c0c */ /* 0x000fe2000bf66270 */
[----:B------:R-:W-:Y:S01]  /*6560*/  UMOV UR16, 0xffffd000 ;  /* 0xffffd00000107882 */ /* 0x000fe20000000000 */
[----:B------:R-:W-:Y:S01]  /*6570*/  ISETP.GE.AND P2, PT, R240, UR38, PT ;  /* 0x00000026f0007c0c */ /* 0x000fe2000bf46270 */
[----:B------:R-:W-:Y:S01]  /*6580*/  UISETP.NE.U32.AND UP0, UPT, UR9, 0x1, UPT ;  /* 0x000000010900788c */ /* 0x000fe2000bf05070 */
[----:B------:R-:W-:Y:S03]  /*6590*/  ISETP.GE.AND P1, PT, R241, UR38, PT ;  /* 0x00000026f1007c0c */ /* 0x000fe6000bf26270 */
[----:B------:R-:W-:Y:S06]  /*65a0*/  USEL UR9, UR16, 0x3000, !UP0 ;  /* 0x0000300010097887 */ /* 0x000fec000c000000 */
[----:B------:R-:W-:Y:S02]  /*65b0*/  VIADD R183, R183, UR9 ;  /* 0x00000009b7b77c36 */ /* 0x000fe40008000000 */
[----:B------:R-:W-:Y:S02]  /*65c0*/  @!P2 VIADD R22, R232, UR9 ;  /* 0x00000009e816ac36 */ /* 0x000fe40008000000 */
[----:B------:R-:W-:Y:S01]  /*65d0*/  VIADD R174, R174, UR9 ;  /* 0x00000009aeae7c36 */ /* 0x000fe20008000000 */
[----:B------:R2:W-:Y:S04]  /*65e0*/  @P3 STS [R183], RZ ;  /* 0x000000ffb7003388 */ /* 0x0005e80000000800 */
[----:B------:R2:W-:Y:S01]  /*65f0*/  @P3 STS [R183+0x4], RZ ;  /* 0x000004ffb7003388 */ /* 0x0005e20000000800 */
[----:B-1----:R-:W-:Y:S03]  /*6600*/  IMAD.U32 R5, R5, -0x40, RZ ;  /* 0xffffffc005057824 */ /* 0x002fe600078e00ff */
[----:B------:R2:W-:Y:S02]  /*6610*/  @P3 STS [R183+0x8], RZ ;  /* 0x000008ffb7003388 */ /* 0x0005e40000000800 */
[C---:B------:R-:W-:Y:S02]  /*6620*/  LEA R208, P4, R5.reuse, R208, 0x1 ;  /* 0x000000d005d07211 */ /* 0x040fe400078808ff */
[----:B------:R2:W-:Y:S01]  /*6630*/  @P3 STS [R183+0xc], RZ ;  /* 0x00000cffb7003388 */ /* 0x0005e20000000800 */
[----:B------:R-:W-:Y:S02]  /*6640*/  SHF.R.S32.HI R17, RZ, 0x1f, R5 ;  /* 0x0000001fff117819 */ /* 0x000fe40000011405 */
[----:B------:R-:W-:Y:S01]  /*6650*/  @!P3 MOV R18, R208 ;  /* 0x000000d00012b202 */ /* 0x000fe20000000f00 */
[--C-:B------:R-:W-:Y:S01]  /*6660*/  @!P2 IMAD.MOV.U32 R20, RZ, RZ, R208.reuse ;  /* 0x000000ffff14a224 */ /* 0x100fe200078e00d0 */
[----:B------:R-:W-:Y:S01]  /*6670*/  LEA.HI.X R207, R5, R207, R17, 0x1, P4 ;  /* 0x000000cf05cf7211 */ /* 0x000fe200020f0c11 */
[C---:B------:R-:W-:Y:S01]  /*6680*/  @!P1 VIADD R17, R232.reuse, UR9 ;  /* 0x00000009e8119c36 */ /* 0x040fe20008000000 */
[----:B------:R-:W-:Y:S02]  /*6690*/  IADD3 R5, R232, UR9, RZ ;  /* 0x00000009e8057c10 */ /* 0x000fe4000fffe0ff */
[----:B------:R-:W-:Y:S01]  /*66a0*/  @!P2 MOV R21, R207 ;  /* 0x000000cf0015a202 */ /* 0x000fe20000000f00 */
        /* <DEDUP_REMOVED lines=25> */
.L_x_473:
[----:B------:R-:W-:Y:S01]  /*6840*/  STS [R196+0x15000], R16 ;  /* 0x01500010c4007388 */ /* 0x000fe20000000800 */
[----:B------:R-:W-:Y:S01]  /*6850*/  F2FP.BF16.F32.PACK_AB R5, R23, R34 ;  /* 0x000000221705723e */ /* 0x000fe200000010ff */
[C---:B-----5:R-:W-:Y:S01]  /*6860*/  FADD.FTZ R8, -R4.reuse, R8 ;  /* 0x0000000804087221 */ /* 0x060fe20000010100 */
[C---:B------:R-:W-:Y:S01]  /*6870*/  FADD.FTZ R9, -R4.reuse, R9 ;  /* 0x0000000904097221 */ /* 0x040fe20000010100 */
[----:B------:R1:W-:Y:S01]  /*6880*/  STS [R196+0x15400], R6 ;  /* 0x01540006c4007388 */ /* 0x0003e20000000800 */
[----:B------:R-:W-:Y:S01]  /*6890*/  FADD.FTZ R25, -R4, R25 ;  /* 0x0000001904197221 */ /* 0x000fe20000010100 */
[----:B--2---:R-:W-:Y:S01]  /*68a0*/  FMUL.FTZ R19, R188, R8 ;  /* 0x00000008bc137220 */ /* 0x004fe20000410000 */
        /* <DEDUP_REMOVED lines=26> */
[----:B--2---:R-:W-:Y:S01]  /*6a50*/  FFMA.FTZ R7, -R160, R160, 1 ;  /* 0x3f800000a0077423 */ /* 0x004fe200000101a0 */
        /* <DEDUP_REMOVED lines=8> */
[----:B---3--:R-:W-:Y:S01]  /*6ae0*/  FFMA.FTZ R5, -R163, R163, 1 ;  /* 0x3f800000a3057423 */ /* 0x008fe200000101a3 */
        /* <DEDUP_REMOVED lines=143> */
[----:B------:R-:W-:Y:S02]  /*73e0*/  LEA R4, R243, UR4, 0x1 ;  /* 0x00000004f3047c11 */ /* 0x000fe4000f8e08ff */
        /* <DEDUP_REMOVED lines=29> */
.L_x_474:
        /* <DEDUP_REMOVED lines=8> */
[----:B------:R-:W-:Y:S01]  /*7640*/  UIADD3 UR8, UR8, -0x1, URZ ;  /* 0xffffffff08087890 */ /* 0x000fe2000fffe03f */
[----:B------:R-:W3:Y:S04]  /*7650*/  LDSM.16.MT88.4 R28, [R0+0xd000] ;  /* 0x00d00000001c783b */ /* 0x000ee80000004200 */
        /* <DEDUP_REMOVED lines=17> */
[----:B------:R-:W-:Y:S05]  /*7770*/  LDSM.16.M88.4 R132, [R178] ;  /* 0x00000000b284783b */ /* 0x000fea0000000200 */
[C---:B------:R-:W-:Y:S06]  /*7780*/  HMMA.16816.F32.BF16 R12, R32.reuse, R136, R12 ;  /* 0x00000088200c723c */ /* 0x040fec000004180c */
[C---:B------:R-:W-:Y:S01]  /*7790*/  HMMA.16816.F32.BF16 R16, R32.reuse, R138, R16 ;  /* 0x0000008a2010723c */ /* 0x040fe20000041810 */
[----:B------:R-:W2:Y:S05]  /*77a0*/  LDSM.16.MT88.4 R136, [R0+0x9c00] ;  /* 0x009c00000088783b */ /* 0x000eaa0000004200 */
[C---:B------:R-:W-:Y:S06]  /*77b0*/  HMMA.16816.F32.BF16 R20, R32.reuse, R140, R20 ;  /* 0x0000008c2014723c */ /* 0x040fec0000041814 */
[----:B------:R-:W-:Y:S01]  /*77c0*/  HMMA.16816.F32.BF16 R24, R32, R142, R24 ;  /* 0x0000008e2018723c */ /* 0x000fe20000041818 */
[----:B------:R-:W3:Y:S04]  /*77d0*/  LDSM.16.MT88.4 R32, [R0+0xdc00] ;  /* 0x00dc00000020783b */ /* 0x000ee80000004200 */
        /* <DEDUP_REMOVED lines=11> */
[C---:B--2---:R-:W-:Y:S06]  /*7890*/  HMMA.16816.F32.BF16 R4, R132.reuse, R136, R4 ;  /* 0x000000888404723c */ /* 0x044fec0000041804 */
[C---:B------:R-:W-:Y:S01]  /*78a0*/  HMMA.16816.F32.BF16 R8, R132.reuse, R138, R8 ;  /* 0x0000008a8408723c */ /* 0x040fe20000041808 */
[----:B------:R-:W2:Y:S05]  /*78b0*/  LDSM.16.M88.4 R136, [R177+0x2000] ;  /* 0x00200000b188783b */ /* 0x000eaa0000000200 */
[C---:B------:R-:W-:Y:S06]  /*78c0*/  HMMA.16816.F32.BF16 R12, R132.reuse, R156, R12 ;  /* 0x0000009c840c723c */ /* 0x040fec000004180c */
[C---:B------:R-:W-:Y:S01]  /*78d0*/  HMMA.16816.F32.BF16 R16, R132.reuse, R158, R16 ;  /* 0x0000009e8410723c */ /* 0x040fe20000041810 */
[----:B------:R-:W2:Y:S05]  /*78e0*/  LDSM.16.MT88.4 R156, [R0+0xc400] ;  /* 0x00c40000009c783b */ /* 0x000eaa0000004200 */
[C---:B---3--:R-:W-:Y:S06]  /*78f0*/  HMMA.16816.F32.BF16 R20, R132.reuse, R32, R20 ;  /* 0x000000208414723c */ /* 0x048fec0000041814 */
[----:B------:R-:W-:Y:S01]  /*7900*/  HMMA.16816.F32.BF16 R24, R132, R34, R24 ;  /* 0x000000228418723c */ /* 0x000fe20000041818 */
[----:B------:R-:W3:Y:S04]  /*7910*/  LDSM.16.MT88.4 R32, [R0+0xe400] ;  /* 0x00e400000020783b */ /* 0x000ee80000004200 */
[----:B------:R-:W-:Y:S01]  /*7920*/  LDSM.16.M88.4 R132, [R179+0x2000] ;  /* 0x00200000b384783b */ /* 0x000fe20000000200 */
[C---:B----4-:R-:W-:Y:S06]  /*7930*/  HMMA.16816.F32.BF16 R4, R140.reuse, R148, R4 ;  /* 0x000000948c04723c */ /* 0x050fec0000041804 */
        /* <DEDUP_REMOVED lines=12> */
[C---:B------:R-:W-:Y:S06]  /*7a00*/  HMMA.16816.F32.BF16 R12, R136.reuse, R156, R12 ;  /* 0x0000009c880c723c */ /* 0x040fec000004180c */
[C---:B------:R-:W-:Y:S01]  /*7a10*/  HMMA.16816.F32.BF16 R16, R136.reuse, R158, R16 ;  /* 0x0000009e8810723c */ /* 0x040fe20000041810 */
[----:B------:R-:W2:Y:S05]  /*7a20*/  LDSM.16.MT88.4 R156, [R0+0xcc00] ;  /* 0x00cc0000009c783b */ /* 0x000eaa0000004200 */
[C---:B---3--:R-:W-:Y:S06]  /*7a30*/  HMMA.16816.F32.BF16 R20, R136.reuse, R32, R20 ;  /* 0x000000208814723c */ /* 0x048fec0000041814 */
[----:B------:R-:W-:Y:S01]  /*7a40*/  HMMA.16816.F32.BF16 R24, R136, R34, R24 ;  /* 0x000000228818723c */ /* 0x000fe20000041818 */
[----:B------:R3:W2:Y:S04]  /*7a50*/  LDSM.16.MT88.4 R32, [R0+0xec00] ;  /* 0x00ec00000020783b */ /* 0x0006a80000004200 */
[----:B------:R-:W-:Y:S01]  /*7a60*/  LDSM.16.MT88.4 R136, [R3+0x2400] ;  /* 0x002400000388783b */ /* 0x000fe20000004200 */
[C---:B----4-:R-:W-:Y:S06]  /*7a70*/  HMMA.16816.F32.BF16 R4, R132.reuse, R148, R4 ;  /* 0x000000948404723c */ /* 0x050fec0000041804 */
[C---:B------:R-:W-:Y:S06]  /*7a80*/  HMMA.16816.F32.BF16 R8, R132.reuse, R150, R8 ;  /* 0x000000968408723c */ /* 0x040fec0000041808 */
[C---:B------:R-:W-:Y:S06]  /*7a90*/  HMMA.16816.F32.BF16 R12, R132.reuse, R152, R12 ;  /* 0x00000098840c723c */ /* 0x040fec000004180c */
[C---:B------:R-:W-:Y:S01]  /*7aa0*/  HMMA.16816.F32.BF16 R16, R132.reuse, R154, R16 ;  /* 0x0000009a8410723c */ /* 0x040fe20000041810 */
[----:B---3--:R-:W-:Y:S05]  /*7ab0*/  IMAD.U32 R0, RZ, RZ, UR17 ;  /* 0x00000011ff007e24 */ /* 0x008fea000f8e00ff */
[C---:B-1----:R-:W-:Y:S06]  /*7ac0*/  HMMA.16816.F32.BF16 R20, R132.reuse, R28, R20 ;  /* 0x0000001c8414723c */ /* 0x042fec0000041814 */
[----:B------:R-:W-:Y:S05]  /*7ad0*/  HMMA.16816.F32.BF16 R24, R132, R30, R24 ;  /* 0x0000001e8418723c */ /* 0x000fea0000041818 */
[----:B------:R-:W-:Y:S01]  /*7ae0*/  IMAD.MOV.U32 R28, RZ, RZ, R217 ;  /* 0x000000ffff1c7224 */ /* 0x000fe200078e00d9 */
[C---:B--2---:R-:W-:Y:S01]  /*7af0*/  HMMA.16816.F32.BF16 R4, R140.reuse, R144, R4 ;  /* 0x000000908c04723c */ /* 0x044fe20000041804 */
[----:B------:R-:W-:Y:S04]  /*7b00*/  IMAD.U32 R132, RZ, RZ, UR17 ;  /* 0x00000011ff847e24 */ /* 0x000fe8000f8e00ff */
[----:B------:R-:W-:Y:S01]  /*7b10*/  @P0 IADD3 R30, P2, R247, UR13, RZ ;  /* 0x0000000df71e0c10 */ /* 0x000fe2000ff5e0ff */
[C---:B------:R-:W-:Y:S01]  /*7b20*/  HMMA.16816.F32.BF16 R8, R140.reuse, R146, R8 ;  /* 0x000000928c08723c */ /* 0x040fe20000041808 */
[----:B------:R-:W-:Y:S01]  /*7b30*/  LDSM.16.MT88.4 R144, [R3+0x1c00] ;  /* 0x001c00000390783b */ /* 0x000fe20000004200 */
[----:B------:R-:W-:Y:S03]  /*7b40*/  @UP3 UIADD3 UR13, UP1, UR13, -0x100, URZ ;  /* 0xffffff000d0d3890 */ /* 0x000fe6000ff3e03f */
[----:B------:R-:W-:Y:S01]  /*7b50*/  @P0 IADD3.X R31, R250, UR12, RZ, P2, !PT ;  /* 0x0000000cfa1f0c10 */ /* 0x000fe200097fe4ff */
[C---:B------:R-:W-:Y:S01]  /*7b60*/  HMMA.16816.F32.BF16 R12, R140.reuse, R156, R12 ;  /* 0x0000009c8c0c723c */ /* 0x040fe2000004180c */
[----:B------:R-:W-:Y:S03]  /*7b70*/  @UP3 UIADD3.X UR12, UR12, -0x1, URZ, UP1, !UPT ;  /* 0xffffffff0c0c3890 */ /* 0x000fe60008ffe43f */
[----:B------:R-:W5:Y:S01]  /*7b80*/  @P0 LDG.E R238, desc[UR6][R30.64] ;  /* 0x000000061eee0981 */ /* 0x000f62000c1e1900 */
[----:B------:R-:W-:Y:S01]  /*7b90*/  IMAD.MOV.U32 R29, RZ, RZ, R216 ;  /* 0x000000ffff1d7224 */ /* 0x000fe200078e00d8 */
[C---:B------:R-:W-:Y:S02]  /*7ba0*/  HMMA.16816.F32.BF16 R16, R140.reuse, R158, R16 ;  /* 0x0000009e8c10723c */ /* 0x040fe40000041810 */
[----:B------:R-:W5:Y:S04]  /*7bb0*/  @P0 LDG.E R239, desc[UR6][R30.64+0x20] ;  /* 0x000020061eef0981 */ /* 0x000f68000c1e1900 */
[C---:B------:R-:W-:Y:S01]  /*7bc0*/  HMMA.16816.F32.BF16 R20, R140.reuse, R32, R20 ;  /* 0x000000208c14723c */ /* 0x040fe20000041814 */
[----:B------:R-:W5:Y:S04]  /*7bd0*/  @P0 LDG.E R236, desc[UR6][R30.64+0x80] ;  /* 0x000080061eec0981 */ /* 0x000f68000c1e1900 */
[----:B------:R1:W5:Y:S01]  /*7be0*/  @P0 LDG.E R237, desc[UR6][R30.64+0xa0] ;  /* 0x0000a0061eed0981 */ /* 0x000362000c1e1900 */
[----:B------:R-:W-:Y:S03]  /*7bf0*/  HMMA.16816.F32.BF16 R24, R140, R34, R24 ;  /* 0x000000228c18723c */ /* 0x000fe60000041818 */
[----:B------:R2:W-:Y:S02]  /*7c00*/  REDG.E.ADD.F32.FTZ.RN.STRONG.GPU desc[UR6][R28.64], R4 ;  /* 0x000000041c0079a6 */ /* 0x0005e4000c10f386 */
[-C--:B------:R-:W-:Y:S01]  /*7c10*/  LEA R32, P1, R132, R28.reuse, 0x2 ;  /* 0x0000001c84207211 */ /* 0x080fe200078210ff */
[----:B------:R-:W-:Y:S01]  /*7c20*/  IMAD.U32 R132, RZ, RZ, UR18 ;  /* 0x00000012ff847e24 */ /* 0x000fe2000f8e00ff */
[----:B------:R-:W-:Y:S01]  /*7c30*/  LDSM.16.MT88.4 R140, [R3+0x1800] ;  /* 0x00180000038c783b */ /* 0x000fe20000004200 */
[----:B------:R-:W-:Y:S03]  /*7c40*/  IMAD.U32 R34, RZ, RZ, UR36 ;  /* 0x00000024ff227e24 */ /* 0x000fe6000f8e00ff */
[-C--:B------:R-:W-:Y:S01]  /*7c50*/  LEA.HI.X.SX32 R33, R0, R29.reuse, 0x2, P1 ;  /* 0x0000001d00217211 */ /* 0x080fe200008f16ff */
[----:B------:R-:W-:Y:S01]  /*7c60*/  IMAD.U32 R0, RZ, RZ, UR18 ;  /* 0x00000012ff007e24 */ /* 0x000fe2000f8e00ff */
[-C--:B------:R-:W-:Y:S02]  /*7c70*/  LEA R132, P0, R132, R28.reuse, 0x2 ;  /* 0x0000001c84847211 */ /* 0x080fe400078010ff */
[-C--:B------:R-:W-:Y:S01]  /*7c80*/  LEA R34, P2, R34, R28.reuse, 0x2 ;  /* 0x0000001c22227211 */ /* 0x080fe200078410ff */
[----:B------:R3:W-:Y:S01]  /*7c90*/  REDG.E.ADD.F32.FTZ.RN.STRONG.GPU desc[UR6][R32.64], R5 ;  /* 0x00000005200079a6 */ /* 0x0007e2000c10f386 */
[-C--:B------:R-:W-:Y:S01]  /*7ca0*/  LEA.HI.X.SX32 R133, R0, R29.reuse, 0x2, P0 ;  /* 0x0000001d00857211 */ /* 0x080fe200000f16ff */
[----:B------:R-:W-:Y:S04]  /*7cb0*/  IMAD.U32 R0, RZ, RZ, UR34 ;  /* 0x00000022ff007e24 */ /* 0x000fe8000f8e00ff */
[----:B------:R4:W-:Y:S01]  /*7cc0*/  REDG.E.ADD.F32.FTZ.RN.STRONG.GPU desc[UR6][R132.64], R6 ;  /* 0x00000006840079a6 */ /* 0x0009e2000c10f386 */
[----:B-1----:R-:W-:Y:S02]  /*7cd0*/  IMAD.U32 R30, RZ, RZ, UR35 ;  /* 0x00000023ff1e7e24 */ /* 0x002fe4000f8e00ff */
[----:B------:R-:W-:Y:S01]  /*7ce0*/  IMAD.U32 R31, RZ, RZ, UR36 ;  /* 0x00000024ff1f7e24 */ /* 0x000fe2000f8e00ff */
[----:B------:R-:W-:Y:S02]  /*7cf0*/  LDSM.16.MT88.4 R132, [R2+0x17800] ;  /* 0x017800000284783b */ /* 0x000fe40000004200 */
[-C--:B------:R-:W-:Y:S01]  /*7d00*/  LEA R30, P1, R30, R28.reuse, 0x2 ;  /* 0x0000001c1e1e7211 */ /* 0x080fe200078210ff */
[----:B--2---:R-:W-:Y:S01]  /*7d10*/  IMAD.U32 R4, RZ, RZ, UR34 ;  /* 0x00000022ff047e24 */ /* 0x004fe2000f8e00ff */
[-C--:B------:R-:W-:Y:S04]  /*7d20*/  LEA.HI.X.SX32 R35, R31, R29.reuse, 0x2, P2 ;  /* 0x0000001d1f237211 */ /* 0x080fe800010f16ff */
[-C--:B------:R-:W-:Y:S01]  /*7d30*/  LEA R4, P0, R4, R28.reuse, 0x2 ;  /* 0x0000001c04047211 */ /* 0x080fe200078010ff */
[----:B------:R1:W-:Y:S01]  /*7d40*/  REDG.E.ADD.F32.FTZ.RN.STRONG.GPU desc[UR6][R34.64], R7 ;  /* 0x00000007220079a6 */ /* 0x0003e2000c10f386 */
[----:B---3--:R-:W-:Y:S05]  /*7d50*/  IMAD.U32 R5, RZ, RZ, UR35 ;  /* 0x00000023ff057e24 */ /* 0x008fea000f8e00ff */
[-C--:B------:R-:W-:Y:S01]  /*7d60*/  LEA.HI.X.SX32 R31, R5, R29.reuse, 0x2, P1 ;  /* 0x0000001d051f7211 */ /* 0x080fe200008f16ff */
[----:B----4-:R-:W-:Y:S01]  /*7d70*/  IMAD.U32 R6, RZ, RZ, UR29 ;  /* 0x0000001dff067e24 */ /* 0x010fe2000f8e00ff */
[-C--:B------:R-:W-:Y:S01]  /*7d80*/  LEA.HI.X.SX32 R5, R0, R29.reuse, 0x2, P0 ;  /* 0x0000001d00057211 */ /* 0x080fe200000f16ff */
[----:B------:R-:W-:Y:S02]  /*7d90*/  IMAD.U32 R0, RZ, RZ, UR33 ;  /* 0x00000021ff007e24 */ /* 0x000fe4000f8e00ff */
[----:B------:R2:W-:Y:S04]  /*7da0*/  REDG.E.ADD.F32.FTZ.RN.STRONG.GPU desc[UR6][R30.64], R8 ;  /* 0x000000081e0079a6 */ /* 0x0005e8000c10f386 */
[----:B------:R3:W-:Y:S01]  /*7db0*/  REDG.E.ADD.F32.FTZ.RN.STRONG.GPU desc[UR6][R4.64], R9 ;  /* 0x00000009040079a6 */ /* 0x0007e2000c10f386 */
[----:B-1----:R-:W-:Y:S02]  /*7dc0*/  IMAD.U32 R7, RZ, RZ, UR28 ;  /* 0x0000001cff077e24 */ /* 0x002fe4000f8e00ff */
[----:B--2---:R-:W-:Y:S02]  /*7dd0*/  IMAD.U32 R8, RZ, RZ, UR32 ;  /* 0x00000020ff087e24 */ /* 0x004fe4000f8e00ff */
        /* <DEDUP_REMOVED lines=145> */
[----:B------:R-:W-:Y:S01]  /*86f0*/  F2FP.BF16.F32.PACK_AB R36, R37, R36 ;  /* 0x000000242524723e */ /* 0x000fe200000010ff */
[----:B------:R-:W-:Y:S01]  /*8700*/  UISETP.NE.AND UP0, UPT, UR41, -0x1, UPT ;  /* 0xffffffff2900788c */ /* 0x000fe2000bf05270 */
[----:B------:R-:W-:Y:S02]  /*8710*/  F2FP.BF16.F32.PACK_AB R38, R39, R38 ;  /* 0x000000262726723e */ /* 0x000fe400000010ff */
[----:B------:R-:W-:Y:S01]  /*8720*/  F2FP.BF16.F32.PACK_AB R48, R49, R48 ;  /* 0x000000303130723e */ /* 0x000fe200000010ff */
[----:B------:R-:W-:Y:S01]  /*8730*/  ULDC UR5, c[0x0][0x390] ;  /* 0x0000e40000057ab9 */ /* 0x000fe20000000800 */
        /* <DEDUP_REMOVED lines=66> */
[----:B------:R-:W-:Y:S01]  /*8b60*/  @UP0 UIADD3 UR5, UR40, UR41, URZ ;  /* 0x0000002928050290 */ /* 0x000fe2000fffe03f */
[----:B------:R-:W-:Y:S01]  /*8b70*/  F2FP.BF16.F32.PACK_AB R11, R11, R108 ;  /* 0x0000006c0b0b723e */ /* 0x000fe200000010ff */
        /* <DEDUP_REMOVED lines=22> */
[----:B------:R-:W-:Y:S01]  /*8ce0*/  F2FP.BF16.F32.PACK_AB R44, R45, R44 ;  /* 0x0000002c2d2c723e */ /* 0x000fe200000010ff */
[----:B------:R-:W-:Y:S01]  /*8cf0*/  STS [R244+0x2200], R16 ;  /* 0x00220010f4007388 */ /* 0x000fe20000000800 */
[----:B------:R-:W-:Y:S02]  /*8d00*/  F2FP.BF16.F32.PACK_AB R46, R47, R46 ;  /* 0x0000002e2f2e723e */ /* 0x000fe400000010ff */
[----:B------:R-:W-:Y:S01]  /*8d10*/  F2FP.BF16.F32.PACK_AB R52, R53, R52 ;  /* 0x000000343534723e */ /* 0x000fe200000010ff */
[----:B------:R-:W-:Y:S01]  /*8d20*/  STS [R245+0x2000], R13 ;  /* 0x0020000df5007388 */ /* 0x000fe20000000800 */
[----:B------:R-:W-:Y:S02]  /*8d30*/  F2FP.BF16.F32.PACK_AB R54, R55, R54 ;  /* 0x000000363736723e */ /* 0x000fe400000010ff */
        /* <DEDUP_REMOVED lines=19> */
[----:B------:R1:W-:Y:S01]  /*8e70*/  STS [R244+0x4200], R8 ;  /* 0x00420008f4007388 */ /* 0x0003e20000000800 */
[----:B------:R-:W-:-:S02]  /*8e80*/  F2FP.BF16.F32.PACK_AB R78, R79, R78 ;  /* 0x0000004e4f4e723e */ /* 0x000fc400000010ff */
[----:B------:R-:W-:Y:S01]  /*8e90*/  PLOP3.LUT P0, PT, PT, PT, UP0, 0x80, 0x0 ;  /* 0x000000000000781c */ /* 0x000fe20003f0f008 */
        /* <DEDUP_REMOVED lines=45> */
.L_x_476:
[----:B------:R-:W-:Y:S01]  /*9170*/  @UP0 UIADD3 UR11, UR40, UR41, URZ ;  /* 0x00000029280b0290 */ /* 0x000fe2000fffe03f */
[----:B--2---:R-:W-:Y:S01]  /*9180*/  LEA R0, R243, UR4, 0x1 ;  /* 0x00000004f3007c11 */ /* 0x004fe2000f8e08ff */
        /* <DEDUP_REMOVED lines=18> */
.L_x_477:
        /* <DEDUP_REMOVED lines=37> */
[----:B------:R-:W-:Y:S01]  /*9500*/  IMAD.MOV.U32 R4, RZ, RZ, R8 ;  /* 0x000000ffff047224 */ /* 0x000fe200078e0008 */
[----:B------:R-:W-:Y:S01]  /*9510*/  MOV R5, R24 ;  /* 0x0000001800057202 */ /* 0x000fe20000000f00 */
[----:B------:R-:W3:Y:S01]  /*9520*/  LDS.128 R16, [R0+0xd000] ;  /* 0x00d0000000107984 */ /* 0x000ee20000000c00 */
[----:B------:R-:W-:Y:S01]  /*9530*/  IMAD R25, R26, UR8, RZ ;  /* 0x000000081a197c24 */ /* 0x000fe2000f8e02ff */
[----:B------:R-:W-:Y:S01]  /*9540*/  ISETP.GE.AND P1, PT, R240, UR15, PT ;  /* 0x0000000ff0007c0c */ /* 0x000fe2000bf26270 */
[----:B------:R-:W-:Y:S01]  /*9550*/  ULDC.64 UR16, c[0x0][0x3f0] ;  /* 0x0000fc0000107ab9 */ /* 0x000fe20000000a00 */
[----:B------:R-:W-:Y:S01]  /*9560*/  IMAD.WIDE.U32 R10, R3, UR8, R4 ;  /* 0x00000008030a7c25 */ /* 0x000fe2000f8e0004 */
[----:B------:R-:W-:-:S03]  /*9570*/  ISETP.GE.AND P0, PT, R241, UR15, PT ;  /* 0x0000000ff1007c0c */ /* 0x000fc6000bf06270 */
[----:B------:R-:W-:Y:S02]  /*9580*/  IMAD R4, R3, UR9, R25 ;  /* 0x0000000903047c24 */ /* 0x000fe4000f8e0219 */
[----:B------:R-:W4:Y:S02]  /*9590*/  @!P2 LDS.128 R12, [R0+0x9000] ;  /* 0x00900000000ca984 */ /* 0x000f240000000c00 */
[----:B------:R-:W-:Y:S01]  /*95a0*/  IMAD.IADD R5, R4, 0x1, R11 ;  /* 0x0000000104057824 */ /* 0x000fe200078e020b */
[----:B------:R-:W-:-:S04]  /*95b0*/  LEA R4, P5, R10, UR16, 0x1 ;  /* 0x000000100a047c11 */ /* 0x000fc8000f8a08ff */
[----:B------:R-:W-:-:S05]  /*95c0*/  LEA.HI.X R5, R10, UR17, R5, 0x1, P5 ;  /* 0x000000110a057c11 */ /* 0x000fca000a8f0c05 */
[----:B--2---:R2:W-:Y:S04]  /*95d0*/  @!P1 STG.E.128 desc[UR6][R4.64+0x40], R20 ;  /* 0x0000401404009986 */ /* 0x0045e8000c101d06 */
[----:B---3--:R2:W-:Y:S04]  /*95e0*/  @!P0 STG.E.128 desc[UR6][R4.64+0x80], R16 ;  /* 0x0000801004008986 */ /* 0x0085e8000c101d06 */
[----:B----4-:R2:W-:Y:S02]  /*95f0*/  @!P2 STG.E.128 desc[UR6][R4.64], R12 ;  /* 0x0000000c0400a986 */ /* 0x0105e4000c101d06 */
.L_x_479:
[----:B------:R-:W-:Y:S05]  /*9600*/  BSYNC B0 ;  /* 0x0000000000007941 */ /* 0x000fea0003800000 */
.L_x_478:
[----:B------:R-:W-:Y:S04]  /*9610*/  BSSY B0, `(.L_x_480) ;  /* 0x0000013000007945 */ /* 0x000fe80003800000 */
[----:B------:R-:W-:Y:S05]  /*9620*/  @P3 BRA `(.L_x_481) ;  /* 0x0000000000443947 */ /* 0x000fea0003800000 */
[----:B--2---:R-:W-:Y:S01]  /*9630*/  IADD3 R4, P0, R3, 0x40, RZ ;  /* 0x0000004003047810 */ /* 0x004fe20007f1e0ff */
        /* <DEDUP_REMOVED lines=16> */
.L_x_481:
[----:B------:R-:W-:Y:S05]  /*9740*/  BSYNC B0 ;  /* 0x0000000000007941 */ /* 0x000fea0003800000 */
.L_x_480:
[----:B--2---:R-:W-:Y:S01]  /*9750*/  IMAD.U32 R4, RZ, RZ, UR12 ;  /* 0x0000000cff047e24 */ /* 0x004fe2000f8e00ff */
[----:B------:R-:W-:Y:S01]  /*9760*/  UIMAD UR11, UR11, UR12, URZ ;  /* 0x0000000c0b0b72a4 */ /* 0x000fe2000f8e023f */
[----:B------:R-:W2:Y:S01]  /*9770*/  LDS.128 R20, [R0+0xf000] ;  /* 0x00f0000000147984 */ /* 0x000ea20000000c00 */
        /* <DEDUP_REMOVED lines=8> */
[----:B-1----:R-:W-:Y:S01]  /*9800*/  IMAD.U32 R0, RZ, RZ, UR5 ;  /* 0x00000005ff007e24 */ /* 0x002fe2000f8e00ff */
[----:B------:R-:W-:-:S04]  /*9810*/  UIMAD UR5, UR10, UR8, URZ ;  /* 0x000000080a0572a4 */ /* 0x000fc8000f8e023f */
[----:B------:R-:W-:Y:S01]  /*9820*/  IADD3.X R7, R7, UR18, R0, P0, !PT ;  /* 0x0000001207077c10 */ /* 0x000fe200087fe400 */
[----:B------:R-:W-:Y:S01]  /*9830*/  UIMAD UR9, UR60, UR9, UR5 ;  /* 0x000000093c0972a4 */ /* 0x000fe2000f8e0205 */
[----:B------:R-:W-:-:S05]  /*9840*/  MOV R0, UR8 ;  /* 0x0000000800007c02 */ /* 0x000fca0008000f00 */
[----:B------:R-:W-:-:S05]  /*9850*/  IMAD.WIDE.U32 R6, R0, UR60, R6 ;  /* 0x0000003c00067c25 */ /* 0x000fca000f8e0006 */
[----:B------:R-:W-:Y:S01]  /*9860*/  IADD3 R0, R7, UR9, RZ ;  /* 0x0000000907007c10 */ /* 0x000fe2000fffe0ff */
[----:B--2---:R-:W-:Y:S06]  /*9870*/  @P4 BRA `(.L_x_483) ;  /* 0x0000000000404947 */ /* 0x004fec0003800000 */
        /* <DEDUP_REMOVED lines=16> */
.L_x_483:
[----:B------:R-:W-:Y:S05]  /*9980*/  BSYNC B0 ;  /* 0x0000000000007941 */ /* 0x000fea0003800000 */
.L_x_482:
        /* <DEDUP_REMOVED lines=18> */
.L_x_459:
[----:B------:R-:W-:Y:S05]  /*9ab0*/  BSYNC B1 ;  /* 0x0000000000017941 */ /* 0x000fea0003800000 */
.L_x_445:
[----:B------:R-:W3:Y:S01]  /*9ac0*/  LDL R3, [R1] ;  /* 0x0000000001037983 */ /* 0x000ee20000100800 */
[----:B------:R-:W-:Y:S02]  /*9ad0*/  ULDC UR5, c[0x0][0xc] ;  /* 0x0000030000057ab9 */ /* 0x000fe40000000800 */
[----:B------:R-:W-:Y:S01]  /*9ae0*/  UIADD3 UR39, UR5, UR39, URZ ;  /* 0x0000002705277290 */ /* 0x000fe2000fffe03f */
[----:B---3--:R-:W-:-:S13]  /*9af0*/  R2UR UR8, R3 ;  /* 0x00000000030872ca */ /* 0x008fda00000e0000 */
[----:B------:R-:W-:-:S06]  /*9b00*/  UISETP.GE.AND UP0, UPT, UR39, UR8, UPT ;  /* 0x000000082700728c */ /* 0x000fcc000bf06270 */
[----:B------:R-:W-:-:S13]  /*9b10*/  PLOP3.LUT P0, PT, PT, PT, UP0, 0x80, 0x0 ;  /* 0x000000000000781c */ /* 0x000fda0003f0f008 */
[----:B------:R-:W-:Y:S05]  /*9b20*/  @P0 BRA `(.L_x_484) ;  /* 0x0000000000040947 */ /* 0x000fea0003800000 */
[----:B------:R-:W-:Y:S05]  /*9b30*/  BRA `(.L_x_485) ;  /* 0xffffff7000307947 */ /* 0x000fea000383ffff */
.L_x_484:
[----:B------:R-:W-:Y:S05]  /*9b40*/  EXIT ;  /* 0x000000000000794d */ /* 0x000fea0003800000 */
.L_x_486:
        /* <DEDUP_REMOVED lines=11> */
.L_x_685:


//--------------------- .text._ZN5flash44flash_bwd_dq_dk_dv_loop_seqk_parallel_kernelI23Flash_bwd_kernel_traitsILi96ELi64ELi128ELi8ELi2ELi4ELi4ELb0ELb0EN7cutlass10bfloat16_tE19Flash_kernel_traitsILi96ELi64ELi128ELi8ES3_EELb1ELb1ELb0ELb0ELb1ELb1ELb0EEEvNS_16Flash_bwd_paramsE --------------------------
	.section	.text._ZN5flash44flash_bwd_dq_dk_dv_loop_seqk_parallel_kernelI23Flash_bwd_kernel_traitsILi96ELi64ELi128ELi8ELi2ELi4ELi4ELb0ELb0EN7cutlass10bfloat16_tE19Flash_kernel_traitsILi96ELi64ELi128ELi8ES3_EELb1ELb1ELb0ELb0ELb1ELb1ELb0EEEvNS_16Flash_bwd_paramsE,"ax",@progbits
	.align	128
        .global         _ZN5flash44flash_bwd_dq_dk_dv_loop_seqk_parallel_kernelI23Flash_bwd_kernel_traitsILi96ELi64ELi128ELi8ELi2ELi4ELi4ELb0ELb0EN7cutlass10bfloat16_tE19Flash_kernel_traitsILi96ELi64ELi128ELi8ES3_EELb1ELb1ELb0ELb0ELb1ELb1ELb0EEEvNS_16Flash_bwd_paramsE
        .type           _ZN5flash44flash_bwd_dq_dk_dv_loop_seqk_parallel_kernelI23Flash_bwd_kernel_traitsILi96ELi64ELi128ELi8ELi2ELi4ELi4ELb0ELb0EN7cutlass10bfloat16_tE19Flash_kernel_traitsILi96ELi64ELi128ELi8ES3_EELb1ELb1ELb0ELb0ELb1ELb1ELb0EEEvNS_16Flash_bwd_paramsE,@function
        .size           _ZN5flash44flash_bwd_dq_dk_dv_loop_seqk_parallel_kernelI23Flash_bwd_kernel_traitsILi96ELi64ELi128ELi8ELi2ELi4ELi4ELb0ELb0EN7cutlass10bfloat16_tE19Flash_kernel_traitsILi96ELi64ELi128ELi8ES3_EELb1ELb1ELb0ELb0ELb1ELb1ELb0EEEvNS_16Flash_bwd_paramsE,(.L_x_686 - _ZN5flash44flash_bwd_dq_dk_dv_loop_seqk_parallel_kernelI23Flash_bwd_kernel_traitsILi96ELi64ELi128ELi8ELi2ELi4ELi4ELb0ELb0EN7cutlass10bfloat16_tE19Flash_kernel_traitsILi96ELi64ELi128ELi8ES3_EELb1ELb1ELb0ELb0ELb1ELb1ELb0EEEvNS_16Flash_bwd_paramsE)
        .other          _ZN5flash44flash_bwd_dq_dk_dv_loop_seqk_parallel_kernelI23Flash_bwd_kernel_traitsILi96ELi64ELi128ELi8ELi2ELi4ELi4ELb0ELb0EN7cutlass10bfloat16_tE19Flash_kernel_traitsILi96ELi64ELi128ELi8ES3_EELb1ELb1ELb0ELb0ELb1ELb1ELb0EEEvNS_16Flash_bwd_paramsE,@"STO_CUDA_ENTRY STV_DEFAULT"
_ZN5flash44flash_bwd_dq_dk_dv_loop_seqk_parallel_kernelI23Flash_bwd_kernel_traitsILi96ELi64ELi128ELi8ELi2ELi4ELi4ELb0ELb0EN7cutlass10bfloat16_tE19Flash_kernel_traitsILi96ELi64ELi128ELi8ES3_EELb1ELb1ELb0ELb0ELb1ELb1ELb0EEEvNS_16Flash_bwd_paramsE:
.text._ZN5flash44flash_bwd_dq_dk_dv_loop_seqk_parallel_kernelI23Flash_bwd_kernel_traitsILi96ELi64ELi128ELi8ELi2ELi4ELi4ELb0ELb0EN7cutlass10bfloat16_tE19Flash_kernel_traitsILi96ELi64ELi128ELi8ES3_EELb1ELb1ELb0ELb0ELb1ELb1ELb0EEEvNS_16Flash_bwd_paramsE:
[----:B------:R-:W-:Y:S08]  /*0000*/  LDC R1, c[0x0][0x28] ;  /* 0x00000a00ff017b82 */ /* 0x000ff00000000800 */
[----:B------:R-:W1:Y:S01]  /*0010*/  S2UR UR18, SR_CTAID.X ;  /* 0x00000000001279c3 */ /* 0x000e620000002500 */
[----:B------:R-:W-:Y:S02]  /*0020*/  ULDC UR4, c[0x0][0x2c8] ;  /* 0x0000b20000047ab9 */ /* 0x000fe40000000800 */
[----:B------:R-:W-:-:S04]  /*0030*/  UIADD3 UR5, UR4, 0x7f, URZ ;  /* 0x0000007f04057890 */ /* 0x000fc8000fffe03f */
[----:B------:R-:W-:-:S04]  /*0040*/  USHF.R.S32.HI UR4, URZ, 0x1f, UR5 ;  /* 0x0000001f3f047899 */ /* 0x000fc80008011405 */
[----:B------:R-:W-:-:S04]  /*0050*/  ULEA.HI UR4, UR4, UR5, URZ, 0x7 ;  /* 0x0000000504047291 */ /* 0x000fc8000f8f383f */
[----:B------:R-:W-:-:S04]  /*0060*/  USHF.R.S32.HI UR4, URZ, 0x7, UR4 ;  /* 0x000000073f047899 */ /* 0x000fc80008011404 */
[----:B-1----:R-:W-:-:S06]  /*0070*/  UISETP.GE.AND UP0, UPT, UR18, UR4, UPT ;  /* 0x000000041200728c */ /* 0x002fcc000bf06270 */
[----:B------:R-:W-:-:S13]  /*0080*/  PLOP3.LUT P0, PT, PT, PT, UP0, 0x80, 0x0 ;  /* 0x000000000000781c */ /* 0x000fda0003f0f008 */
[----:B------:R-:W-:Y:S05]  /*0090*/  @P0 EXIT ;  /* 0x000000000000094d */ /* 0x000fea0003800000 */
[----:B------:R-:W1:Y:S01]  /*00a0*/  S2R R11, SR_TID.X ;  /* 0x00000000000b7919 */ /* 0x000e620000002100 */
[----:B------:R-:W2:Y:S01]  /*00b0*/  S2UR UR4, SR_CgaCtaId ;  /* 0x00000000000479c3 */ /* 0x000ea20000008800 */
[----:B------:R-:W-:Y:S01]  /*00c0*/  UMOV UR5, 0x400 ;  /* 0x0000040000057882 */ /* 0x000fe20000000000 */
[----:B------:R-:W-:Y:S01]  /*00d0*/  IMAD.MOV.U32 R184, RZ, RZ, 0x20 ;  /* 0x00000020ffb87424 */ /* 0x000fe200078e00ff */
[----:B------:R-:W-:Y:S01]  /*00e0*/  UMOV UR56, 0xffffd000 ;  /* 0xffffd00000387882 */ /* 0x000fe20000000000 */
[----:B------:R-:W-:Y:S02]  /*00f0*/  IMAD.MOV.U32 R221, RZ, RZ, -0x10 ;  /* 0xfffffff0ffdd7424 */ /* 0x000fe400078e00ff */
[----:B------:R-:W-:Y:S02]  /*0100*/  IMAD.MOV.U32 R182, RZ, RZ, 0x40 ;  /* 0x00000040ffb67424 */ /* 0x000fe400078e00ff */
[----:B------:R-:W3:Y:S08]  /*0110*/  S2UR UR57, SR_CTAID.Z ;  /* 0x00000000003979c3 */ /* 0x000ef00000002700 */
[----:B------:R-:W4:Y:S08]  /*0120*/  S2UR UR55, SR_CTAID.Y ;  /* 0x00000000003779c3 */ /* 0x000f300000002600 */
[----:B------:R-:W-:Y:S01]  /*0130*/  S2UR UR59, SR_CTAID.Z ;  /* 0x00000000003b79c3 */ /* 0x000fe20000002700 */
[----:B--2---:R-:W-:Y:S01]  /*0140*/  ULEA UR4, UR4, UR5, 0x18 ;  /* 0x0000000504047291 */ /* 0x004fe2000f8ec03f */
[----:B-1----:R-:W-:Y:S01]  /*0150*/  SHF.R.S32.HI R2, RZ, 0x1f, R11 ;  /* 0x0000001fff027819 */ /* 0x002fe2000001140b */
[----:B---3--:R-:W-:-:S05]  /*0160*/  USHF.R.S32.HI UR5, URZ, 0x1f, UR57 ;  /* 0x0000001f3f057899 */ /* 0x008fca0008011439 */
[----:B------:R-:W1:Y:S01]  /*0170*/  S2UR UR58, SR_CTAID.Y ;  /* 0x00000000003a79c3 */ /* 0x000e620000002600 */
[CC--:B------:R-:W-:Y:S02]  /*0180*/  LEA.HI R9, R2.reuse, R11.reuse, RZ, 0x5 ;  /* 0x0000000b02097211 */ /* 0x0c0fe400078f28ff */
[CC--:B------:R-:W-:Y:S02]  /*0190*/  LEA.HI R0, R2.reuse, R11.reuse, RZ, 0x4 ;  /* 0x0000000b02007211 */ /* 0x0c0fe400078f20ff */
[CC--:B------:R-:W-:Y:S01]  /*01a0*/  LEA.HI R19, R2.reuse, R11.reuse, RZ, 0x3 ;  /* 0x0000000b02137211 */ /* 0x0c0fe200078f18ff */
[----:B----4-:R-:W-:Y:S01]  /*01b0*/  UIMAD.WIDE UR6, UR55, 0x80, URZ ;  /* 0x00000080370678a5 */ /* 0x010fe2000f8e023f */
[----:B------:R-:W-:Y:S01]  /*01c0*/  SHF.R.S32.HI R3, RZ, 0x4, R0 ;  /* 0x00000004ff037819 */ /* 0x000fe20000011400 */
[----:B------:R-:W-:Y:S01]  /*01d0*/  USHF.R.S32.HI UR60, URZ, 0x1f, UR55 ;  /* 0x0000001f3f3c7899 */ /* 0x000fe20008011437 */
        /* <DEDUP_REMOVED lines=23> */
[----:B------:R-:W-:Y:S02]  /*0350*/  SHF.R.S32.HI R241, RZ, 0x6, R7 ;  /* 0x00000006fff17819 */ /* 0x000fe40000011407 */
[----:B------:R-:W-:Y:S01]  /*0360*/  SHF.R.U32.HI R7, RZ, 0x3, R0 ;  /* 0x00000003ff077819 */ /* 0x000fe20000011600 */
[----:B------:R-:W-:Y:S01]  /*0370*/  IMAD.IADD R3, R10, 0x1, -R2 ;  /* 0x000000010a037824 */ /* 0x000fe200078e0a02 */
[----:B------:R-:W-:Y:S01]  /*0380*/  LOP3.LUT R4, R0, 0x18, R244, 0xf8, !PT ;  /* 0x0000001800047812 */ /* 0x000fe200078ef8f4 */
[----:B------:R-:W-:Y:S01]  /*0390*/  IMAD R0, R241, 0x4, R15 ;  /* 0x00000004f1007824 */ /* 0x000fe200078e020f */
[--C-:B------:R-:W-:Y:S02]  /*03a0*/  SHF.R.S32.HI R243, RZ, 0x2, R5.reuse ;  /* 0x00000002fff37819 */ /* 0x100fe40000011405 */
        /* <DEDUP_REMOVED lines=14> */
[----:B------:R-:W-:Y:S02]  /*0490*/  LOP3.LUT R7, R0, 0x7fffffe, RZ, 0xc0, !PT ;  /* 0x07fffffe00077812 */ /* 0x000fe400078ec0ff */
[----:B------:R-:W-:Y:S02]  /*04a0*/  LEA.HI R2, R3, R8, RZ, 0x2 ;  /* 0x0000000803027211 */ /* 0x000fe400078f10ff */
[----:B------:R-:W-:Y:S01]  /*04b0*/  LOP3.LUT R0, R11, 0xfffffff8, RZ, 0xc0, !PT ;  /* 0xfffffff80b007812 */ /* 0x000fe200078ec0ff */
[----:B------:R-:W-:Y:S01]  /*04c0*/  IMAD.IADD R20, R6, 0x1, -R7 ;  /* 0x0000000106147824 */ /* 0x000fe200078e0a07 */
[----:B------:R-:W-:-:S02]  /*04d0*/  SHF.R.S32.HI R248, RZ, 0x5, R9 ;  /* 0x00000005fff87819 */ /* 0x000fc40000011409 */
[----:B------:R-:W-:Y:S01]  /*04e0*/  LOP3.LUT R2, R2, 0xfffffffc, RZ, 0xc0, !PT ;  /* 0xfffffffc02027812 */ /* 0x000fe200078ec0ff */
[----:B------:R-:W-:Y:S01]  /*04f0*/  IMAD.IADD R18, R6, 0x1, -R0 ;  /* 0x0000000106127824 */ /* 0x000fe200078e0a00 */
[----:B------:R-:W-:Y:S01]  /*0500*/  SHF.R.S32.HI R0, RZ, 0x1f, R9 ;  /* 0x0000001fff007819 */ /* 0x000fe20000011409 */
[----:B------:R-:W-:Y:S01]  /*0510*/  IMAD R3, R248, 0x8, R5 ;  /* 0x00000008f8037824 */ /* 0x000fe200078e0205 */
[----:B------:R-:W-:Y:S01]  /*0520*/  LOP3.LUT R5, R4, 0x1, RZ, 0xc0, !PT ;  /* 0x0000000104057812 */ /* 0x000fe200078ec0ff */
[----:B------:R-:W-:Y:S01]  /*0530*/  IMAD.IADD R16, R8, 0x1, -R2 ;  /* 0x0000000108107824 */ /* 0x000fe200078e0a02 */
[-C--:B------:R-:W-:Y:S01]  /*0540*/  LEA.HI R2, R9, R248.reuse, RZ, 0x1 ;  /* 0x000000f809027211 */ /* 0x080fe200078f08ff */
[----:B------:R-:W-:Y:S01]  /*0550*/  IMAD.U32 R240, R3, 0x20, R240 ;  /* 0x0000002003f07824 */ /* 0x000fe200078e00f0 */
[----:B------:R-:W-:Y:S01]  /*0560*/  LEA.HI R0, R0, R248, RZ, 0x2 ;  /* 0x000000f800007211 */ /* 0x000fe200078f10ff */
[----:B------:R-:W-:Y:S01]  /*0570*/  IMAD.SHL.U32 R8, R14, 0x2, RZ ;  /* 0x000000020e087824 */ /* 0x000fe200078e00ff */
[----:B------:R-:W-:-:S02]  /*0580*/  LOP3.LUT R3, R2, 0xfffffffe, RZ, 0xc0, !PT ;  /* 0xfffffffe02037812 */ /* 0x000fc400078ec0ff */
[----:B------:R-:W-:Y:S02]  /*0590*/  LOP3.LUT R0, R0, 0xfffffffc, RZ, 0xc0, !PT ;  /* 0xfffffffc00007812 */ /* 0x000fe400078ec0ff */
[----:B------:R-:W-:Y:S01]  /*05a0*/  SHF.R.S32.HI R2, RZ, 0x1, R12 ;  /* 0x00000001ff027819 */ /* 0x000fe2000001140c */
[----:B------:R-:W-:Y:S01]  /*05b0*/  IMAD.IADD R242, R248, 0x1, -R3 ;  /* 0x00000001f8f27824 */ /* 0x000fe200078e0a03 */
[----:B------:R-:W-:Y:S01]  /*05c0*/  ISETP.NE.U32.AND P5, PT, R5, 0x1, PT ;  /* 0x000000010500780c */ /* 0x000fe20003fa5070 */
[----:B------:R-:W-:Y:S01]  /*05d0*/  IMAD.SHL.U32 R5, R10, 0x40, RZ ;  /* 0x000000400a057824 */ /* 0x000fe200078e00ff */
[----:B------:R-:W-:Y:S01]  /*05e0*/  LEA.HI R12, R4, R4, RZ, 0x1 ;  /* 0x00000004040c7211 */ /* 0x000fe200078f08ff */
[----:B------:R-:W-:Y:S01]  /*05f0*/  IMAD.IADD R0, R248, 0x1, -R0 ;  /* 0x00000001f8007824 */ /* 0x000fe200078e0a00 */
[----:B------:R-:W-:Y:S02]  /*0600*/  LOP3.LUT P6, RZ, R2, 0x2, RZ, 0xc0, !PT ;  /* 0x0000000202ff7812 */ /* 0x000fe400078cc0ff */
[----:B------:R-:W-:Y:S01]  /*0610*/  LOP3.LUT R3, R12, 0x3fffffe, RZ, 0xc0, !PT ;  /* 0x03fffffe0c037812 */ /* 0x000fe200078ec0ff */
[----:B------:R-:W-:Y:S01]  /*0620*/  IMAD.SHL.U32 R6, R0, 0x10, RZ ;  /* 0x0000001000067824 */ /* 0x000fe200078e00ff */
[----:B------:R-:W-:Y:S01]  /*0630*/  LOP3.LUT R7, R5, 0x1c0, RZ, 0xc0, !PT ;  /* 0x000001c005077812 */ /* 0x000fe200078ec0ff */
[----:B------:R-:W-:Y:S01]  /*0640*/  IMAD.SHL.U32 R5, R2, 0x40, RZ ;  /* 0x0000004002057824 */ /* 0x000fe200078e00ff */
[----:B------:R-:W-:Y:S01]  /*0650*/  SHF.R.S32.HI R2, RZ, 0x3, R11 ;  /* 0x00000003ff027819 */ /* 0x000fe2000001140b */
[C---:B------:R-:W-:Y:S01]  /*0660*/  IMAD.IADD R11, R4.reuse, 0x1, -R3 ;  /* 0x00000001040b7824 */ /* 0x040fe200078e0a03 */
[C---:B------:R-:W-:Y:S01]  /*0670*/  LOP3.LUT P4, RZ, R4.reuse, 0x2, RZ, 0xc0, !PT ;  /* 0x0000000204ff7812 */ /* 0x040fe2000788c0ff */
[----:B------:R-:W-:Y:S01]  /*0680*/  IMAD.SHL.U32 R4, R4, 0x40, RZ ;  /* 0x0000004004047824 */ /* 0x000fe200078e00ff */
[----:B------:R-:W-:Y:S01]  /*0690*/  LOP3.LUT R3, R5, 0xc0, RZ, 0xc0, !PT ;  /* 0x000000c005037812 */ /* 0x000fe200078ec0ff */
[C---:B------:R-:W-:Y:S01]  /*06a0*/  IMAD R14, R0.reuse, 0x2, R2 ;  /* 0x00000002000e7824 */ /* 0x040fe200078e0202 */
[----:B------:R-:W-:Y:S01]  /*06b0*/  SHF.R.S32.HI R13, RZ, 0x7, R17 ;  /* 0x00000007ff0d7819 */ /* 0x000fe20000011411 */
[----:B------:R-:W-:Y:S01]  /*06c0*/  IMAD.SHL.U32 R17, R241, 0x20, RZ ;  /* 0x00000020f1117824 */ /* 0x000fe200078e00ff */
[----:B------:R-:W-:Y:S01]  /*06d0*/  LOP3.LUT R5, R7, 0x30, R6, 0xf8, !PT ;  /* 0x0000003007057812 */ /* 0x000fe200078ef806 */
[----:B------:R-:W-:Y:S01]  /*06e0*/  IMAD R10, R0, 0x200, R8 ;  /* 0x00000200000a7824 */ /* 0x000fe200078e0208 */
[----:B------:R-:W-:Y:S01]  /*06f0*/  LOP3.LUT R0, R4, 0x1c0, RZ, 0xc0, !PT ;  /* 0x000001c004007812 */ /* 0x000fe200078ec0ff */
[----:B------:R-:W-:Y:S01]  /*0700*/  IMAD R20, R2, 0x8, R20 ;  /* 0x0000000802147824 */ /* 0x000fe200078e0214 */
[--C-:B------:R-:W-:Y:S01]  /*0710*/  LOP3.LUT R9, R5, 0x8, R19.reuse, 0xf8, !PT ;  /* 0x0000000805097812 */ /* 0x100fe200078ef813 */
[----:B------:R-:W-:Y:S01]  /*0720*/  IMAD R10, R11, 0x20, R10 ;  /* 0x000000200b0a7824 */ /* 0x000fe200078e020a */
[----:B------:R-:W-:-:S02]  /*0730*/  LOP3.LUT R5, R3, 0x8, R19, 0xf8, !PT ;  /* 0x0000000803057812 */ /* 0x000fc400078ef813 */
[----:B------:R-:W-:Y:S02]  /*0740*/  SHF.R.U32.HI R4, RZ, 0x3, R3 ;  /* 0x00000003ff047819 */ /* 0x000fe40000011603 */
[----:B------:R-:W-:Y:S02]  /*0750*/  LOP3.LUT R3, R0, 0x20, R17, 0xf8, !PT ;  /* 0x0000002000037812 */ /* 0x000fe400078ef811 */
[----:B------:R-:W-:Y:S01]  /*0760*/  SHF.R.U32.HI R2, RZ, 0x3, R0 ;  /* 0x00000003ff027819 */ /* 0x000fe20000011600 */
[----:B------:R-:W-:Y:S01]  /*0770*/  IMAD R0, R13, 0x1000, R8 ;  /* 0x000010000d007824 */ /* 0x000fe200078e0208 */
[----:B------:R-:W-:Y:S02]  /*0780*/  SHF.R.U32.HI R6, RZ, 0x3, R7 ;  /* 0x00000003ff067819 */ /* 0x000fe40000011607 */
[----:B------:R-:W-:Y:S01]  /*0790*/  LOP3.LUT R2, R3, R2, RZ, 0x3c, !PT ;  /* 0x0000000203027212 */ /* 0x000fe200078e3cff */
[----:B------:R-:W-:Y:S01]  /*07a0*/  IMAD R0, R242, 0x400, R0 ;  /* 0x00000400f2007824 */ /* 0x000fe200078e0200 */
[----:B------:R-:W-:Y:S01]  /*07b0*/  LOP3.LUT R4, R5, R4, RZ, 0x3c, !PT ;  /* 0x0000000405047212 */ /* 0x000fe200078e3cff */
[C---:B------:R-:W-:Y:S01]  /*07c0*/  IMAD.SHL.U32 R3, R18.reuse, 0x40, RZ ;  /* 0x0000004012037824 */ /* 0x040fe200078e00ff */
[----:B------:R-:W-:Y:S01]  /*07d0*/  R2P PR, R18, 0x6 ;  /* 0x0000000612007804 */ /* 0x000fe20000000000 */
[----:B------:R-:W-:Y:S01]  /*07e0*/  IMAD.IADD R224, R2, 0x1, R0 ;  /* 0x0000000102e07824 */ /* 0x000fe200078e0200 */
[----:B------:R-:W-:Y:S01]  /*07f0*/  LOP3.LUT R5, R9, R6, RZ, 0x3c, !PT ;  /* 0x0000000609057212 */ /* 0x000fe200078e3cff */
        /* <DEDUP_REMOVED lines=8> */
[C---:B------:R-:W-:Y:S01]  /*0880*/  IMAD.SHL.U32 R9, R15.reuse, 0x10, RZ ;  /* 0x000000100f097824 */ /* 0x040fe200078e00ff */
        /* <DEDUP_REMOVED lines=8> */
[----:B------:R-:W-:-:S02]  /*0910*/  LOP3.LUT R0, R0, 0xc0, RZ, 0xc0, !PT ;  /* 0x000000c000007812 */ /* 0x000fc400078ec0ff */
[----:B------:R-:W-:Y:S02]  /*0920*/  SHF.R.U32.HI R6, RZ, 0x3, R2 ;  /* 0x00000003ff067819 */ /* 0x000fe40000011602 */
[----:B------:R-:W-:Y:S02]  /*0930*/  SHF.R.U32.HI R8, RZ, 0x3, R0 ;  /* 0x00000003ff087819 */ /* 0x000fe40000011600 */
        /* <DEDUP_REMOVED lines=15> */
[----:B------:R-:W-:Y:S01]  /*0a30*/  UIADD3 UR6, UR4, 0x15000, URZ ;  /* 0x0001500004067890 */ /* 0x000fe2000fffe03f */
[----:B------:R-:W-:Y:S01]  /*0a40*/  IMAD.IADD R8, R8, 0x1, R10 ;  /* 0x0000000108087824 */ /* 0x000fe200078e020a */
[----:B------:R-:W-:Y:S01]  /*0a50*/  SHF.R.S32.HI R230, RZ, 0x2, R230 ;  /* 0x00000002ffe67819 */ /* 0x000fe200000114e6 */
[----:B------:R-:W-:Y:S01]  /*0a60*/  IMAD.IADD R186, R4, 0x1, R3 ;  /* 0x0000000104ba7824 */ /* 0x000fe200078e0203 */
[----:B------:R-:W-:Y:S01]  /*0a70*/  SEL R178, R184, 0xffffffe0, !P6 ;  /* 0xffffffe0b8b27807 */ /* 0x000fe20007000000 */
[----:B------:R-:W-:Y:S01]  /*0a80*/  IMAD.U32 R0, RZ, RZ, UR5 ;  /* 0x00000005ff007e24 */ /* 0x000fe2000f8e00ff */
[----:B------:R-:W-:Y:S01]  /*0a90*/  UIADD3 UR5, UR4, 0x9000, URZ ;  /* 0x0000900004057890 */ /* 0x000fe2000fffe03f */
[----:B------:R-:W-:Y:S01]  /*0aa0*/  LEA R180, R180, UR6, 0x1 ;  /* 0x00000006b4b47c11 */ /* 0x000fe2000f8e08ff */
[----:B------:R-:W-:Y:S01]  /*0ab0*/  IMAD.U32 R3, RZ, RZ, UR7 ;  /* 0x00000007ff037e24 */ /* 0x000fe2000f8e00ff */
[----:B------:R-:W-:Y:S01]  /*0ac0*/  LOP3.LUT P0, RZ, R16, 0x2, RZ, 0xc0, !PT ;  /* 0x0000000210ff7812 */ /* 0x000fe2000780c0ff */
[----:B------:R-:W-:Y:S01]  /*0ad0*/  IMAD.IADD R223, R224, 0x1, R221 ;  /* 0x00000001e0df7824 */ /* 0x000fe200078e02dd */
[----:B------:R-:W-:Y:S01]  /*0ae0*/  LEA R3, R5, UR4, 0x1 ;  /* 0x0000000405037c11 */ /* 0x000fe2000f8e08ff */
[----:B------:R-:W-:Y:S01]  /*0af0*/  IMAD.IADD R181, R180, 0x1, R181 ;  /* 0x00000001b4b57824 */ /* 0x000fe200078e02b5 */
[----:B------:R-:W-:Y:S01]  /*0b00*/  LEA R238, R8, UR5, 0x1 ;  /* 0x0000000508ee7c11 */ /* 0x000fe2000f8e08ff */
[----:B------:R-:W-:Y:S01]  /*0b10*/  IMAD.IADD R183, R180, 0x1, R182 ;  /* 0x00000001b4b77824 */ /* 0x000fe200078e02b6 */
[----:B------:R-:W-:Y:S01]  /*0b20*/  LEA R177, R177, UR5, 0x1 ;  /* 0x00000005b1b17c11 */ /* 0x000fe2000f8e08ff */
[----:B------:R-:W-:Y:S01]  /*0b30*/  IMAD R230, R242, 0x10, R230 ;  /* 0x00000010f2e67824 */ /* 0x000fe200078e02e6 */
[----:B------:R-:W-:Y:S01]  /*0b40*/  SEL R184, R184, 0xffffffe0, !P0 ;  /* 0xffffffe0b8b87807 */ /* 0x000fe20004000000 */
[----:B------:R-:W-:Y:S01]  /*0b50*/  VIADD R239, R238, 0x20 ;  /* 0x00000020eeef7836 */ /* 0x000fe20000000000 */
[----:B------:R-:W-:Y:S01]  /*0b60*/  ULDC.64 UR6, c[0x0][0x208] ;  /* 0x0000820000067ab9 */ /* 0x000fe20000000a00 */
[----:B------:R-:W-:-:S02]  /*0b70*/  IMAD.IADD R178, R177, 0x1, R178 ;  /* 0x00000001b1b27824 */ /* 0x000fc400078e02b2 */
[----:B------:R-:W-:Y:S02]  /*0b80*/  IMAD.IADD R221, R221, 0x1, R222 ;  /* 0x00000001dddd7824 */ /* 0x000fe400078e02de */
[----:B------:R-:W-:Y:S02]  /*0b90*/  IMAD.IADD R182, R181, 0x1, R182 ;  /* 0x00000001b5b67824 */ /* 0x000fe400078e02b6 */
[----:B------:R-:W-:-:S07]  /*0ba0*/  @P3 VIADD R239, R238, 0xffffffe0 ;  /* 0xffffffe0eeef3836 */ /* 0x000fce0000000000 */
.L_x_495:
        /* <DEDUP_REMOVED lines=8> */
[----:B------:R-:W1:Y:S02]  /*0c30*/  @P0 S2R R0, SR_CTAID.Y ;  /* 0x0000000000000919 */ /* 0x000e640000002600 */
        /* <DEDUP_REMOVED lines=34> */
[----:B------:R-:W-:Y:S02]  /*0e60*/  USHF.R.S32.HI UR8, URZ, 0x1f, UR13 ;  /* 0x0000001f3f087899 */ /* 0x000fe4000801140d */
[----:B------:R-:W-:Y:S02]  /*0e70*/  UIMAD.WIDE UR22, UR55, 0x80, URZ ;  /* 0x00000080371678a5 */ /* 0x000fe4000f8e023f */
[----:B------:R-:W-:Y:S02]  /*0e80*/  ULEA.HI UR8, UR8, UR13, URZ, 0x6 ;  /* 0x0000000d08087291 */ /* 0x000fe4000f8f303f */
[----:B------:R-:W-:Y:S01]  /*0e90*/  USEL UR19, UR22, URZ, UP1 ;  /* 0x0000003f16137287 */ /* 0x000fe20008800000 */
[----:B------:R-:W-:Y:S02]  /*0ea0*/  ULDC UR26, c[0x0][0x270] ;  /* 0x00009c00001a7ab9 */ /* 0x000fe40000000800 */
[----:B------:R-:W-:Y:S01]  /*0eb0*/  @UP0 UIMAD UR11, UR55, UR27, URZ ;  /* 0x0000001b370b02a4 */ /* 0x000fe2000f8e023f */
[----:B-1----:R-:W-:Y:S01]  /*0ec0*/  IABS R8, R9 ;  /* 0x0000000900087213 */ /* 0x002fe20000000000 */
[----:B------:R-:W-:Y:S01]  /*0ed0*/  @UP0 ULDC UR9, c[0x0][0x2e4] ;  /* 0x0000b90000090ab9 */ /* 0x000fe20000000800 */
[----:B------:R-:W-:Y:S01]  /*0ee0*/  ISETP.NE.AND P1, PT, R9, RZ, PT ;  /* 0x000000ff0900720c */ /* 0x000fe20003f25270 */
[----:B------:R-:W-:Y:S01]  /*0ef0*/  @UP0 UIMAD UR22, UR57, UR9, UR11 ;  /* 0x00000009391602a4 */ /* 0x000fe2000f8e020b */
[----:B------:R-:W1:Y:S01]  /*0f00*/  I2F.RP R4, R8 ;  /* 0x0000000800047306 */ /* 0x000e620000209400 */
[----:B------:R-:W-:Y:S01]  /*0f10*/  ULOP3.LUT UR9, UR8, 0xffffffc0, URZ, 0xc0, !UPT ;  /* 0xffffffc008097892 */ /* 0x000fe2000f8ec03f */
[----:B------:R-:W-:Y:S01]  /*0f20*/  ULDC UR24, c[0x0][0x2dc] ;  /* 0x0000b70000187ab9 */ /* 0x000fe20000000800 */
[----:B------:R-:W-:Y:S01]  /*0f30*/  USEL UR21, UR23, URZ, UP1 ;  /* 0x0000003f17157287 */ /* 0x000fe20008800000 */
[----:B--2---:R-:W-:Y:S01]  /*0f40*/  IABS R2, R2 ;  /* 0x0000000200027213 */ /* 0x004fe20000000000 */
[----:B------:R-:W-:-:S02]  /*0f50*/  USHF.R.S32.HI UR23, URZ, 0x6, UR8 ;  /* 0x000000063f177899 */ /* 0x000fc40008011408 */
[----:B------:R-:W-:Y:S02]  /*0f60*/  UIMAD UR16, UR57, UR24, URZ ;  /* 0x00000018391072a4 */ /* 0x000fe4000f8e023f */
[----:B------:R-:W-:Y:S02]  /*0f70*/  @!UP0 UIMAD UR12, UR55, UR26, UR57 ;  /* 0x0000001a370c82a4 */ /* 0x000fe4000f8e0239 */
[----:B------:R-:W-:Y:S01]  /*0f80*/  UIADD3 UR8, UR9, -0x40, URZ ;  /* 0xffffffc009087890 */ /* 0x000fe2000fffe03f */
[----:B------:R-:W-:Y:S01]  /*0f90*/  ULDC.U8 UR20, c[0x0][0x480] ;  /* 0x0001200000147ab9 */ /* 0x000fe20000000000 */
[----:B-1----:R-:W1:Y:S01]  /*0fa0*/  MUFU.RCP R4, R4 ;  /* 0x0000000400047308 */ /* 0x002e620000001000 */
[----:B------:R-:W-:Y:S01]  /*0fb0*/  ISETP.NE.AND P4, PT, RZ, UR20, PT ;  /* 0x00000014ff007c0c */ /* 0x000fe2000bf85270 */
[----:B------:R-:W-:Y:S02]  /*0fc0*/  USHF.R.S32.HI UR15, URZ, 0x1f, UR5 ;  /* 0x0000001f3f0f7899 */ /* 0x000fe40008011405 */
[----:B------:R-:W-:-:S02]  /*0fd0*/  USHF.R.S32.HI UR14, URZ, 0x1f, UR49 ;  /* 0x0000001f3f0e7899 */ /* 0x000fc40008011431 */
[----:B------:R-:W-:Y:S02]  /*0fe0*/  USHF.R.S32.HI UR25, URZ, 0x1f, UR26 ;  /* 0x0000001f3f197899 */ /* 0x000fe4000801141a */
        /* <DEDUP_REMOVED lines=8> */
[----:B------:R-:W-:Y:S01]  /*1070*/  IMAD.HI.U32 R0, R5, R0, R4 ;  /* 0x0000000005007227 */ /* 0x000fe200078e0004 */
[----:B------:R-:W-:-:S05]  /*1080*/  MOV R4, R2 ;  /* 0x0000000200047202 */ /* 0x000fca0000000f00 */
[----:B------:R-:W-:-:S04]  /*1090*/  IMAD.HI.U32 R0, R0, R4, RZ ;  /* 0x0000000400007227 */ /* 0x000fc800078e00ff */
[----:B------:R-:W-:-:S04]  /*10a0*/  IMAD.MOV R2, RZ, RZ, -R0 ;  /* 0x000000ffff027224 */ /* 0x000fc800078e0a00 */
[----:B------:R-:W-:Y:S02]  /*10b0*/  IMAD R2, R8, R2, R4 ;  /* 0x0000000208027224 */ /* 0x000fe400078e0204 */
[----:B---3--:R-:W-:-:S03]  /*10c0*/  IMAD.WIDE.U32 R4, R10, R6, RZ ;  /* 0x000000060a047225 */ /* 0x008fc600078e00ff */
[----:B------:R-:W-:Y:S01]  /*10d0*/  ISETP.GT.U32.AND P2, PT, R8, R2, PT ;  /* 0x000000020800720c */ /* 0x000fe20003f44070 */
[----:B------:R-:W-:Y:S01]  /*10e0*/  IMAD R7, R10, R7, R5 ;  /* 0x000000070a077224 */ /* 0x000fe200078e0205 */
[----:B------:R-:W-:-:S04]  /*10f0*/  SEL R11, R4, RZ, P4 ;  /* 0x000000ff040b7207 */ /* 0x000fc80002000000 */
[----:B------:R-:W-:-:S07]  /*1100*/  SEL R16, R7, RZ, P4 ;  /* 0x000000ff07107207 */ /* 0x000fce0002000000 */
[----:B------:R-:W-:Y:S01]  /*1110*/  @!P2 IMAD.IADD R2, R2, 0x1, -R8 ;  /* 0x000000010202a824 */ /* 0x000fe200078e0a08 */
[----:B------:R-:W-:-:S04]  /*1120*/  @!P2 IADD3 R0, R0, 0x1, RZ ;  /* 0x000000010000a810 */ /* 0x000fc80007ffe0ff */
[----:B------:R-:W-:Y:S02]  /*1130*/  ISETP.GE.U32.AND P3, PT, R2, R8, PT ;  /* 0x000000080200720c */ /* 0x000fe40003f66070 */
[----:B------:R-:W-:-:S04]  /*1140*/  LOP3.LUT R2, R9, UR57, RZ, 0x3c, !PT ;  /* 0x0000003909027c12 */ /* 0x000fc8000f8e3cff */
[----:B------:R-:W-:-:S07]  /*1150*/  ISETP.GE.AND P0, PT, R2, RZ, PT ;  /* 0x000000ff0200720c */ /* 0x000fce0003f06270 */
[----:B------:R-:W-:-:S04]  /*1160*/  @P3 VIADD R0, R0, 0x1 ;  /* 0x0000000100003836 */ /* 0x000fc80000000000 */
[----:B------:R-:W-:-:S05]  /*1170*/  IMAD.MOV.U32 R2, RZ, RZ, R0 ;  /* 0x000000ffff027224 */ /* 0x000fca00078e0000 */
[----:B------:R-:W-:Y:S02]  /*1180*/  @!P0 IADD3 R2, -R2, RZ, RZ ;  /* 0x000000ff02028210 */ /* 0x000fe40007ffe1ff */
        /* <DEDUP_REMOVED lines=12> */
.L_x_488:
[----:B------:R-:W-:Y:S01]  /*1250*/  UIMAD UR12, UR55, UR26, UR57 ;  /* 0x0000001a370c72a4 */ /* 0x000fe2000f8e0239 */
[----:B------:R-:W-:-:S03]  /*1260*/  ULDC UR11, c[0x0][0x2d4] ;  /* 0x0000b500000b7ab9 */ /* 0x000fc60000000800 */
[----:B------:R-:W-:-:S12]  /*1270*/  UIMAD UR20, UR12, UR11, URZ ;  /* 0x0000000b0c1472a4 */ /* 0x000fd8000f8e023f */
.L_x_489:
[----:B------:R-:W1:Y:S01]  /*1280*/  LDC.64 R14, c[0x0][0x248] ;  /* 0x00009200ff0e7b82 */ /* 0x000e620000000a00 */
[----:B------:R-:W2:Y:S01]  /*1290*/  S2R R28, SR_TID.X ;  /* 0x00000000001c7919 */ /* 0x000ea20000002100 */
[----:B------:R-:W-:Y:S01]  /*12a0*/  UIADD3 UR52, UP0, UR49, UR5, URZ ;  /* 0x0000000531347290 */ /* 0x000fe2000ff1e03f */
[----:B------:R-:W-:Y:S01]  /*12b0*/  SHF.R.S32.HI R245, RZ, 0x1f, R244 ;  /* 0x0000001ffff57819 */ /* 0x000fe200000114f4 */
[----:B------:R-:W-:Y:S01]  /*12c0*/  UIMAD UR33, UR26, UR24, URZ ;  /* 0x000000181a2172a4 */ /* 0x000fe2000f8e023f */
[----:B------:R-:W-:Y:S01]  /*12d0*/  SHF.R.S32.HI R29, RZ, 0x1f, R243 ;  /* 0x0000001fff1d7819 */ /* 0x000fe200000114f3 */
[----:B------:R-:W-:Y:S01]  /*12e0*/  UIADD3.X UR53, UR15, UR14, URZ, UP0, !UPT ;  /* 0x0000000e0f357290 */ /* 0x000fe200087fe43f */
[----:B------:R-:W-:Y:S01]  /*12f0*/  IADD3 R18, P0, R243, UR8, RZ ;  /* 0x00000008f3127c10 */ /* 0x000fe2000ff1e0ff */
[----:B------:R-:W3:Y:S01]  /*1300*/  LDC.64 R6, c[0x0][0x230] ;  /* 0x00008c00ff067b82 */ /* 0x000ee20000000a00 */
[----:B------:R-:W-:Y:S01]  /*1310*/  USHF.L.U32 UR5, UR33, 0x6, URZ ;  /* 0x0000000621057899 */ /* 0x000fe2000800063f */
[----:B------:R-:W-:Y:S01]  /*1320*/  IMAD.U32 R10, RZ, RZ, UR16 ;  /* 0x00000010ff0a7e24 */ /* 0x000fe2000f8e00ff */
[----:B------:R-:W-:Y:S01]  /*1330*/  IADD3.X R24, R29, UR9, RZ, P0, !PT ;  /* 0x000000091d187c10 */ /* 0x000fe200087fe4ff */
[----:B------:R-:W-:Y:S01]  /*1340*/  ULDC.64 UR12, c[0x0][0x240] ;  /* 0x00009000000c7ab9 */ /* 0x000fe20000000a00 */
[----:B------:R-:W-:Y:S01]  /*1350*/  IMAD.U32 R17, RZ, RZ, UR17 ;  /* 0x00000011ff117e24 */ /* 0x000fe2000f8e00ff */
[----:B------:R-:W-:Y:S01]  /*1360*/  ULDC.64 UR14, c[0x0][0x260] ;  /* 0x00009800000e7ab9 */ /* 0x000fe20000000a00 */
[----:B------:R-:W-:Y:S01]  /*1370*/  ULDC.64 UR16, c[0x0][0x218] ;  /* 0x0000860000107ab9 */ /* 0x000fe20000000a00 */
[----:B------:R-:W4:Y:S01]  /*1380*/  LDC.64 R20, c[0x0][0x418] ;  /* 0x00010600ff147b82 */ /* 0x000f220000000a00 */
[----:B------:R-:W-:Y:S01]  /*1390*/  USHF.R.S32.HI UR28, URZ, 0x1f, UR57 ;  /* 0x0000001f3f1c7899 */ /* 0x000fe20008011439 */
[----:B------:R-:W-:-:S02]  /*13a0*/  CS2R R126, SRZ ;  /* 0x00000000007e7805 */ /* 0x000fc4000001ff00 */
[----:B------:R-:W-:Y:S02]  /*13b0*/  CS2R R124, SRZ ;  /* 0x00000000007c7805 */ /* 0x000fe4000001ff00 */
[----:B------:R-:W-:Y:S02]  /*13c0*/  CS2R R130, SRZ ;  /* 0x0000000000827805 */ /* 0x000fe4000001ff00 */
[----:B------:R-:W-:Y:S02]  /*13d0*/  CS2R R128, SRZ ;  /* 0x0000000000807805 */ /* 0x000fe4000001ff00 */
[----:B------:R-:W-:Y:S02]  /*13e0*/  CS2R R122, SRZ ;  /* 0x00000000007a7805 */ /* 0x000fe4000001ff00 */
[----:B------:R-:W-:Y:S01]  /*13f0*/  CS2R R120, SRZ ;  /* 0x0000000000787805 */ /* 0x000fe2000001ff00 */
[C---:B-1----:R-:W-:Y:S01]  /*1400*/  IMAD R0, R14.reuse, UR53, RZ ;  /* 0x000000350e007c24 */ /* 0x042fe2000f8e02ff */
[----:B------:R-:W1:Y:S01]  /*1410*/  LDC.64 R12, c[0x0][0x228] ;  /* 0x00008a00ff0c7b82 */ /* 0x000e620000000a00 */
[----:B------:R-:W-:Y:S01]  /*1420*/  IMAD.WIDE.U32 R4, R14, UR52, R244 ;  /* 0x000000340e047c25 */ /* 0x000fe2000f8e00f4 */
[----:B------:R-:W-:-:S02]  /*1430*/  CS2R R118, SRZ ;  /* 0x0000000000767805 */ /* 0x000fc4000001ff00 */
[----:B------:R-:W-:Y:S02]  /*1440*/  CS2R R116, SRZ ;  /* 0x0000000000747805 */ /* 0x000fe4000001ff00 */
[----:B------:R-:W-:Y:S01]  /*1450*/  CS2R R110, SRZ ;  /* 0x00000000006e7805 */ /* 0x000fe2000001ff00 */
[----:B------:R-:W-:Y:S01]  /*1460*/  IMAD R0, R15, UR52, R0 ;  /* 0x000000340f007c24 */ /* 0x000fe2000f8e0200 */
[----:B------:R-:W-:Y:S01]  /*1470*/  CS2R R108, SRZ ;  /* 0x00000000006c7805 */ /* 0x000fe2000001ff00 */
[C---:B---3--:R-:W-:Y:S01]  /*1480*/  IMAD R8, R6.reuse, UR60, RZ ;  /* 0x0000003c06087c24 */ /* 0x048fe2000f8e02ff */
[----:B------:R-:W3:Y:S01]  /*1490*/  LDC.64 R22, c[0x0][0x238] ;  /* 0x00008e00ff167b82 */ /* 0x000ee20000000a00 */
[----:B------:R-:W-:Y:S01]  /*14a0*/  IMAD.IADD R5, R5, 0x1, R0 ;  /* 0x0000000105057824 */ /* 0x000fe200078e0200 */
[----:B--2---:R-:W-:Y:S01]  /*14b0*/  SHF.R.S32.HI R0, RZ, 0x1f, R28 ;  /* 0x0000001fff007819 */ /* 0x004fe2000001141c */
[----:B------:R-:W-:Y:S01]  /*14c0*/  IMAD R7, R7, UR55, R8 ;  /* 0x0000003707077c24 */ /* 0x000fe2000f8e0208 */
[----:B------:R-:W-:Y:S01]  /*14d0*/  CS2R R114, SRZ ;  /* 0x0000000000727805 */ /* 0x000fe2000001ff00 */
[----:B------:R-:W-:Y:S01]  /*14e0*/  IMAD.WIDE.U32 R4, R6, UR55, R4 ;  /* 0x0000003706047c25 */ /* 0x000fe2000f8e0004 */
[----:B------:R-:W-:-:S02]  /*14f0*/  LEA.HI R0, R0, R28, RZ, 0x5 ;  /* 0x0000001c00007211 */ /* 0x000fc400078f28ff */
[----:B------:R-:W-:Y:S02]  /*1500*/  CS2R R112, SRZ ;  /* 0x0000000000707805 */ /* 0x000fe4000001ff00 */
[----:B------:R-:W-:Y:S01]  /*1510*/  CS2R R106, SRZ ;  /* 0x00000000006a7805 */ /* 0x000fe2000001ff00 */
[----:B------:R-:W-:Y:S01]  /*1520*/  IMAD R6, R24, UR12, RZ ;  /* 0x0000000c18067c24 */ /* 0x000fe2000f8e02ff */
[----:B------:R-:W-:Y:S01]  /*1530*/  LOP3.LUT R0, R0, 0xffffffe0, RZ, 0xc0, !PT ;  /* 0xffffffe000007812 */ /* 0x000fe200078ec0ff */
[----:B------:R-:W-:Y:S01]  /*1540*/  IMAD.WIDE.U32 R8, R18, UR12, R244 ;  /* 0x0000000c12087c25 */ /* 0x000fe2000f8e00f4 */
[----:B------:R-:W-:Y:S01]  /*1550*/  USHF.R.S32.HI UR12, URZ, 0x1f, UR5 ;  /* 0x0000001f3f0c7899 */ /* 0x000fe20008011405 */
[----:B------:R-:W-:Y:S02]  /*1560*/  CS2R R104, SRZ ;  /* 0x0000000000687805 */ /* 0x000fe4000001ff00 */
[----:B------:R-:W-:Y:S01]  /*1570*/  CS2R R102, SRZ ;  /* 0x0000000000667805 */ /* 0x000fe2000001ff00 */
[----:B------:R-:W-:Y:S01]  /*1580*/  IMAD.IADD R28, R28, 0x1, -R0 ;  /* 0x000000011c1c7824 */ /* 0x000fe200078e0a00 */
[----:B------:R-:W-:Y:S01]  /*1590*/  CS2R R100, SRZ ;  /* 0x0000000000647805 */ /* 0x000fe2000001ff00 */
[----:B------:R-:W-:Y:S01]  /*15a0*/  IMAD.IADD R5, R5, 0x1, R7 ;  /* 0x0000000105057824 */ /* 0x000fe200078e0207 */
[----:B------:R-:W-:Y:S01]  /*15b0*/  CS2R R94, SRZ ;  /* 0x00000000005e7805 */ /* 0x000fe2000001ff00 */
[----:B------:R-:W-:Y:S01]  /*15c0*/  IMAD R0, R248, UR33, R28 ;  /* 0x00000021f8007c24 */ /* 0x000fe2000f8e021c */
[----:B------:R-:W-:Y:S01]  /*15d0*/  CS2R R92, SRZ ;  /* 0x00000000005c7805 */ /* 0x000fe2000001ff00 */
[----:B------:R-:W-:Y:S01]  /*15e0*/  IMAD R7, R18, UR13, R6 ;  /* 0x0000000d12077c24 */ /* 0x000fe2000f8e0206 */
[----:B------:R-:W-:Y:S01]  /*15f0*/  CS2R R98, SRZ ;  /* 0x0000000000627805 */ /* 0x000fe2000001ff00 */
[----:B------:R-:W-:Y:S01]  /*1600*/  IMAD R6, R25, UR14, RZ ;  /* 0x0000000e19067c24 */ /* 0x000fe2000f8e02ff */
[----:B------:R-:W-:Y:S01]  /*1610*/  IADD3 R10, P1, P0, R0, UR5, R10 ;  /* 0x00000005000a7c10 */ /* 0x000fe2000f83e00a */
[----:B------:R-:W-:Y:S01]  /*1620*/  USHF.R.S32.HI UR5, URZ, 0x1f, UR24 ;  /* 0x0000001f3f057899 */ /* 0x000fe20008011418 */
[----:B------:R-:W-:Y:S01]  /*1630*/  SHF.R.S32.HI R0, RZ, 0x1f, R0 ;  /* 0x0000001fff007819 */ /* 0x000fe20000011400 */
[C---:B------:R-:W-:Y:S01]  /*1640*/  IMAD R6, R2.reuse, UR15, R6 ;  /* 0x0000000f02067c24 */ /* 0x040fe2000f8e0206 */
[----:B------:R-:W-:Y:S01]  /*1650*/  CS2R R96, SRZ ;  /* 0x0000000000607805 */ /* 0x000fe2000001ff00 */
[----:B------:R-:W-:Y:S01]  /*1660*/  IMAD.WIDE.U32 R4, R2, UR14, R4 ;  /* 0x0000000e02047c25 */ /* 0x000fe2000f8e0004 */
[----:B------:R-:W-:Y:S01]  /*1670*/  IADD3.X R0, R0, UR12, R17, P1, P0 ;  /* 0x0000000c00007c10 */ /* 0x000fe20008fe0411 */
[----:B------:R-:W-:Y:S01]  /*1680*/  UIMAD.WIDE UR14, UR55, UR11, UR8 ;  /* 0x0000000b370e72a5 */ /* 0x000fe2000f8e0208 */
[----:B------:R-:W-:Y:S01]  /*1690*/  IADD3 R10, P0, R10, R11, RZ ;  /* 0x0000000b0a0a7210 */ /* 0x000fe20007f1e0ff */
[----:B------:R-:W-:Y:S01]  /*16a0*/  UIMAD UR9, UR5, UR26, URZ ;  /* 0x0000001a050972a4 */ /* 0x000fe2000f8e023f */
[----:B------:R-:W-:Y:S01]  /*16b0*/  IMAD.IADD R5, R5, 0x1, R6 ;  /* 0x0000000105057824 */ /* 0x000fe200078e0206 */
[----:B------:R-:W-:Y:S01]  /*16c0*/  UIMAD.WIDE.U32 UR12, UR24, UR26, URZ ;  /* 0x0000001a180c72a5 */ /* 0x000fe2000f8e003f */
[----:B------:R-:W-:Y:S01]  /*16d0*/  IMAD.IADD R9, R9, 0x1, R7 ;  /* 0x0000000109097824 */ /* 0x000fe200078e0207 */
[----:B------:R-:W-:Y:S01]  /*16e0*/  UIMAD UR9, UR25, UR24, UR9 ;  /* 0x00000018190972a4 */ /* 0x000fe2000f8e0209 */
[----:B------:R-:W-:Y:S01]  /*16f0*/  IMAD.X R11, R0, 0x1, R16, P0 ;  /* 0x00000001000b7824 */ /* 0x000fe200000e0610 */
[----:B------:R-:W-:Y:S01]  /*1700*/  UIADD3 UR5, UP0, UR14, UR19, URZ ;  /* 0x000000130e057290 */ /* 0x000fe2000ff1e03f */
[----:B------:R-:W2:Y:S01]  /*1710*/  LDC.64 R16, c[0x0][0x250] ;  /* 0x00009400ff107b82 */ /* 0x000ea20000000a00 */
[----:B------:R-:W-:Y:S01]  /*1720*/  UIADD3 UR9, UR13, UR9, URZ ;  /* 0x000000090d097290 */ /* 0x000fe2000fffe03f */
[-C--:B------:R-:W-:Y:S01]  /*1730*/  IMAD R0, R29, R14.reuse, RZ ;  /* 0x0000000e1d007224 */ /* 0x080fe200078e02ff */
[----:B------:R-:W-:Y:S01]  /*1740*/  UIADD3.X UR14, UR15, UR21, URZ, UP0, !UPT ;  /* 0x000000150f0e7290 */ /* 0x000fe200087fe43f */
[----:B------:R-:W-:Y:S01]  /*1750*/  IMAD.U32 R26, RZ, RZ, UR12 ;  /* 0x0000000cff1a7e24 */ /* 0x000fe2000f8e00ff */
[----:B------:R-:W-:Y:S01]  /*1760*/  UIMAD UR9, UR9, UR5, URZ ;  /* 0x00000005090972a4 */ /* 0x000fe2000f8e023f */
[C---:B------:R-:W-:Y:S01]  /*1770*/  IMAD R0, R243.reuse, R15, R0 ;  /* 0x0000000ff3007224 */ /* 0x040fe200078e0200 */
[----:B------:R-:W-:Y:S01]  /*1780*/  CS2R R90, SRZ ;  /* 0x00000000005a7805 */ /* 0x000fe2000001ff00 */
[----:B------:R-:W-:Y:S01]  /*1790*/  IMAD.WIDE.U32 R4, R243, R14, R4 ;  /* 0x0000000ef3047225 */ /* 0x000fe200078e0004 */
[----:B------:R-:W-:-:S02]  /*17a0*/  CS2R R88, SRZ ;  /* 0x0000000000587805 */ /* 0x000fc4000001ff00 */
[----:B------:R-:W-:Y:S02]  /*17b0*/  CS2R R86, SRZ ;  /* 0x0000000000567805 */ /* 0x000fe4000001ff00 */
[----:B------:R-:W-:Y:S01]  /*17c0*/  CS2R R84, SRZ ;  /* 0x0000000000547805 */ /* 0x000fe2000001ff00 */
[----:B------:R-:W-:Y:S01]  /*17d0*/  IMAD.WIDE.U32 R10, R26, UR5, R10 ;  /* 0x000000051a0a7c25 */ /* 0x000fe2000f8e000a */
[----:B------:R-:W-:Y:S01]  /*17e0*/  UIMAD UR5, UR14, UR12, UR9 ;  /* 0x0000000c0e0572a4 */ /* 0x000fe2000f8e0209 */
[C---:B------:R-:W-:Y:S02]  /*17f0*/  LEA R6, P0, R4.reuse, UR16, 0x1 ;  /* 0x0000001004067c11 */ /* 0x040fe4000f8008ff */
[----:B------:R-:W-:Y:S01]  /*1800*/  CS2R R78, SRZ ;  /* 0x00000000004e7805 */ /* 0x000fe2000001ff00 */
[----:B------:R-:W-:Y:S01]  /*1810*/  IMAD.IADD R0, R5, 0x1, R0 ;  /* 0x0000000105007824 */ /* 0x000fe200078e0200 */
[----:B------:R-:W-:Y:S01]  /*1820*/  ULDC.64 UR14, c[0x0][0x258] ;  /* 0x00009600000e7ab9 */ /* 0x000fe20000000a00 */
[----:B------:R-:W-:Y:S01]  /*1830*/  IMAD.U32 R27, RZ, RZ, UR13 ;  /* 0x0000000dff1b7e24 */ /* 0x000fe2000f8e00ff */
[----:B------:R-:W-:Y:S01]  /*1840*/  ULDC.64 UR12, c[0x0][0x400] ;  /* 0x00010000000c7ab9 */ /* 0x000fe20000000a00 */
[----:B------:R-:W-:Y:S01]  /*1850*/  VIADD R11, R11, UR5 ;  /* 0x000000050b0b7c36 */ /* 0x000fe20008000000 */
[----:B------:R-:W-:Y:S01]  /*1860*/  LEA.HI.X R7, R4, UR17, R0, 0x1, P0 ;  /* 0x0000001104077c11 */ /* 0x000fe200080f0c00 */
[----:B-1----:R-:W-:Y:S01]  /*1870*/  IMAD R19, R12, UR60, RZ ;  /* 0x0000003c0c137c24 */ /* 0x002fe2000f8e02ff */
[----:B------:R-:W-:Y:S01]  /*1880*/  LEA R188, P1, R10, UR12, 0x2 ;  /* 0x0000000c0abc7c11 */ /* 0x000fe2000f8210ff */
[C---:B--2---:R-:W-:Y:S01]  /*1890*/  IMAD R0, R16.reuse, UR53, RZ ;  /* 0x0000003510007c24 */ /* 0x044fe2000f8e02ff */
[----:B------:R-:W-:Y:S01]  /*18a0*/  ULDC.64 UR16, c[0x0][0x268] ;  /* 0x00009a0000107ab9 */ /* 0x000fe20000000a00 */
[----:B------:R-:W-:Y:S01]  /*18b0*/  IMAD.WIDE.U32 R4, R16, UR52, R244 ;  /* 0x0000003410047c25 */ /* 0x000fe2000f8e00f4 */
[----:B------:R-:W-:Y:S01]  /*18c0*/  LEA.HI.X R189, R10, UR13, R11, 0x2, P1 ;  /* 0x0000000d0abd7c11 */ /* 0x000fe200088f140b */
[----:B------:R-:W-:Y:S01]  /*18d0*/  ULDC.64 UR12, c[0x0][0x420] ;  /* 0x00010800000c7ab9 */ /* 0x000fe20000000a00 */
[----:B------:R-:W-:Y:S01]  /*18e0*/  UIADD3 UR5, UR23, -0x1, URZ ;  /* 0xffffffff17057890 */ /* 0x000fe2000fffe03f */
[----:B------:R-:W-:Y:S01]  /*18f0*/  IMAD R0, R17, UR52, R0 ;  /* 0x0000003411007c24 */ /* 0x000fe2000f8e0200 */
[----:B------:R-:W-:Y:S01]  /*1900*/  CS2R R76, SRZ ;  /* 0x00000000004c7805 */ /* 0x000fe2000001ff00 */
[C---:B----4-:R-:W-:Y:S01]  /*1910*/  IMAD R10, R20.reuse, UR60, RZ ;  /* 0x0000003c140a7c24 */ /* 0x050fe2000f8e02ff */
[----:B------:R-:W-:Y:S01]  /*1920*/  ULEA.HI UR9, UR5, UR5, URZ, 0x1 ;  /* 0x0000000505097291 */ /* 0x000fe2000f8f083f */
[----:B------:R-:W-:Y:S01]  /*1930*/  IMAD.IADD R5, R5, 0x1, R0 ;  /* 0x0000000105057824 */ /* 0x000fe200078e0200 */
[----:B------:R-:W-:Y:S01]  /*1940*/  CS2R R82, SRZ ;  /* 0x0000000000527805 */ /* 0x000fe2000001ff00 */
[----:B------:R-:W-:Y:S01]  /*1950*/  IMAD R0, R21, UR55, R10 ;  /* 0x0000003715007c24 */ /* 0x000fe2000f8e020a */
[----:B------:R-:W-:Y:S01]  /*1960*/  ULOP3.LUT UR9, UR9, 0xfffffffe, URZ, 0xc0, !UPT ;  /* 0xfffffffe09097892 */ /* 0x000fe2000f8ec03f */
[----:B------:R-:W-:Y:S01]  /*1970*/  IMAD.WIDE.U32 R10, R20, UR55, R244 ;  /* 0x00000037140a7c25 */ /* 0x000fe2000f8e00f4 */
[----:B------:R-:W-:-:S02]  /*1980*/  CS2R R80, SRZ ;  /* 0x0000000000507805 */ /* 0x000fc4000001ff00 */
[----:B------:R-:W-:Y:S01]  /*1990*/  CS2R R74, SRZ ;  /* 0x00000000004a7805 */ /* 0x000fe2000001ff00 */
[----:B------:R-:W-:Y:S01]  /*19a0*/  UIADD3 UR9, UR5, -UR9, URZ ;  /* 0x8000000905097290 */ /* 0x000fe2000fffe03f */
[----:B------:R-:W-:Y:S01]  /*19b0*/  IMAD R13, R13, UR55, R19 ;  /* 0x000000370d0d7c24 */ /* 0x000fe2000f8e0213 */
[----:B------:R-:W-:Y:S01]  /*19c0*/  CS2R R72, SRZ ;  /* 0x0000000000487805 */ /* 0x000fe2000001ff00 */
[----:B------:R-:W-:Y:S01]  /*19d0*/  IMAD.WIDE.U32 R8, R12, UR55, R8 ;  /* 0x000000370c087c25 */ /* 0x000fe2000f8e0008 */
[----:B------:R-:W-:Y:S01]  /*19e0*/  LEA R12, P0, R14, R6, 0x7 ;  /* 0x000000060e0c7211 */ /* 0x000fe200078038ff */
[----:B------:R-:W-:Y:S01]  /*19f0*/  UISETP.NE.AND UP0, UPT, UR9, 0x1, UPT ;  /* 0x000000010900788c */ /* 0x000fe2000bf05270 */
[----:B------:R-:W-:Y:S01]  /*1a00*/  CS2R R70, SRZ ;  /* 0x0000000000467805 */ /* 0x000fe2000001ff00 */
[----:B---3--:R-:W-:Y:S01]  /*1a10*/  IMAD R19, R22, UR60, RZ ;  /* 0x0000003c16137c24 */ /* 0x008fe2000f8e02ff */
[----:B------:R-:W-:Y:S01]  /*1a20*/  UIADD3 UR9, UR8, UR22, URZ ;  /* 0x0000001608097290 */ /* 0x000fe2000fffe03f */
[----:B------:R-:W-:Y:S01]  /*1a30*/  IMAD.IADD R11, R11, 0x1, R0 ;  /* 0x000000010b0b7824 */ /* 0x000fe200078e0200 */
[----:B------:R-:W-:Y:S01]  /*1a40*/  CS2R R68, SRZ ;  /* 0x0000000000447805 */ /* 0x000fe2000001ff00 */
[----:B------:R-:W-:Y:S01]  /*1a50*/  IMAD R0, R24, UR12, RZ ;  /* 0x0000000c18007c24 */ /* 0x000fe2000f8e02ff */
[----:B------:R-:W-:Y:S01]  /*1a60*/  CS2R R62, SRZ ;  /* 0x00000000003e7805 */ /* 0x000fe2000001ff00 */
[----:B------:R-:W-:Y:S01]  /*1a70*/  IMAD.IADD R9, R9, 0x1, R13 ;  /* 0x0000000109097824 */ /* 0x000fe200078e020d */
[----:B------:R-:W-:Y:S01]  /*1a80*/  LEA.HI.X R13, R14, R7, R15, 0x7, P0 ;  /* 0x000000070e0d7211 */ /* 0x000fe200000f3c0f */
[----:B------:R-:W-:Y:S01]  /*1a90*/  IMAD R19, R23, UR55, R19 ;  /* 0x0000003717137c24 */ /* 0x000fe2000f8e0213 */
[----:B------:R-:W-:Y:S01]  /*1aa0*/  PLOP3.LUT P0, PT, PT, PT, UP0, 0x80, 0x0 ;  /* 0x000000000000781c */ /* 0x000fe20003f0f008 */
[----:B------:R-:W-:Y:S01]  /*1ab0*/  IMAD.WIDE.U32 R4, R22, UR55, R4 ;  /* 0x0000003716047c25 */ /* 0x000fe2000f8e0004 */
[----:B------:R-:W-:-:S02]  /*1ac0*/  CS2R R60, SRZ ;  /* 0x00000000003c7805 */ /* 0x000fc4000001ff00 */
[----:B------:R-:W-:Y:S02]  /*1ad0*/  CS2R R66, SRZ ;  /* 0x0000000000427805 */ /* 0x000fe4000001ff00 */
[----:B------:R-:W-:Y:S01]  /*1ae0*/  CS2R R64, SRZ ;  /* 0x0000000000407805 */ /* 0x000fe2000001ff00 */
[----:B------:R-:W-:Y:S01]  /*1af0*/  IMAD.U32 R14, RZ, RZ, UR14 ;  /* 0x0000000eff0e7e24 */ /* 0x000fe2000f8e00ff */
[----:B------:R-:W-:Y:S01]  /*1b00*/  UIMAD UR14, UR28, UR14, URZ ;  /* 0x0000000e1c0e72a4 */ /* 0x000fe2000f8e023f */
[----:B------:R-:W-:Y:S01]  /*1b10*/  IMAD R20, R18, UR13, R0 ;  /* 0x0000000d12147c24 */ /* 0x000fe2000f8e0200 */
[----:B------:R-:W-:Y:S01]  /*1b20*/  CS2R R58, SRZ ;  /* 0x00000000003a7805 */ /* 0x000fe2000001ff00 */
[----:B------:R-:W-:Y:S01]  /*1b30*/  IMAD.IADD R5, R5, 0x1, R19 ;  /* 0x0000000105057824 */ /* 0x000fe200078e0213 */
[----:B------:R-:W-:Y:S01]  /*1b40*/  UIMAD UR19, UR57, UR15, UR14 ;  /* 0x0000000f391372a4 */ /* 0x000fe2000f8e020e */
[----:B------:R-:W-:Y:S01]  /*1b50*/  IMAD R0, R25, UR16, RZ ;  /* 0x0000001019007c24 */ /* 0x000fe2000f8e02ff */
[----:B------:R-:W-:Y:S01]  /*1b60*/  CS2R R56, SRZ ;  /* 0x0000000000387805 */ /* 0x000fe2000001ff00 */
[----:B------:R-:W-:Y:S01]  /*1b70*/  IMAD.WIDE.U32 R14, R14, UR57, R8 ;  /* 0x000000390e0e7c25 */ /* 0x000fe2000f8e0008 */
[----:B------:R-:W-:Y:S01]  /*1b80*/  ULDC.64 UR14, c[0x0][0x3e0] ;  /* 0x0000f800000e7ab9 */ /* 0x000fe20000000a00 */
[----:B------:R-:W-:-:S02]  /*1b90*/  CS2R R54, SRZ ;  /* 0x0000000000367805 */ /* 0x000fc4000001ff00 */
[----:B------:R-:W-:Y:S01]  /*1ba0*/  CS2R R52, SRZ ;  /* 0x0000000000347805 */ /* 0x000fe2000001ff00 */
[----:B------:R-:W-:Y:S01]  /*1bb0*/  IMAD.WIDE.U32 R8, R18, UR12, R10 ;  /* 0x0000000c12087c25 */ /* 0x000fe2000f8e000a */
[----:B------:R-:W-:Y:S01]  /*1bc0*/  ULDC.64 UR12, c[0x0][0x428] ;  /* 0x00010a00000c7ab9 */ /* 0x000fe20000000a00 */
[----:B------:R-:W-:Y:S01]  /*1bd0*/  CS2R R46, SRZ ;  /* 0x00000000002e7805 */ /* 0x000fe2000001ff00 */
[----:B------:R-:W-:Y:S01]  /*1be0*/  UIMAD UR11, UR28, UR12, URZ ;  /* 0x0000000c1c0b72a4 */ /* 0x000fe2000f8e023f */
[C---:B------:R-:W-:Y:S01]  /*1bf0*/  IMAD R0, R2.reuse, UR17, R0 ;  /* 0x0000001102007c24 */ /* 0x040fe2000f8e0200 */
[----:B------:R-:W-:Y:S01]  /*1c00*/  CS2R R44, SRZ ;  /* 0x00000000002c7805 */ /* 0x000fe2000001ff00 */
[----:B------:R-:W-:Y:S01]  /*1c10*/  IMAD.WIDE.U32 R4, R2, UR16, R4 ;  /* 0x0000001002047c25 */ /* 0x000fe2000f8e0004 */
[----:B------:R-:W-:Y:S01]  /*1c20*/  UIMAD UR11, UR57, UR13, UR11 ;  /* 0x0000000d390b72a4 */ /* 0x000fe2000f8e020b */
[----:B------:R-:W-:Y:S01]  /*1c30*/  CS2R R50, SRZ ;  /* 0x0000000000327805 */ /* 0x000fe2000001ff00 */
[----:B------:R-:W-:Y:S01]  /*1c40*/  ULDC.64 UR16, c[0x0][0x210] ;  /* 0x0000840000107ab9 */ /* 0x000fe20000000a00 */
[----:B------:R-:W-:Y:S01]  /*1c50*/  IMAD.IADD R9, R9, 0x1, R20 ;  /* 0x0000000109097824 */ /* 0x000fe200078e0214 */
[----:B------:R-:W-:Y:S01]  /*1c60*/  LEA R228, P3, R14, UR16, 0x1 ;  /* 0x000000100ee47c11 */ /* 0x000fe2000f8608ff */
[----:B------:R-:W-:Y:S01]  /*1c70*/  IMAD.U32 R10, RZ, RZ, UR12 ;  /* 0x0000000cff0a7e24 */ /* 0x000fe2000f8e00ff */
[----:B------:R-:W-:Y:S01]  /*1c80*/  ULDC.64 UR12, c[0x0][0x220] ;  /* 0x00008800000c7ab9 */ /* 0x000fe20000000a00 */
[----:B------:R-:W-:Y:S01]  /*1c90*/  IMAD.IADD R5, R5, 0x1, R0 ;  /* 0x0000000105057824 */ /* 0x000fe200078e0200 */
[----:B------:R-:W-:Y:S01]  /*1ca0*/  CS2R R48, SRZ ;  /* 0x0000000000307805 */ /* 0x000fe2000001ff00 */
[----:B------:R-:W-:Y:S01]  /*1cb0*/  IMAD.WIDE.U32 R10, R10, UR57, R8 ;  /* 0x000000390a0a7c25 */ /* 0x000fe2000f8e0008 */
[----:B------:R-:W-:-:S02]  /*1cc0*/  CS2R R42, SRZ ;  /* 0x00000000002a7805 */ /* 0x000fc4000001ff00 */
[----:B------:R-:W-:Y:S02]  /*1cd0*/  CS2R R40, SRZ ;  /* 0x0000000000287805 */ /* 0x000fe4000001ff00 */
[----:B------:R-:W-:Y:S01]  /*1ce0*/  CS2R R38, SRZ ;  /* 0x0000000000267805 */ /* 0x000fe2000001ff00 */
[-C--:B------:R-:W-:Y:S01]  /*1cf0*/  IMAD.WIDE.U32 R8, R243, R16.reuse, R4 ;  /* 0x00000010f3087225 */ /* 0x080fe200078e0004 */
[----:B------:R-:W-:Y:S01]  /*1d00*/  @P4 BAR.SYNC.DEFER_BLOCKING 0x0 ;  /* 0x0000000000004b1d */ /* 0x000fe20000010000 */
[----:B------:R-:W-:Y:S02]  /*1d10*/  LEA R226, P2, R10, UR14, 0x1 ;  /* 0x0000000e0ae27c11 */ /* 0x000fe4000f8408ff */
[----:B------:R-:W-:Y:S01]  /*1d20*/  CS2R R36, SRZ ;  /* 0x0000000000247805 */ /* 0x000fe2000001ff00 */
[----:B------:R-:W-:Y:S01]  /*1d30*/  VIADD R5, R11, UR11 ;  /* 0x0000000b0b057c36 */ /* 0x000fe20008000000 */
[----:B------:R-:W-:Y:S01]  /*1d40*/  LEA R4, P1, R8, UR12, 0x1 ;  /* 0x0000000c08047c11 */ /* 0x000fe2000f8208ff */
[----:B------:R-:W-:Y:S01]  /*1d50*/  UIADD3 UR12, UR8, UR20, URZ ;  /* 0x00000014080c7290 */ /* 0x000fe2000fffe03f */
[----:B------:R-:W-:Y:S01]  /*1d60*/  IMAD R0, R29, R16, RZ ;  /* 0x000000101d007224 */ /* 0x000fe200078e02ff */
[----:B------:R-:W-:Y:S01]  /*1d70*/  UIADD3 UR8, -UR10, UR27, UR49 ;  /* 0x0000001b0a087290 */ /* 0x000fe2000fffe131 */
[----:B------:R-:W-:Y:S01]  /*1d80*/  VIADD R2, R15, UR19 ;  /* 0x000000130f027c36 */ /* 0x000fe20008000000 */
[----:B------:R-:W-:Y:S01]  /*1d90*/  ULDC UR11, c[0x0][0x398] ;  /* 0x0000e600000b7ab9 */ /* 0x000fe20000000800 */
[----:B------:R-:W-:Y:S01]  /*1da0*/  IMAD R0, R243, R17, R0 ;  /* 0x00000011f3007224 */ /* 0x000fe200078e0200 */
[----:B------:R-:W-:Y:S01]  /*1db0*/  UIADD3 UR8, UR8, -UR11, URZ ;  /* 0x8000000b08087290 */ /* 0x000fe2000fffe03f */
[----:B------:R-:W-:Y:S01]  /*1dc0*/  VIADD R18, R240, 0x1800 ;  /* 0x00001800f0127836 */ /* 0x000fe20000000000 */
[----:B------:R-:W-:Y:S01]  /*1dd0*/  LEA.HI.X R229, R14, UR17, R2, 0x1, P3 ;  /* 0x000000110ee57c11 */ /* 0x000fe200098f0c02 */
[----:B------:R-:W-:Y:S01]  /*1de0*/  IMAD.IADD R0, R9, 0x1, R0 ;  /* 0x0000000109007824 */ /* 0x000fe200078e0200 */
[----:B------:R-:W-:Y:S01]  /*1df0*/  USHF.R.S32.HI UR30, URZ, 0x1f, UR8 ;  /* 0x0000001f3f1e7899 */ /* 0x000fe20008011408 */
[----:B------:R-:W-:Y:S01]  /*1e00*/  LEA.HI.X R227, R10, UR15, R5, 0x1, P2 ;  /* 0x0000000f0ae37c11 */ /* 0x000fe200090f0c05 */
[----:B------:R-:W-:Y:S01]  /*1e10*/  ULDC.64 UR14, c[0x0][0x2b0] ;  /* 0x0000ac00000e7ab9 */ /* 0x000fe20000000a00 */
[----:B------:R-:W-:Y:S01]  /*1e20*/  SEL R2, R18, R240, !P0 ;  /* 0x000000f012027207 */ /* 0x000fe20004000000 */
[----:B------:R-:W-:Y:S01]  /*1e30*/  ULEA.HI UR30, UR30, UR8, URZ, 0x6 ;  /* 0x000000081e1e7291 */ /* 0x000fe2000f8f303f */
[----:B------:R-:W-:Y:S01]  /*1e40*/  LEA.HI.X R5, R8, UR13, R0, 0x1, P1 ;  /* 0x0000000d08057c11 */ /* 0x000fe200088f0c00 */
[----:B------:R-:W-:Y:S01]  /*1e50*/  ULDC.64 UR16, c[0x0][0x478] ;  /* 0x00011e0000107ab9 */ /* 0x000fe20000000a00 */
[----:B------:R-:W-:Y:S01]  /*1e60*/  LEA R0, R240, UR4, 0x1 ;  /* 0x00000004f0007c11 */ /* 0x000fe2000f8e08ff */
[----:B------:R-:W-:Y:S01]  /*1e70*/  USHF.R.S32.HI UR30, URZ, 0x6, UR30 ;  /* 0x000000063f1e7899 */ /* 0x000fe2000801141e */
[----:B------:R-:W-:Y:S01]  /*1e80*/  LEA R2, R2, UR4, 0x1 ;  /* 0x0000000402027c11 */ /* 0x000fe2000f8e08ff */
[----:B------:R-:W-:Y:S01]  /*1e90*/  UIMAD.WIDE UR8, UR9, 0x4, UR14 ;  /* 0x00000004090878a5 */ /* 0x000fe2000f8e020e */
[C---:B------:R-:W-:Y:S01]  /*1ea0*/  LEA R8, P1, R16.reuse, R4, 0x7 ;  /* 0x0000000410087211 */ /* 0x040fe200078238ff */
[----:B------:R-:W-:Y:S01]  /*1eb0*/  UISETP.LT.AND UP0, UPT, URZ, UR30, UPT ;  /* 0x0000001e3f00728c */ /* 0x000fe2000bf01270 */
[----:B------:R-:W-:Y:S01]  /*1ec0*/  @!PT LDS RZ, [RZ] ;  /* 0x00000000fffff984 */ /* 0x000fe20000000800 */
[----:B------:R-:W-:Y:S01]  /*1ed0*/  @!PT LDS RZ, [RZ] ;  /* 0x00000000fffff984 */ /* 0x000fe20000000800 */
[----:B------:R-:W-:Y:S01]  /*1ee0*/  @!PT LDS RZ, [RZ] ;  /* 0x00000000fffff984 */ /* 0x000fe20000000800 */
[----:B------:R1:W-:Y:S01]  /*1ef0*/  LDGSTS.E.BYPASS.LTC128B.128 [R0+0x6000], desc[UR6][R226.64] ;  /* 0x06000000e2007fae */ /* 0x0003e2000b901d46 */
[----:B------:R-:W-:Y:S01]  /*1f00*/  UIMAD.WIDE UR12, UR12, 0x4, UR16 ;  /* 0x000000040c0c78a5 */ /* 0x000fe2000f8e0210 */
[----:B------:R-:W-:Y:S01]  /*1f10*/  LEA.HI.X R9, R16, R5, R17, 0x7, P1 ;  /* 0x0000000510097211 */ /* 0x000fe200008f3c11 */
[----:B------:R-:W-:Y:S01]  /*1f20*/  USEL UR30, URZ, UR30, !UP0 ;  /* 0x0000001e3f1e7287 */ /* 0x000fe2000c000000 */
[----:B------:R1:W-:Y:S03]  /*1f30*/  LDGSTS.E.BYPASS.LTC128B.128 [R0+0x7000], desc[UR6][R226.64+0x40] ;  /* 0x07000040e2007fae */ /* 0x0003e6000b901d46 */
[----:B------:R-:W-:Y:S01]  /*1f40*/  UISETP.GT.AND UP0, UPT, UR23, UR30, UPT ;  /* 0x0000001e1700728c */ /* 0x000fe2000bf04270 */
[----:B------:R1:W-:Y:S04]  /*1f50*/  LDGSTS.E.BYPASS.LTC128B.128 [R0+0x8000], desc[UR6][R226.64+0x80] ;  /* 0x08000080e2007fae */ /* 0x0003e8000b901d46 */
[----:B------:R1:W-:Y:S01]  /*1f60*/  LDGSTS.E.BYPASS.LTC128B.128 [R2], desc[UR6][R228.64] ;  /* 0x00000000e4027fae */ /* 0x0003e2000b901d46 */
[----:B------:R-:W-:-:S03]  /*1f70*/  PLOP3.LUT P1, PT, PT, PT, UP0, 0x80, 0x0 ;  /* 0x000000000000781c */ /* 0x000fc60003f2f008 */
[----:B------:R1:W-:Y:S04]  /*1f80*/  LDGSTS.E.BYPASS.LTC128B.128 [R2+0x1000], desc[UR6][R228.64+0x40] ;  /* 0x01000040e4027fae */ /* 0x0003e8000b901d46 */
        /* <DEDUP_REMOVED lines=13> */
[----:B------:R-:W0:Y:S01]  /*2060*/  LDGDEPBAR ;  /* 0x00000000000079af */ /* 0x000e220000000000 */
[----:B------:R-:W-:Y:S05]  /*2070*/  @!P1 BRA `(.L_x_490) ;  /* 0x0000004400e49947 */ /* 0x000fea0003800000 */
[----:B-1----:R-:W1:Y:S01]  /*2080*/  LDC.64 R6, c[0x0][0x3b8] ;  /* 0x0000ee00ff067b82 */ /* 0x002e620000000a00 */
[----:B------:R-:W-:Y:S01]  /*2090*/  IMAD.MOV.U32 R4, RZ, RZ, 0x4 ;  /* 0x00000004ff047424 */ /* 0x000fe200078e00ff */
[----:B------:R-:W-:Y:S01]  /*20a0*/  USHF.L.U32 UR19, UR33, 0x4, URZ ;  /* 0x0000000421137899 */ /* 0x000fe2000800063f */
[----:B------:R-:W-:Y:S02]  /*20b0*/  UMOV UR15, UR12 ;  /* 0x0000000c000f7c82 */ /* 0x000fe40008000000 */
[----:B------:R-:W-:Y:S01]  /*20c0*/  IMAD.WIDE R4, R230, R4, UR8 ;  /* 0x00000008e6047e25 */ /* 0x000fe2000f8e0204 */
[----:B------:R-:W-:Y:S02]  /*20d0*/  USHF.L.U32 UR17, UR33, 0x3, URZ ;  /* 0x0000000321117899 */ /* 0x000fe4000800063f */
[----:B------:R-:W2:Y:S01]  /*20e0*/  LDC R246, c[0x0][0x2dc] ;  /* 0x0000b700fff67b82 */ /* 0x000ea20000000800 */
[----:B------:R-:W-:Y:S01]  /*20f0*/  UMOV UR14, UR13 ;  /* 0x0000000d000e7c82 */ /* 0x000fe20008000000 */
[----:B------:R3:W5:Y:S01]  /*2100*/  LDG.E R234, desc[UR6][R4.64] ;  /* 0x0000000604ea7981 */ /* 0x000762000c1e1900 */
[----:B------:R-:W-:-:S02]  /*2110*/  UIADD3 UR49, UR49, UR27, URZ ;  /* 0x0000001b31317290 */ /* 0x000fc4000fffe03f */
[----:B------:R-:W-:Y:S01]  /*2120*/  UIMAD UR37, UR33, 0x18, URZ ;  /* 0x00000018212578a4 */ /* 0x000fe2000f8e023f */
[----:B------:R3:W5:Y:S01]  /*2130*/  LDG.E R233, desc[UR6][R4.64+0x20] ;  /* 0x0000200604e97981 */ /* 0x000762000c1e1900 */
[----:B------:R-:W-:Y:S02]  /*2140*/  USHF.L.U32 UR36, UR33, 0x5, URZ ;  /* 0x0000000521247899 */ /* 0x000fe4000800063f */
[----:B------:R-:W-:Y:S01]  /*2150*/  UIMAD UR35, UR33, 0x28, URZ ;  /* 0x00000028212378a4 */ /* 0x000fe2000f8e023f */
[----:B------:R3:W5:Y:S01]  /*2160*/  LDG.E R232, desc[UR6][R4.64+0x80] ;  /* 0x0000800604e87981 */ /* 0x000762000c1e1900 */
[----:B------:R-:W-:Y:S01]  /*2170*/  UIMAD UR34, UR33, 0x30, URZ ;  /* 0x00000030212278a4 */ /* 0x000fe2000f8e023f */
[----:B------:R-:W-:Y:S02]  /*2180*/  ULDC UR54, c[0x0][0x270] ;  /* 0x00009c0000367ab9 */ /* 0x000fe40000000800 */
[----:B------:R3:W5:Y:S04]  /*2190*/  LDG.E R231, desc[UR6][R4.64+0xa0] ;  /* 0x0000a00604e77981 */ /* 0x000768000c1e1900 */
[----:B-1----:R-:W4:Y:S04]  /*21a0*/  LDG.E.64 R8, desc[UR6][R6.64] ;  /* 0x0000000606087981 */ /* 0x002f28000c1e1b00 */
[----:B------:R-:W3:Y:S01]  /*21b0*/  LDG.E.64 R6, desc[UR6][R6.64+0x8] ;  /* 0x0000080606067981 */ /* 0x000ee2000c1e1b00 */
[----:B------:R-:W-:-:S02]  /*21c0*/  UIMAD UR12, UR55, UR26, UR57 ;  /* 0x0000001a370c72a4 */ /* 0x000fc4000f8e0239 */
[----:B------:R-:W-:Y:S02]  /*21d0*/  UIADD3 UR29, UR19, 0x20, URZ ;  /* 0x00000020131d7890 */ /* 0x000fe4000fffe03f */
[----:B------:R-:W-:Y:S02]  /*21e0*/  UIADD3 UR24, UR19, 0x40, URZ ;  /* 0x0000004013187890 */ /* 0x000fe4000fffe03f */
[----:B------:R-:W-:Y:S02]  /*21f0*/  USHF.L.U32 UR12, UR12, 0x5, URZ ;  /* 0x000000050c0c7899 */ /* 0x000fe4000800063f */
[----:B------:R-:W-:Y:S02]  /*2200*/  UIADD3 UR28, UR17, UR29, URZ ;  /* 0x0000001d111c7290 */ /* 0x000fe4000fffe03f */
[----:B------:R-:W-:Y:S02]  /*2210*/  UIADD3 UR23, UR17, UR24, URZ ;  /* 0x0000001811177290 */ /* 0x000fe4000fffe03f */
[----:B------:R-:W-:Y:S01]  /*2220*/  USHF.R.S32.HI UR13, URZ, 0x1f, UR12 ;  /* 0x0000001f3f0d7899 */ /* 0x000fe2000801140c */
[----:B------:R-:W-:Y:S01]  /*2230*/  SHF.R.S32.HI R235, RZ, 0x1f, R28 ;  /* 0x0000001fffeb7819 */ /* 0x000fe2000001141c */
[----:B------:R-:W-:-:S02]  /*2240*/  UIADD3 UR27, UR17, UR28, URZ ;  /* 0x0000001c111b7290 */ /* 0x000fc4000fffe03f */
[----:B------:R-:W-:Y:S01]  /*2250*/  UIADD3 UR22, UR17, UR23, URZ ;  /* 0x0000001711167290 */ /* 0x000fe2000fffe03f */
[----:B------:R-:W-:Y:S01]  /*2260*/  IMAD.MOV.U32 R225, RZ, RZ, R2 ;  /* 0x000000ffffe17224 */ /* 0x000fe200078e0002 */
[----:B------:R-:W-:Y:S01]  /*2270*/  UIADD3 UR26, UR17, UR27, URZ ;  /* 0x0000001b111a7290 */ /* 0x000fe2000fffe03f */
[----:B------:R-:W-:Y:S01]  /*2280*/  VIADD R0, R185, 0x1800 ;  /* 0x00001800b9007836 */ /* 0x000fe20000000000 */
[----:B------:R-:W-:Y:S01]  /*2290*/  UIADD3 UR21, UR17, UR22, URZ ;  /* 0x0000001611157290 */ /* 0x000fe2000fffe03f */
[----:B------:R-:W-:Y:S01]  /*22a0*/  IADD3 R2, R186, 0x1800, RZ ;  /* 0x00001800ba027810 */ /* 0x000fe20007ffe0ff */
[----:B------:R-:W-:Y:S01]  /*22b0*/  UIADD3 UR25, UR17, UR26, URZ ;  /* 0x0000001a11197290 */ /* 0x000fe2000fffe03f */
[----:B------:R-:W-:Y:S01]  /*22c0*/  IMAD.SHL.U32 R247, R241, 0x20, RZ ;  /* 0x00000020f1f77824 */ /* 0x000fe200078e00ff */
[----:B------:R-:W-:Y:S01]  /*22d0*/  UIADD3 UR20, UR17, UR21, URZ ;  /* 0x0000001511147290 */ /* 0x000fe2000fffe03f */
[----:B------:R-:W-:Y:S01]  /*22e0*/  IMAD.MOV.U32 R252, RZ, RZ, 0x8 ;  /* 0x00000008fffc7424 */ /* 0x000fe200078e00ff */
[----:B------:R-:W-:Y:S01]  /*22f0*/  MOV R251, 0x20 ;  /* 0x0000002000fb7802 */ /* 0x000fe20000000f00 */
[----:B------:R-:W-:Y:S01]  /*2300*/  IMAD.MOV.U32 R250, RZ, RZ, 0x28 ;  /* 0x00000028fffa7424 */ /* 0x000fe200078e00ff */
[----:B------:R-:W-:Y:S01]  /*2310*/  SEL R0, R0, R185, !P0 ;  /* 0x000000b900007207 */ /* 0x000fe20004000000 */
[----:B------:R-:W-:Y:S01]  /*2320*/  IMAD.MOV.U32 R249, RZ, RZ, 0x4 ;  /* 0x00000004fff97424 */ /* 0x000fe200078e00ff */
[----:B------:R-:W-:-:S02]  /*2330*/  SEL R2, R2, R186, !P0 ;  /* 0x000000ba02027207 */ /* 0x000fc40004000000 */
[----:B------:R-:W-:Y:S01]  /*2340*/  MOV R127, RZ ;  /* 0x000000ff007f7202 */ /* 0x000fe20000000f00 */
[----:B------:R-:W-:Y:S02]  /*2350*/  UIMAD UR33, UR33, 0x38, URZ ;  /* 0x00000038212178a4 */ /* 0x000fe4000f8e023f */
[----:B------:R-:W-:Y:S02]  /*2360*/  UIADD3 UR49, -UR10, 0x80, UR49 ;  /* 0x000000800a317890 */ /* 0x000fe4000fffe131 */
[----:B------:R-:W-:Y:S02]  /*2370*/  UIADD3 UR32, UR17, UR25, URZ ;  /* 0x0000001911207290 */ /* 0x000fe4000fffe03f */
[----:B------:R-:W-:Y:S01]  /*2380*/  UIADD3 UR31, UR17, UR20, URZ ;  /* 0x00000014111f7290 */ /* 0x000fe2000fffe03f */
[----:B----4-:R-:W-:Y:S02]  /*2390*/  R2UR UR11, R8 ;  /* 0x00000000080b72ca */ /* 0x010fe400000e0000 */
[----:B------:R-:W-:-:S11]  /*23a0*/  R2UR UR48, R9 ;  /* 0x00000000093072ca */ /* 0x000fd600000e0000 */
[----:B------:R-:W-:Y:S01]  /*23b0*/  UIADD3 UR46, UR11, -0x4ab325aa, URZ ;  /* 0xb54cda560b2e7890 */ /* 0x000fe2000fffe03f */
[----:B---3--:R-:W-:-:S04]  /*23c0*/  IADD3 R236, P2, P1, R6, UR12, R28 ;  /* 0x0000000c06ec7c10 */ /* 0x008fc8000f95e01c */
[----:B------:R-:W-:Y:S01]  /*23d0*/  IADD3.X R235, R7, UR13, R235, P2, P1 ;  /* 0x0000000d07eb7c10 */ /* 0x000fe200097e24eb */
[----:B------:R-:W-:-:S03]  /*23e0*/  UIADD3 UR47, UR48, 0x646e171e, URZ ;  /* 0x646e171e302f7890 */ /* 0x000fc6000fffe03f */
[----:B------:R-:W-:Y:S01]  /*23f0*/  LOP3.LUT R235, R235, UR11, RZ, 0x3c, !PT ;  /* 0x0000000bebeb7c12 */ /* 0x000fe2000f8e3cff */
[----:B------:R-:W-:Y:S02]  /*2400*/  UIADD3 UR45, UR48, -0x56f99767, URZ ;  /* 0xa9066899302d7890 */ /* 0x000fe4000fffe03f */
[----:B------:R-:W-:Y:S02]  /*2410*/  UIADD3 UR44, UR11, 0x1715609d, URZ ;  /* 0x1715609d0b2c7890 */ /* 0x000fe4000fffe03f */
[----:B------:R-:W-:Y:S02]  /*2420*/  UIADD3 UR43, UR48, -0x126145ec, URZ ;  /* 0xed9eba14302b7890 */ /* 0x000fe4000fffe03f */
[----:B------:R-:W-:Y:S02]  /*2430*/  UIADD3 UR42, UR11, 0x78dde6e4, URZ ;  /* 0x78dde6e40b2a7890 */ /* 0x000fe4000fffe03f */
[----:B------:R-:W-:Y:S02]  /*2440*/  UIADD3 UR41, UR48, 0x32370b8f, URZ ;  /* 0x32370b8f30297890 */ /* 0x000fe4000fffe03f */
[----:B------:R-:W-:-:S02]  /*2450*/  UIADD3 UR40, UR11, -0x255992d5, URZ ;  /* 0xdaa66d2b0b287890 */ /* 0x000fc4000fffe03f */
[----:B------:R-:W-:Y:S02]  /*2460*/  UIADD3 UR39, UR48, 0x76cf5d0a, URZ ;  /* 0x76cf5d0a30277890 */ /* 0x000fe4000fffe03f */
[----:B------:R-:W-:Y:S02]  /*2470*/  UIADD3 UR51, UR11, 0x3c6ef372, URZ ;  /* 0x3c6ef3720b337890 */ /* 0x000fe4000fffe03f */
[----:B------:R-:W-:Y:S02]  /*2480*/  UIADD3 UR50, UR48, -0x4498517b, URZ ;  /* 0xbb67ae8530327890 */ /* 0x000fe4000fffe03f */
[----:B------:R-:W-:Y:S01]  /*2490*/  UIADD3 UR38, UR11, -0x61c88647, URZ ;  /* 0x9e3779b90b267890 */ /* 0x000fe2000fffe03f */
[----:B------:R-:W-:Y:S01]  /*24a0*/  LEA R176, R0, UR4, 0x1 ;  /* 0x0000000400b07c11 */ /* 0x000fe2000f8e08ff */
[----:B------:R-:W-:Y:S01]  /*24b0*/  IMAD.WIDE.U32 R236, R236, -0x2daee0ad, RZ ;  /* 0xd2511f53ecec7825 */ /* 0x000fe200078e00ff */
[----:B------:R-:W-:Y:S01]  /*24c0*/  LEA R179, R2, UR4, 0x1 ;  /* 0x0000000402b37c11 */ /* 0x000fe2000f8e08ff */
[----:B------:R-:W-:Y:S01]  /*24d0*/  ULDC.U8 UR12, c[0x0][0x388] ;  /* 0x0000e200000c7ab9 */ /* 0x000fe20000000000 */
[----:B--2---:R-:W-:-:S07]  /*24e0*/  ULDC UR11, c[0x0][0x2ec] ;  /* 0x0000bb00000b7ab9 */ /* 0x004fce0000000800 */
.L_x_493:
[----:B------:R-:W0:Y:S01]  /*24f0*/  LDGDEPBAR ;  /* 0x00000000000079af */ /* 0x000e220000000000 */
[----:B------:R-:W-:Y:S01]  /*2500*/  IMAD.IADD R0, R184, 0x1, R179 ;  /* 0x00000001b8007824 */ /* 0x000fe200078e02b3 */
[----:B------:R-:W-:Y:S01]  /*2510*/  USHF.L.U32 UR13, UR5, 0x6, URZ ;  /* 0x00000006050d7899 */ /* 0x000fe2000800063f */
[----:B------:R-:W-:Y:S01]  /*2520*/  IMAD.U32 R2, RZ, RZ, UR5 ;  /* 0x00000005ff027e24 */ /* 0x000fe2000f8e00ff */
[----:B------:R-:W-:Y:S03]  /*2530*/  UISETP.GT.AND UP2, UPT, UR5, UR30, UPT ;  /* 0x0000001e0500728c */ /* 0x000fe6000bf44270 */
[----:B------:R-:W-:Y:S02]  /*2540*/  IMAD R2, R2, 0x4, R242 ;  /* 0x0000000402027824 */ /* 0x000fe400078e02f2 */
[----:B------:R-:W-:Y:S02]  /*2550*/  IMAD.U32 R187, RZ, RZ, UR13 ;  /* 0x0000000dffbb7e24 */ /* 0x000fe4000f8e00ff */
[----:B------:R-:W-:Y:S03]  /*2560*/  IMAD.U32 R190, RZ, RZ, UR13 ;  /* 0x0000000dffbe7e24 */ /* 0x000fe6000f8e00ff */
[----:B------:R-:W-:Y:S01]  /*2570*/  ISETP.GE.AND P3, PT, R187, UR49, PT ;  /* 0x00000031bb007c0c */ /* 0x000fe2000bf66270 */
[----:B------:R-:W-:Y:S04]  /*2580*/  DEPBAR.LE SB0, 0x0 ;  /* 0x000080000000791a */ /* 0x000fe80000000000 */
[----:B------:R-:W-:Y:S06]  /*2590*/  BAR.SYNC.DEFER_BLOCKING 0x0 ;  /* 0x0000000000007b1d */ /* 0x000fec0000010000 */
[----:B------:R-:W-:Y:S08]  /*25a0*/  LDSM.16.M88.4 R32, [R179] ;  /* 0x00000000b320783b */ /* 0x000ff00000000200 */
[----:B------:R-:W1:Y:S08]  /*25b0*/  LDSM.16.M88.4 R16, [R177] ;  /* 0x00000000b110783b */ /* 0x000e700000000200 */
[----:B------:R-:W2:Y:S08]  /*25c0*/  LDSM.16.M88.4 R28, [R179+0x800] ;  /* 0x00080000b31c783b */ /* 0x000eb00000000200 */
[----:B------:R-:W3:Y:S08]  /*25d0*/  LDSM.16.M88.4 R132, [R177+0x400] ;  /* 0x00040000b184783b */ /* 0x000ef00000000200 */
        /* <DEDUP_REMOVED lines=12> */
[----:B------:R-:W3:Y:S05]  /*26a0*/  LDSM.16.M88.4 R160, [R179+0x1800] ;  /* 0x00180000b3a0783b */ /* 0x000eea0000000200 */
[-C--:B------:R-:W-:Y:S03]  /*26b0*/  HMMA.16816.F32.BF16 R28, R28, R134.reuse, RZ ;  /* 0x000000861c1c723c */ /* 0x080fe600000418ff */
[----:B------:R-:W-:Y:S03]  /*26c0*/  LDSM.16.M88.4 R164, [R0+0x1000] ;  /* 0x0010000000a4783b */ /* 0x000fe60000000200 */
[----:B------:R-:W-:Y:S05]  /*26d0*/  HMMA.16816.F32.BF16 R32, R32, R134, RZ ;  /* 0x000000862020723c */ /* 0x000fea00000418ff */
[----:B------:R-:W3:Y:S01]  /*26e0*/  LDSM.16.M88.4 R132, [R177+0x2400] ;  /* 0x00240000b184783b */ /* 0x000ee20000000200 */
[-C--:B----4-:R-:W-:Y:S06]  /*26f0*/  HMMA.16816.F32.BF16 R4, R136, R140.reuse, R4 ;  /* 0x0000008c8804723c */ /* 0x090fec0000041804 */
[C---:B-1----:R-:W-:Y:S01]  /*2700*/  HMMA.16816.F32.BF16 R8, R144.reuse, R140, R8 ;  /* 0x0000008c9008723c */ /* 0x042fe20000041808 */
[----:B------:R-:W1:Y:S05]  /*2710*/  LDSM.16.M88.4 R168, [R178+0x2000] ;  /* 0x00200000b2a8783b */ /* 0x000e6a0000000200 */
[-C--:B------:R-:W-:Y:S03]  /*2720*/  HMMA.16816.F32.BF16 R12, R144, R142.reuse, R12 ;  /* 0x0000008e900c723c */ /* 0x080fe6000004180c */
[----:B------:R-:W4:Y:S03]  /*2730*/  LDSM.16.M88.4 R172, [R0+0x1800] ;  /* 0x0018000000ac783b */ /* 0x000f260000000200 */
[C---:B------:R-:W-:Y:S05]  /*2740*/  HMMA.16816.F32.BF16 R16, R136.reuse, R142, R16 ;  /* 0x0000008e8810723c */ /* 0x040fea0000041810 */
[----:B------:R-:W-:Y:S01]  /*2750*/  LDSM.16.M88.4 R140, [R177+0x4000] ;  /* 0x00400000b18c783b */ /* 0x000fe20000000200 */
[-C--:B--2---:R-:W-:Y:S06]  /*2760*/  HMMA.16816.F32.BF16 R20, R136, R148.reuse, R20 ;  /* 0x000000948814723c */ /* 0x084fec0000041814 */
[C---:B------:R-:W-:Y:S06]  /*2770*/  HMMA.16816.F32.BF16 R24, R144.reuse, R148, R24 ;  /* 0x000000949018723c */ /* 0x040fec0000041818 */
[-C--:B------:R-:W-:Y:S05]  /*2780*/  HMMA.16816.F32.BF16 R28, R144, R150.reuse, R28 ;  /* 0x00000096901c723c */ /* 0x080fea000004181c */
[----:B------:R-:W-:Y:S01]  /*2790*/  VIADD R149, R2, 0x2 ;  /* 0x0000000202957836 */ /* 0x000fe20000000000 */
[----:B------:R-:W-:Y:S01]  /*27a0*/  HMMA.16816.F32.BF16 R32, R136, R150, R32 ;  /* 0x000000968820723c */ /* 0x000fe20000041820 */
[----:B------:R-:W2:Y:S01]  /*27b0*/  LDSM.16.M88.4 R136, [R178+0x2400] ;  /* 0x00240000b288783b */ /* 0x000ea20000000200 */
[----:B------:R-:W-:Y:S04]  /*27c0*/  IMAD.U32 R144, RZ, RZ, UR18 ;  /* 0x00000012ff907e24 */ /* 0x000fe8000f8e00ff */
[-C--:B------:R-:W-:Y:S05]  /*27d0*/  HMMA.16816.F32.BF16 R4, R152, R156.reuse, R4 ;  /* 0x0000009c9804723c */ /* 0x080fea0000041804 */
[----:B------:R-:W-:Y:S01]  /*27e0*/  IMAD R148, R144, 0x4, R241 ;  /* 0x0000000490947824 */ /* 0x000fe200078e02f1 */
[C---:B---3--:R-:W-:Y:S01]  /*27f0*/  HMMA.16816.F32.BF16 R8, R160.reuse, R156, R8 ;  /* 0x0000009ca008723c */ /* 0x048fe20000041808 */
[----:B------:R-:W-:Y:S04]  /*2800*/  LDSM.16.M88.4 R144, [R179+0x2800] ;  /* 0x00280000b390783b */ /* 0x000fe80000000200 */
[----:B------:R-:W-:Y:S01]  /*2810*/  LOP3.LUT R148, R148, UR48, RZ, 0x3c, !PT ;  /* 0x0000003094947c12 */ /* 0x000fe2000f8e3cff */
[-C--:B------:R-:W-:Y:S05]  /*2820*/  HMMA.16816.F32.BF16 R12, R160, R158.reuse, R12 ;  /* 0x0000009ea00c723c */ /* 0x080fea000004180c */
[----:B------:R-:W-:Y:S01]  /*2830*/  LOP3.LUT R148, R237, R148, RZ, 0x3c, !PT ;  /* 0x00000094ed947212 */ /* 0x000fe200078e3cff */
[C---:B------:R-:W-:Y:S05]  /*2840*/  HMMA.16816.F32.BF16 R16, R152.reuse, R158, R16 ;  /* 0x0000009e9810723c */ /* 0x040fea0000041810 */
[----:B------:R-:W-:Y:S01]  /*2850*/  IMAD.WIDE.U32 R150, R2, -0x326172a9, RZ ;  /* 0xcd9e8d5702967825 */ /* 0x000fe200078e00ff */
[-C--:B------:R-:W-:Y:S06]  /*2860*/  HMMA.16816.F32.BF16 R20, R152, R132.reuse, R20 ;  /* 0x000000849814723c */ /* 0x080fec0000041814 */
[C---:B------:R-:W-:Y:S06]  /*2870*/  HMMA.16816.F32.BF16 R24, R160.reuse, R132, R24 ;  /* 0x00000084a018723c */ /* 0x040fec0000041818 */
[-C--:B------:R-:W-:Y:S06]  /*2880*/  HMMA.16816.F32.BF16 R28, R160, R134.reuse, R28 ;  /* 0x00000086a01c723c */ /* 0x080fec000004181c */
[----:B------:R-:W-:Y:S01]  /*2890*/  HMMA.16816.F32.BF16 R32, R152, R134, R32 ;  /* 0x000000869820723c */ /* 0x000fe20000041820 */
[----:B------:R-:W3:Y:S05]  /*28a0*/  LDSM.16.M88.4 R132, [R179+0x2000] ;  /* 0x00200000b384783b */ /* 0x000eea0000000200 */
[-C--:B-1----:R-:W-:Y:S05]  /*28b0*/  HMMA.16816.F32.BF16 R4, R164, R168.reuse, R4 ;  /* 0x000000a8a404723c */ /* 0x082fea0000041804 */
[----:B------:R-:W-:Y:S01]  /*28c0*/  LOP3.LUT R152, R151, R235, RZ, 0x3c, !PT ;  /* 0x000000eb97987212 */ /* 0x000fe200078e3cff */
[C---:B----4-:R-:W-:Y:S05]  /*28d0*/  HMMA.16816.F32.BF16 R8, R172.reuse, R168, R8 ;  /* 0x000000a8ac08723c */ /* 0x050fea0000041808 */
[----:B------:R-:W-:Y:S01]  /*28e0*/  LOP3.LUT R155, R236, UR50, RZ, 0x3c, !PT ;  /* 0x00000032ec9b7c12 */ /* 0x000fe2000f8e3cff */
[-C--:B------:R-:W-:Y:S05]  /*28f0*/  HMMA.16816.F32.BF16 R12, R172, R170.reuse, R12 ;  /* 0x000000aaac0c723c */ /* 0x080fea000004180c */
[----:B------:R-:W-:Y:S01]  /*2900*/  IMAD.WIDE.U32 R152, R152, -0x2daee0ad, RZ ;  /* 0xd2511f5398987825 */ /* 0x000fe200078e00ff */
[C---:B------:R-:W-:Y:S05]  /*2910*/  HMMA.16816.F32.BF16 R16, R164.reuse, R170, R16 ;  /* 0x000000aaa410723c */ /* 0x040fea0000041810 */
[----:B------:R-:W-:Y:S01]  /*2920*/  LOP3.LUT R158, R155, R153, RZ, 0x3c, !PT ;  /* 0x000000999b9e7212 */ /* 0x000fe200078e3cff */
[-C--:B--2---:R-:W-:Y:S05]  /*2930*/  HMMA.16816.F32.BF16 R20, R164, R136.reuse, R20 ;  /* 0x00000088a414723c */ /* 0x084fea0000041814 */
[----:B------:R-:W-:Y:S01]  /*2940*/  IMAD.WIDE.U32 R158, R158, -0x326172a9, RZ ;  /* 0xcd9e8d579e9e7825 */ /* 0x000fe200078e00ff */
[C---:B------:R-:W-:Y:S06]  /*2950*/  HMMA.16816.F32.BF16 R24, R172.reuse, R136, R24 ;  /* 0x00000088ac18723c */ /* 0x040fec0000041818 */
[-C--:B------:R-:W-:Y:S05]  /*2960*/  HMMA.16816.F32.BF16 R28, R172, R138.reuse, R28 ;  /* 0x0000008aac1c723c */ /* 0x080fea000004181c */
[----:B------:R-:W-:Y:S01]  /*2970*/  IMAD.WIDE.U32 R136, R148, -0x326172a9, RZ ;  /* 0xcd9e8d5794887825 */ /* 0x000fe200078e00ff */
[----:B------:R-:W-:Y:S05]  /*2980*/  HMMA.16816.F32.BF16 R32, R164, R138, R32 ;  /* 0x0000008aa420723c */ /* 0x000fea0000041820 */
[----:B------:R-:W-:Y:S01]  /*2990*/  LOP3.LUT R154, R137, UR38, R150, 0x96, !PT ;  /* 0x00000026899a7c12 */ /* 0x000fe2000f8e9696 */
[----:B------:R-:W-:Y:S01]  /*29a0*/  IMAD.WIDE.U32 R148, R149, -0x326172a9, RZ ;  /* 0xcd9e8d5795947825 */ /* 0x000fe200078e00ff */
[----:B------:R-:W-:Y:S01]  /*29b0*/  LOP3.LUT R2, R136, UR51, RZ, 0x3c, !PT ;  /* 0x0000003388027c12 */ /* 0x000fe2000f8e3cff */
[-C--:B---3--:R-:W-:Y:S05]  /*29c0*/  HMMA.16816.F32.BF16 R4, R132, R140.reuse, R4 ;  /* 0x0000008c8404723c */ /* 0x088fea0000041804 */
[----:B------:R-:W-:Y:S01]  /*29d0*/  LOP3.LUT R153, R149, R235, RZ, 0x3c, !PT ;  /* 0x000000eb95997212 */ /* 0x000fe200078e3cff */
[C---:B------:R-:W-:Y:S05]  /*29e0*/  HMMA.16816.F32.BF16 R8, R144.reuse, R140, R8 ;  /* 0x0000008c9008723c */ /* 0x040fea0000041808 */
[----:B------:R-:W-:Y:S01]  /*29f0*/  LOP3.LUT R156, R137, UR38, R148, 0x96, !PT ;  /* 0x00000026899c7c12 */ /* 0x000fe2000f8e9694 */
[----:B------:R-:W-:Y:S01]  /*2a00*/  IMAD.WIDE.U32 R136, R153, -0x2daee0ad, RZ ;  /* 0xd2511f5399887825 */ /* 0x000fe200078e00ff */
[----:B------:R-:W-:Y:S01]  /*2a10*/  LOP3.LUT R160, R2, R159, RZ, 0x3c, !PT ;  /* 0x0000009f02a07212 */ /* 0x000fe200078e3cff */
[----:B------:R-:W1:Y:S01]  /*2a20*/  LDSM.16.M88.4 R148, [R177+0x4400] ;  /* 0x00440000b194783b */ /* 0x000e620000000200 */
[-C--:B------:R-:W-:Y:S03]  /*2a30*/  HMMA.16816.F32.BF16 R12, R144, R142.reuse, R12 ;  /* 0x0000008e900c723c */ /* 0x080fe6000004180c */
[----:B------:R-:W-:Y:S03]  /*2a40*/  IMAD.WIDE.U32 R156, R156, -0x2daee0ad, RZ ;  /* 0xd2511f539c9c7825 */ /* 0x000fe600078e00ff */
[C---:B------:R-:W-:Y:S01]  /*2a50*/  HMMA.16816.F32.BF16 R16, R132.reuse, R142, R16 ;  /* 0x0000008e8410723c */ /* 0x040fe20000041810 */
[----:B------:R-:W-:Y:S04]  /*2a60*/  LDSM.16.M88.4 R140, [R178+0x4000] ;  /* 0x00400000b28c783b */ /* 0x000fe80000000200 */
[----:B------:R-:W-:Y:S01]  /*2a70*/  LOP3.LUT R168, R157, UR39, R136, 0x96, !PT ;  /* 0x000000279da87c12 */ /* 0x000fe2000f8e9688 */
[----:B------:R-:W-:Y:S01]  /*2a80*/  IMAD.WIDE.U32 R138, R154, -0x2daee0ad, RZ ;  /* 0xd2511f539a8a7825 */ /* 0x000fe200078e00ff */
[----:B------:R-:W-:Y:S01]  /*2a90*/  LOP3.LUT R154, R155, R137, RZ, 0x3c, !PT ;  /* 0x000000899b9a7212 */ /* 0x000fe200078e3cff */
[----:B------:R-:W2:Y:S03]  /*2aa0*/  @!P3 S2R R159, SR_TID.X ;  /* 0x00000000009fb919 */ /* 0x000ea60000002100 */
[----:B------:R-:W-:Y:S01]  /*2ab0*/  LOP3.LUT R139, R139, UR39, R152, 0x96, !PT ;  /* 0x000000278b8b7c12 */ /* 0x000fe2000f8e9698 */
[----:B------:R-:W-:Y:S02]  /*2ac0*/  IMAD.U32 R136, RZ, RZ, UR15 ;  /* 0x0000000fff887e24 */ /* 0x000fe4000f8e00ff */
[----:B------:R-:W-:Y:S02]  /*2ad0*/  IMAD.U32 R137, RZ, RZ, UR14 ;  /* 0x0000000eff897e24 */ /* 0x000fe4000f8e00ff */
[----:B------:R-:W-:Y:S01]  /*2ae0*/  IMAD.WIDE.U32 R154, R154, -0x326172a9, RZ ;  /* 0xcd9e8d579a9a7825 */ /* 0x000fe200078e00ff */
[----:B------:R-:W-:Y:S03]  /*2af0*/  LEA R152, P0, R230, R136, 0x2 ;  /* 0x00000088e6987211 */ /* 0x000fe600078010ff */
[----:B------:R-:W-:Y:S01]  /*2b00*/  IMAD.WIDE.U32 R160, R160, -0x2daee0ad, RZ ;  /* 0xd2511f53a0a07825 */ /* 0x000fe200078e00ff */
[----:B------:R-:W-:Y:S02]  /*2b10*/  LOP3.LUT R164, R2, R155, RZ, 0x3c, !PT ;  /* 0x0000009b02a47212 */ /* 0x000fe400078e3cff */
[----:B------:R-:W-:Y:S01]  /*2b20*/  LEA.HI.X.SX32 R153, R230, R137, 0x2, P0 ;  /* 0x00000089e6997211 */ /* 0x000fe200000f16ff */
[----:B------:R-:W-:Y:S01]  /*2b30*/  IMAD.WIDE.U32 R168, R168, -0x326172a9, RZ ;  /* 0xcd9e8d57a8a87825 */ /* 0x000fe200078e00ff */
[----:B------:R-:W-:Y:S02]  /*2b40*/  LOP3.LUT R170, R161, UR41, R138, 0x96, !PT ;  /* 0x00000029a1aa7c12 */ /* 0x000fe4000f8e968a */
[----:B-----5:R-:W-:Y:S01]  /*2b50*/  FSETP.NEU.FTZ.AND P0, PT, R234, -INF , PT ;  /* 0xff800000ea00780b */ /* 0x020fe20003f1d000 */
[----:B------:R-:W3:Y:S01]  /*2b60*/  LDG.E R175, desc[UR6][R152.64] ;  /* 0x0000000698af7981 */ /* 0x000ee2000c1e1900 */
[----:B------:R-:W-:Y:S01]  /*2b70*/  LOP3.LUT R162, R169, UR40, R154, 0x96, !PT ;  /* 0x00000028a9a27c12 */ /* 0x000fe2000f8e969a */
[----:B------:R-:W-:Y:S02]  /*2b80*/  IMAD.WIDE.U32 R138, R139, -0x326172a9, RZ ;  /* 0xcd9e8d578b8a7825 */ /* 0x000fe400078e00ff */
[----:B------:R-:W4:Y:S01]  /*2b90*/  LDG.E R174, desc[UR6][R152.64+0x20] ;  /* 0x0000200698ae7981 */ /* 0x000f22000c1e1900 */
[-C--:B-1----:R-:W-:Y:S01]  /*2ba0*/  HMMA.16816.F32.BF16 R20, R132, R148.reuse, R20 ;  /* 0x000000948414723c */ /* 0x082fe20000041814 */
[----:B------:R-:W-:Y:S02]  /*2bb0*/  IMAD.U32 R2, RZ, RZ, UR18 ;  /* 0x00000012ff027e24 */ /* 0x000fe4000f8e00ff */
[----:B------:R-:W-:Y:S01]  /*2bc0*/  LOP3.LUT R157, R139, UR40, R158, 0x96, !PT ;  /* 0x000000288b9d7c12 */ /* 0x000fe2000f8e969e */
[----:B------:R-:W5:Y:S01]  /*2bd0*/  LDG.E R173, desc[UR6][R152.64+0x80] ;  /* 0x0000800698ad7981 */ /* 0x000f62000c1e1900 */
[----:B------:R-:W-:Y:S01]  /*2be0*/  IMAD.WIDE.U32 R170, R170, -0x326172a9, RZ ;  /* 0xcd9e8d57aaaa7825 */ /* 0x000fe200078e00ff */
[C---:B------:R-:W-:Y:S02]  /*2bf0*/  HMMA.16816.F32.BF16 R24, R144.reuse, R148, R24 ;  /* 0x000000949018723c */ /* 0x040fe40000041818 */
[----:B------:R1:W5:Y:S03]  /*2c00*/  LDG.E R172, desc[UR6][R152.64+0xa0] ;  /* 0x0000a00698ac7981 */ /* 0x000366000c1e1900 */
[----:B------:R-:W-:Y:S01]  /*2c10*/  LOP3.LUT R166, R171, UR42, R138, 0x96, !PT ;  /* 0x0000002aaba67c12 */ /* 0x000fe2000f8e968a */
[----:B------:R-:W-:Y:S01]  /*2c20*/  IMAD.WIDE.U32 R164, R164, -0x2daee0ad, RZ ;  /* 0xd2511f53a4a47825 */ /* 0x000fe200078e00ff */
[----:B------:R-:W2:Y:S01]  /*2c30*/  LDSM.16.M88.4 R136, [R0+0x2000] ;  /* 0x002000000088783b */ /* 0x000ea20000000200 */
[-C--:B------:R-:W-:Y:S01]  /*2c40*/  HMMA.16816.F32.BF16 R28, R144, R150.reuse, R28 ;  /* 0x00000096901c723c */ /* 0x080fe2000004181c */
[----:B------:R-:W2:Y:S02]  /*2c50*/  @!P3 LDC R145, c[0x0][0x2c4] ;  /* 0x0000b100ff91bb82 */ /* 0x000ea40000000800 */
[----:B------:R-:W-:Y:S01]  /*2c60*/  LOP3.LUT R161, R165, UR41, R156, 0x96, !PT ;  /* 0x00000029a5a17c12 */ /* 0x000fe2000f8e969c */
[----:B------:R-:W-:Y:S02]  /*2c70*/  IMAD.WIDE.U32 R156, R157, -0x2daee0ad, RZ ;  /* 0xd2511f539d9c7825 */ /* 0x000fe400078e00ff */
[----:B------:R-:W-:Y:S01]  /*2c80*/  HMMA.16816.F32.BF16 R32, R132, R150, R32 ;  /* 0x000000968420723c */ /* 0x000fe20000041820 */
[----:B------:R-:W-:Y:S04]  /*2c90*/  LDSM.16.M88.4 R132, [R178+0x4400] ;  /* 0x00440000b284783b */ /* 0x000fe80000000200 */
[----:B------:R-:W-:Y:S01]  /*2ca0*/  LOP3.LUT R158, R157, UR43, R160, 0x96, !PT ;  /* 0x0000002b9d9e7c12 */ /* 0x000fe2000f8e96a0 */
[----:B------:R-:W-:Y:S05]  /*2cb0*/  IMAD.WIDE.U32 R160, R161, -0x326172a9, RZ ;  /* 0xcd9e8d57a1a07825 */ /* 0x000fea00078e00ff */
[----:B------:R-:W-:Y:S01]  /*2cc0*/  LOP3.LUT R157, R161, UR42, R168, 0x96, !PT ;  /* 0x0000002aa19d7c12 */ /* 0x000fe2000f8e96a8 */
[----:B------:R-:W-:Y:S01]  /*2cd0*/  IMAD.WIDE.U32 R162, R162, -0x2daee0ad, RZ ;  /* 0xd2511f53a2a27825 */ /* 0x000fe200078e00ff */
[----:B-1----:R1:W1:Y:S03]  /*2ce0*/  LDSM.16.M88.4 R152, [R0+0x2800] ;  /* 0x002800000098783b */ /* 0x0022660000000200 */
[----:B------:R-:W-:Y:S01]  /*2cf0*/  IMAD.WIDE.U32 R166, R166, -0x2daee0ad, RZ ;  /* 0xd2511f53a6a67825 */ /* 0x000fe200078e00ff */
[----:B------:R-:W-:Y:S04]  /*2d00*/  LOP3.LUT R164, R163, UR43, R164, 0x96, !PT ;  /* 0x0000002ba3a47c12 */ /* 0x000fe8000f8e96a4 */
[----:B------:R-:W-:Y:S01]  /*2d10*/  LOP3.LUT R148, R167, UR45, R156, 0x96, !PT ;  /* 0x0000002da7947c12 */ /* 0x000fe2000f8e969c */
[----:B------:R-:W-:Y:S04]  /*2d20*/  IMAD.WIDE.U32 R156, R157, -0x2daee0ad, RZ ;  /* 0xd2511f539d9c7825 */ /* 0x000fe800078e00ff */
[----:B------:R-:W-:Y:S01]  /*2d30*/  IMAD.WIDE.U32 R164, R164, -0x326172a9, RZ ;  /* 0xcd9e8d57a4a47825 */ /* 0x000fe200078e00ff */
[----:B------:R-:W-:Y:S03]  /*2d40*/  LOP3.LUT R162, R157, UR45, R162, 0x96, !PT ;  /* 0x0000002d9da27c12 */ /* 0x000fe6000f8e96a2 */
[----:B------:R-:W-:Y:S01]  /*2d50*/  IMAD.WIDE.U32 R148, R148, -0x326172a9, RZ ;  /* 0xcd9e8d5794947825 */ /* 0x000fe200078e00ff */
[----:B------:R-:W-:Y:S01]  /*2d60*/  LOP3.LUT R160, R165, UR44, R160, 0x96, !PT ;  /* 0x0000002ca5a07c12 */ /* 0x000fe2000f8e96a0 */
[-C--:B--2---:R-:W-:Y:S05]  /*2d70*/  HMMA.16816.F32.BF16 R4, R136, R140.reuse, R4 ;  /* 0x0000008c8804723c */ /* 0x084fea0000041804 */
[----:B------:R-:W-:Y:S01]  /*2d80*/  LOP3.LUT R167, R148, 0xffff, RZ, 0xc0, !PT ;  /* 0x0000ffff94a77812 */ /* 0x000fe200078ec0ff */
[----:B-1----:R-:W-:Y:S01]  /*2d90*/  @!P3 IMAD.SHL.U32 R0, R159, 0x2, RZ ;  /* 0x000000029f00b824 */ /* 0x002fe200078e00ff */
[----:B------:R-:W-:Y:S04]  /*2da0*/  SHF.R.U32.HI R168, RZ, 0x10, R148 ;  /* 0x00000010ffa87819 */ /* 0x000fe80000011694 */
[----:B------:R-:W-:Y:S01]  /*2db0*/  @!P3 LOP3.LUT R144, R247, 0x6, R0, 0xf8, !PT ;  /* 0x00000006f790b812 */ /* 0x000fe200078ef800 */
[----:B------:R-:W-:Y:S01]  /*2dc0*/  IMAD.WIDE.U32 R158, R158, -0x326172a9, RZ ;  /* 0xcd9e8d579e9e7825 */ /* 0x000fe200078e00ff */
[----:B------:R-:W-:Y:S03]  /*2dd0*/  SHF.R.U32.HI R0, RZ, 0x18, R148 ;  /* 0x00000018ff007819 */ /* 0x000fe60000011694 */
[----:B------:R-:W-:Y:S01]  /*2de0*/  @!P3 IMAD R144, R2, 0x80, R144 ;  /* 0x000000800290b824 */ /* 0x000fe200078e0290 */
[----:B------:R-:W-:Y:S01]  /*2df0*/  LOP3.LUT R146, R159, UR44, R170, 0x96, !PT ;  /* 0x0000002c9f927c12 */ /* 0x000fe2000f8e96aa */
[----:B------:R-:W-:Y:S01]  /*2e00*/  IMAD.WIDE.U32 R150, R160, -0x2daee0ad, RZ ;  /* 0xd2511f53a0967825 */ /* 0x000fe200078e00ff */
[----:B------:R-:W-:Y:S01]  /*2e10*/  @!P3 IADD3 R2, R230, 0x1, -R145 ;  /* 0x00000001e602b810 */ /* 0x000fe20007ffe891 */
[C---:B------:R-:W-:Y:S04]  /*2e20*/  HMMA.16816.F32.BF16 R8, R152.reuse, R140, R8 ;  /* 0x0000008c9808723c */ /* 0x040fe80000041808 */
[----:B------:R-:W-:Y:S01]  /*2e30*/  @!P3 IADD3 R2, R190, UR10, R2 ;  /* 0x0000000abe02bc10 */ /* 0x000fe2000fffe002 */
[----:B------:R-:W-:Y:S01]  /*2e40*/  IMAD.WIDE.U32 R146, R146, -0x2daee0ad, RZ ;  /* 0xd2511f5392927825 */ /* 0x000fe200078e00ff */
[----:B------:R-:W-:Y:S01]  /*2e50*/  LOP3.LUT R158, R149, UR46, R158, 0x96, !PT ;  /* 0x0000002e959e7c12 */ /* 0x000fe2000f8e969e */
[-C--:B------:R-:W-:Y:S03]  /*2e60*/  HMMA.16816.F32.BF16 R12, R152, R142.reuse, R12 ;  /* 0x0000008e980c723c */ /* 0x080fe6000004180c */
[----:B------:R-:W-:Y:S01]  /*2e70*/  ISETP.LE.U32.AND P5, PT, R0, UR12, PT ;  /* 0x0000000c00007c0c */ /* 0x000fe2000bfa3070 */
[----:B------:R-:W-:Y:S01]  /*2e80*/  FMUL.FTZ R145, R234, 1.4426950216293334961 ;  /* 0x3fb8aa3bea917820 */ /* 0x000fe20000410000 */
[----:B------:R-:W-:Y:S01]  /*2e90*/  LOP3.LUT R157, R147, UR47, R166, 0x96, !PT ;  /* 0x0000002f939d7c12 */ /* 0x000fe2000f8e96a6 */
[C---:B------:R-:W-:Y:S05]  /*2ea0*/  HMMA.16816.F32.BF16 R16, R136.reuse, R142, R16 ;  /* 0x0000008e8810723c */ /* 0x040fea0000041810 */
[----:B------:R-:W-:Y:S01]  /*2eb0*/  LOP3.LUT R166, R146, 0xffff, RZ, 0xc0, !PT ;  /* 0x0000ffff92a67812 */ /* 0x000fe200078ec0ff */
[----:B------:R-:W-:Y:S01]  /*2ec0*/  @!P3 VIADD R147, R144, 0x1 ;  /* 0x000000019093b836 */ /* 0x000fe20000000000 */
[----:B------:R-:W-:Y:S01]  /*2ed0*/  LOP3.LUT R165, R146, 0xff, RZ, 0xc0, !PT ;  /* 0x000000ff92a57812 */ /* 0x000fe200078ec0ff */
[-C--:B------:R-:W-:Y:S03]  /*2ee0*/  HMMA.16816.F32.BF16 R20, R136, R132.reuse, R20 ;  /* 0x000000848814723c */ /* 0x080fe60000041814 */
[--C-:B------:R-:W-:Y:S01]  /*2ef0*/  SHF.R.U32.HI R163, RZ, 0x18, R146.reuse ;  /* 0x00000018ffa37819 */ /* 0x100fe20000011692 */
[----:B------:R-:W-:Y:S01]  /*2f00*/  FMUL.FTZ R140, R233, 1.4426950216293334961 ;  /* 0x3fb8aa3be98c7820 */ /* 0x000fe20000410000 */
[----:B------:R-:W-:Y:S01]  /*2f10*/  SHF.R.U32.HI R169, RZ, 0x10, R146 ;  /* 0x00000010ffa97819 */ /* 0x000fe20000011692 */
[C---:B------:R-:W-:Y:S05]  /*2f20*/  HMMA.16816.F32.BF16 R24, R152.reuse, R132, R24 ;  /* 0x000000849818723c */ /* 0x040fea0000041818 */
[----:B------:R-:W-:Y:S01]  /*2f30*/  @!P3 VIMNMX R146, R2, UR10, PT ;  /* 0x0000000a0292bc48 */ /* 0x000fe2000bfe0100 */
[-C--:B------:R-:W-:Y:S03]  /*2f40*/  HMMA.16816.F32.BF16 R28, R152, R134.reuse, R28 ;  /* 0x00000086981c723c */ /* 0x080fe6000004181c */
[-C--:B------:R-:W-:Y:S02]  /*2f50*/  @!P3 ISETP.GE.AND P1, PT, R144, R146.reuse, PT ;  /* 0x000000929000b20c */ /* 0x080fe40003f26270 */
[----:B------:R-:W-:Y:S01]  /*2f60*/  FSEL R145, R145, RZ, P0 ;  /* 0x000000ff91917208 */ /* 0x000fe20000000000 */
[----:B------:R-:W-:Y:S04]  /*2f70*/  HMMA.16816.F32.BF16 R32, R136, R134, R32 ;  /* 0x000000868820723c */ /* 0x000fe80000041820 */
[----:B------:R-:W-:Y:S02]  /*2f80*/  @!P3 ISETP.GE.AND P0, PT, R147, R146, PT ;  /* 0x000000929300b20c */ /* 0x000fe40003f06270 */
[----:B------:R-:W-:Y:S02]  /*2f90*/  @!P3 FSEL R4, R4, -INF , !P1 ;  /* 0xff8000000404b808 */ /* 0x000fe40004800000 */
[----:B------:R-:W-:Y:S02]  /*2fa0*/  @!P3 FSEL R5, R5, -INF , !P0 ;  /* 0xff8000000505b808 */ /* 0x000fe40004000000 */
[----:B------:R-:W-:Y:S01]  /*2fb0*/  FSETP.NEU.FTZ.AND P0, PT, R233, -INF , PT ;  /* 0xff800000e900780b */ /* 0x000fe20003f1d000 */
[--C-:B------:R-:W-:Y:S01]  /*2fc0*/  FFMA.FTZ R4, R4, UR11, -R145.reuse ;  /* 0x0000000b04047c23 */ /* 0x100fe20008010891 */
[----:B------:R-:W-:Y:S01]  /*2fd0*/  @!P3 VIADDMNMX R141, R2, R252, UR10, PT ;  /* 0x0000000a028dbe46 */ /* 0x000fe2000b8001fc */
[--C-:B------:R-:W-:Y:S01]  /*2fe0*/  FFMA.FTZ R5, R5, UR11, -R145.reuse ;  /* 0x0000000b05057c23 */ /* 0x100fe20008010891 */
[----:B------:R-:W-:Y:S01]  /*2ff0*/  FSEL R140, R140, RZ, P0 ;  /* 0x000000ff8c8c7208 */ /* 0x000fe20000000000 */
[----:B------:R-:W1:Y:S01]  /*3000*/  MUFU.EX2 R209, R4 ;  /* 0x0000000400d17308 */ /* 0x000e620000000800 */
[-C--:B------:R-:W-:Y:S02]  /*3010*/  @!P3 ISETP.GE.AND P1, PT, R144, R141.reuse, PT ;  /* 0x0000008d9000b20c */ /* 0x080fe40003f26270 */
[----:B------:R-:W-:Y:S02]  /*3020*/  LOP3.LUT R0, R158, 0xff, RZ, 0xc0, !PT ;  /* 0x000000ff9e007812 */ /* 0x000fe400078ec0ff */
[----:B------:R-:W-:Y:S02]  /*3030*/  @!P3 FSEL R6, R6, -INF , !P1 ;  /* 0xff8000000606b808 */ /* 0x000fe40004800000 */
[----:B------:R-:W-:Y:S03]  /*3040*/  @!P3 ISETP.GE.AND P1, PT, R147, R141, PT ;  /* 0x0000008d9300b20c */ /* 0x000fe60003f26270 */
[----:B------:R2:W-:Y:S01]  /*3050*/  MUFU.EX2 R210, R5 ;  /* 0x0000000500d27308 */ /* 0x0005e20000000800 */
[----:B------:R-:W-:Y:S01]  /*3060*/  ISETP.LE.U32.AND P0, PT, R0, UR12, PT ;  /* 0x0000000c00007c0c */ /* 0x000fe2000bf03070 */
[----:B------:R-:W-:Y:S01]  /*3070*/  FFMA.FTZ R6, R6, UR11, -R140 ;  /* 0x0000000b06067c23 */ /* 0x000fe2000801088c */
[----:B------:R-:W-:Y:S02]  /*3080*/  @!P3 FSEL R7, R7, -INF , !P1 ;  /* 0xff8000000707b808 */ /* 0x000fe40004800000 */
[----:B------:R-:W-:Y:S02]  /*3090*/  SHF.R.U32.HI R0, RZ, 0x18, R158 ;  /* 0x00000018ff007819 */ /* 0x000fe4000001169e */
[----:B------:R-:W-:Y:S01]  /*30a0*/  FSETP.NEU.FTZ.AND P1, PT, R232, -INF , PT ;  /* 0xff800000e800780b */ /* 0x000fe20003f3d000 */
[----:B------:R-:W-:Y:S01]  /*30b0*/  FFMA.FTZ R7, R7, UR11, -R140 ;  /* 0x0000000b07077c23 */ /* 0x000fe2000801088c */
[----:B------:R-:W-:Y:S01]  /*30c0*/  ISETP.LE.U32.AND P6, PT, R0, UR12, PT ;  /* 0x0000000c00007c0c */ /* 0x000fe2000bfc3070 */
[----:B------:R2:W-:Y:S01]  /*30d0*/  MUFU.EX2 R215, R6 ;  /* 0x0000000600d77308 */ /* 0x0005e20000000800 */
[----:B------:R-:W-:Y:S01]  /*30e0*/  LOP3.LUT R159, R148, 0xff, RZ, 0xc0, !PT ;  /* 0x000000ff949f7812 */ /* 0x000fe200078ec0ff */
[----:B------:R-:W-:Y:S01]  /*30f0*/  IMAD.WIDE.U32 R148, R162, -0x326172a9, RZ ;  /* 0xcd9e8d57a2947825 */ /* 0x000fe200078e00ff */
[----:B------:R-:W-:Y:S02]  /*3100*/  LOP3.LUT R161, R150, 0xff, RZ, 0xc0, !PT ;  /* 0x000000ff96a17812 */ /* 0x000fe400078ec0ff */
[--C-:B------:R-:W-:Y:S01]  /*3110*/  SHF.R.U32.HI R162, RZ, 0x18, R150.reuse ;  /* 0x00000018ffa27819 */ /* 0x100fe20000011696 */
[----:B-1----:R-:W-:Y:S01]  /*3120*/  @!P0 FADD.FTZ R209, -R209, -RZ ;  /* 0x800000ffd1d18221 */ /* 0x002fe20000010100 */
[C---:B--2---:R-:W-:Y:S03]  /*3130*/  @!P3 VIADDMNMX R5, R2.reuse, R251, UR10, PT ;  /* 0x0000000a0205be46 */ /* 0x044fe6000b8001fb */
[----:B------:R1:W2:Y:S01]  /*3140*/  MUFU.EX2 R213, R7 ;  /* 0x0000000700d57308 */ /* 0x0002a20000000800 */
[----:B------:R-:W-:Y:S01]  /*3150*/  @!P3 VIADDMNMX R2, R2, R250, UR10, PT ;  /* 0x0000000a0202be46 */ /* 0x000fe2000b8001fa */
[----:B------:R-:W-:Y:S01]  /*3160*/  FMUL.FTZ R4, R232, 1.4426950216293334961 ;  /* 0x3fb8aa3be8047820 */ /* 0x000fe20000410000 */
[-C--:B------:R-:W-:Y:S01]  /*3170*/  @!P3 ISETP.GE.AND P2, PT, R144, R5.reuse, PT ;  /* 0x000000059000b20c */ /* 0x080fe20003f46270 */
[C---:B------:R-:W-:Y:S01]  /*3180*/  FMUL.FTZ R0, R231.reuse, 1.4426950216293334961 ;  /* 0x3fb8aa3be7007820 */ /* 0x040fe20000410000 */
[----:B------:R-:W-:Y:S02]  /*3190*/  SHF.R.U32.HI R170, RZ, 0x10, R150 ;  /* 0x00000010ffaa7819 */ /* 0x000fe40000011696 */
[----:B------:R-:W-:Y:S02]  /*31a0*/  FSEL R4, R4, RZ, P1 ;  /* 0x000000ff04047208 */ /* 0x000fe40000800000 */
[----:B------:R-:W-:Y:S01]  /*31b0*/  FSETP.NEU.FTZ.AND P1, PT, R231, -INF , PT ;  /* 0xff800000e700780b */ /* 0x000fe20003f3d000 */
[----:B------:R-:W-:Y:S01]  /*31c0*/  @!P3 VIADD R6, R144, 0x9 ;  /* 0x000000099006b836 */ /* 0x000fe20000000000 */
[----:B------:R-:W-:Y:S02]  /*31d0*/  @!P3 FSEL R8, R8, -INF , !P2 ;  /* 0xff8000000808b808 */ /* 0x000fe40005000000 */
[CC--:B------:R-:W-:Y:S02]  /*31e0*/  @!P3 ISETP.GE.AND P2, PT, R147.reuse, R5.reuse, PT ;  /* 0x000000059300b20c */ /* 0x0c0fe40003f46270 */
[----:B------:R-:W-:Y:S01]  /*31f0*/  FSEL R0, R0, RZ, P1 ;  /* 0x000000ff00007208 */ /* 0x000fe20000800000 */
[--C-:B------:R-:W-:Y:S01]  /*3200*/  FFMA.FTZ R8, R8, UR11, -R4.reuse ;  /* 0x0000000b08087c23 */ /* 0x100fe20008010804 */
[-C--:B------:R-:W-:Y:S01]  /*3210*/  @!P3 ISETP.GE.AND P1, PT, R147, R2.reuse, PT ;  /* 0x000000029300b20c */ /* 0x080fe20003f26270 */
[C---:B-1----:R-:W-:Y:S01]  /*3220*/  @!P3 VIADD R7, R144.reuse, 0x8 ;  /* 0x000000089007b836 */ /* 0x042fe20000000000 */
[----:B------:R-:W-:Y:S01]  /*3230*/  @!P3 FSEL R9, R9, -INF , !P2 ;  /* 0xff8000000909b808 */ /* 0x000fe20005000000 */
[----:B--2---:R-:W-:Y:S01]  /*3240*/  @!P6 FADD.FTZ R213, -R213, -RZ ;  /* 0x800000ffd5d5e221 */ /* 0x004fe20000010100 */
[-C--:B------:R-:W-:Y:S01]  /*3250*/  @!P3 ISETP.GE.AND P2, PT, R144, R2.reuse, PT ;  /* 0x000000029000b20c */ /* 0x080fe20003f46270 */
[----:B------:R-:W-:Y:S01]  /*3260*/  MUFU.EX2 R216, R8 ;  /* 0x0000000800d87308 */ /* 0x000fe20000000800 */
[----:B------:R-:W-:Y:S01]  /*3270*/  @!P3 FSEL R11, R11, -INF , !P1 ;  /* 0xff8000000b0bb808 */ /* 0x000fe20004800000 */
[----:B------:R-:W-:Y:S01]  /*3280*/  FFMA.FTZ R9, R9, UR11, -R4 ;  /* 0x0000000b09097c23 */ /* 0x000fe20008010804 */
[-C--:B------:R-:W-:Y:S02]  /*3290*/  @!P3 ISETP.GE.AND P1, PT, R6, R5.reuse, PT ;  /* 0x000000050600b20c */ /* 0x080fe40003f26270 */
[----:B------:R-:W-:Y:S01]  /*32a0*/  @!P3 FSEL R10, R10, -INF , !P2 ;  /* 0xff8000000a0ab808 */ /* 0x000fe20005000000 */
[--C-:B------:R-:W-:Y:S01]  /*32b0*/  FFMA.FTZ R11, R11, UR11, -R0.reuse ;  /* 0x0000000b0b0b7c23 */ /* 0x100fe20008010800 */
[----:B------:R-:W-:Y:S03]  /*32c0*/  @!P3 ISETP.GE.AND P2, PT, R7, R5, PT ;  /* 0x000000050700b20c */ /* 0x000fe60003f46270 */
        /* <DEDUP_REMOVED lines=13> */
[-C--:B------:R-:W-:Y:S03]  /*33a0*/  @!P3 ISETP.GE.AND P2, PT, R7, R146.reuse, PT ;  /* 0x000000920700b20c */ /* 0x080fe60003f46270 */
[----:B------:R-:W-:Y:S01]  /*33b0*/  MUFU.EX2 R219, R11 ;  /* 0x0000000b00db7308 */ /* 0x000fe20000000800 */
[----:B------:R-:W-:Y:S01]  /*33c0*/  @!P3 FSEL R17, R17, -INF , !P1 ;  /* 0xff8000001111b808 */ /* 0x000fe20004800000 */
[----:B------:R-:W-:Y:S01]  /*33d0*/  FFMA.FTZ R14, R14, UR11, -R0 ;  /* 0x0000000b0e0e7c23 */ /* 0x000fe20008010800 */
[-C--:B------:R-:W-:Y:S01]  /*33e0*/  @!P3 ISETP.GE.AND P1, PT, R6, R141.reuse, PT ;  /* 0x0000008d0600b20c */ /* 0x080fe20003f26270 */
[----:B------:R-:W-:Y:S01]  /*33f0*/  @!P3 VIADD R6, R144, 0x11 ;  /* 0x000000119006b836 */ /* 0x000fe20000000000 */
[----:B------:R-:W-:Y:S01]  /*3400*/  @!P3 FSEL R16, R16, -INF , !P2 ;  /* 0xff8000001010b808 */ /* 0x000fe20005000000 */
[--C-:B------:R-:W-:Y:S01]  /*3410*/  FFMA.FTZ R17, R17, UR11, -R145.reuse ;  /* 0x0000000b11117c23 */ /* 0x100fe20008010891 */
[-C--:B------:R-:W-:Y:S01]  /*3420*/  @!P3 ISETP.GE.AND P2, PT, R7, R141.reuse, PT ;  /* 0x0000008d0700b20c */ /* 0x080fe20003f46270 */
[----:B------:R-:W-:Y:S01]  /*3430*/  @!P3 VIADD R7, R144, 0x10 ;  /* 0x000000109007b836 */ /* 0x000fe20000000000 */
[----:B------:R-:W-:Y:S01]  /*3440*/  @!P3 FSEL R19, R19, -INF , !P1 ;  /* 0xff8000001313b808 */ /* 0x000fe20004800000 */
[--C-:B------:R-:W-:Y:S01]  /*3450*/  FFMA.FTZ R16, R16, UR11, -R145.reuse ;  /* 0x0000000b10107c23 */ /* 0x100fe20008010891 */
[-C--:B------:R-:W-:Y:S01]  /*3460*/  @!P3 ISETP.GE.AND P1, PT, R6, R146.reuse, PT ;  /* 0x000000920600b20c */ /* 0x080fe20003f26270 */
[----:B------:R-:W-:Y:S01]  /*3470*/  MUFU.EX2 R199, R17 ;  /* 0x0000001100c77308 */ /* 0x000fe20000000800 */
[----:B------:R-:W-:Y:S01]  /*3480*/  @!P3 FSEL R18, R18, -INF , !P2 ;  /* 0xff8000001212b808 */ /* 0x000fe20005000000 */
[--C-:B------:R-:W-:Y:S01]  /*3490*/  FFMA.FTZ R19, R19, UR11, -R140.reuse ;  /* 0x0000000b13137c23 */ /* 0x100fe2000801088c */
[----:B------:R-:W-:Y:S02]  /*34a0*/  @!P3 ISETP.GE.AND P2, PT, R7, R146, PT ;  /* 0x000000920700b20c */ /* 0x000fe40003f46270 */
[----:B------:R-:W-:Y:S01]  /*34b0*/  @!P3 FSEL R21, R21, -INF , !P1 ;  /* 0xff8000001515b808 */ /* 0x000fe20004800000 */
[--C-:B------:R-:W-:Y:S01]  /*34c0*/  FFMA.FTZ R18, R18, UR11, -R140.reuse ;  /* 0x0000000b12127c23 */ /* 0x100fe2000801088c */
[-C--:B------:R-:W-:Y:S03]  /*34d0*/  @!P3 ISETP.GE.AND P1, PT, R6, R141.reuse, PT ;  /* 0x0000008d0600b20c */ /* 0x080fe60003f26270 */
        /* <DEDUP_REMOVED lines=10> */
[-C--:B------:R-:W-:Y:S02]  /*3580*/  @!P3 ISETP.GE.AND P2, PT, R7, R5.reuse, PT ;  /* 0x000000050700b20c */ /* 0x080fe40003f46270 */
[----:B------:R-:W-:Y:S01]  /*3590*/  @!P3 FSEL R25, R25, -INF , !P1 ;  /* 0xff8000001919b808 */ /* 0x000fe20004800000 */
[----:B------:R-:W-:Y:S01]  /*35a0*/  FFMA.FTZ R22, R22, UR11, -R140 ;  /* 0x0000000b16167c23 */ /* 0x000fe2000801088c */
[-C--:B------:R-:W-:Y:S01]  /*35b0*/  @!P3 ISETP.GE.AND P1, PT, R6, R2.reuse, PT ;  /* 0x000000020600b20c */ /* 0x080fe20003f26270 */
[----:B------:R-:W-:Y:S01]  /*35c0*/  @!P3 VIADD R6, R144, 0x18 ;  /* 0x000000189006b836 */ /* 0x000fe20000000000 */
[----:B------:R-:W-:Y:S01]  /*35d0*/  @!P3 FSEL R24, R24, -INF , !P2 ;  /* 0xff8000001818b808 */ /* 0x000fe20005000000 */
[----:B------:R-:W-:Y:S01]  /*35e0*/  @!P3 VIADD R144, R144, 0x19 ;  /* 0x000000199090b836 */ /* 0x000fe20000000000 */
[-C--:B------:R-:W-:Y:S01]  /*35f0*/  @!P3 ISETP.GE.AND P2, PT, R7, R2.reuse, PT ;  /* 0x000000020700b20c */ /* 0x080fe20003f46270 */
[----:B------:R-:W-:Y:S01]  /*3600*/  MUFU.EX2 R202, R16 ;  /* 0x0000001000ca7308 */ /* 0x000fe20000000800 */
[----:B------:R-:W-:Y:S01]  /*3610*/  @!P3 FSEL R27, R27, -INF , !P1 ;  /* 0xff8000001b1bb808 */ /* 0x000fe20004800000 */
[--C-:B------:R-:W-:Y:S01]  /*3620*/  FFMA.FTZ R24, R24, UR11, -R4.reuse ;  /* 0x0000000b18187c23 */ /* 0x100fe20008010804 */
[----:B------:R-:W-:Y:S01]  /*3630*/  @!P3 FSEL R26, R26, -INF , !P2 ;  /* 0xff8000001a1ab808 */ /* 0x000fe20005000000 */
[----:B------:R-:W-:Y:S01]  /*3640*/  FFMA.FTZ R25, R25, UR11, -R4 ;  /* 0x0000000b19197c23 */ /* 0x000fe20008010804 */
[-C--:B------:R-:W-:Y:S01]  /*3650*/  @!P3 ISETP.GE.AND P1, PT, R144, R5.reuse, PT ;  /* 0x000000059000b20c */ /* 0x080fe20003f26270 */
[--C-:B------:R-:W-:Y:S01]  /*3660*/  FFMA.FTZ R27, R27, UR11, -R0.reuse ;  /* 0x0000000b1b1b7c23 */ /* 0x100fe20008010800 */
[----:B------:R-:W-:Y:S03]  /*3670*/  @!P3 ISETP.GE.AND P2, PT, R6, R5, PT ;  /* 0x000000050600b20c */ /* 0x000fe60003f46270 */
[----:B------:R-:W-:Y:S01]  /*3680*/  MUFU.EX2 R204, R18 ;  /* 0x0000001200cc7308 */ /* 0x000fe20000000800 */
[----:B------:R-:W-:Y:S01]  /*3690*/  @!P3 FSEL R29, R29, -INF , !P1 ;  /* 0xff8000001d1db808 */ /* 0x000fe20004800000 */
[----:B------:R-:W-:Y:S01]  /*36a0*/  FFMA.FTZ R26, R26, UR11, -R0 ;  /* 0x0000000b1a1a7c23 */ /* 0x000fe20008010800 */
[----:B------:R-:W-:Y:S02]  /*36b0*/  @!P3 FSEL R28, R28, -INF , !P2 ;  /* 0xff8000001c1cb808 */ /* 0x000fe40005000000 */
[-C--:B------:R-:W-:Y:S02]  /*36c0*/  @!P3 ISETP.GE.AND P1, PT, R144, R2.reuse, PT ;  /* 0x000000029000b20c */ /* 0x080fe40003f26270 */
[----:B------:R-:W-:Y:S03]  /*36d0*/  @!P3 ISETP.GE.AND P2, PT, R6, R2, PT ;  /* 0x000000020600b20c */ /* 0x000fe60003f46270 */
[----:B------:R-:W1:Y:S01]  /*36e0*/  MUFU.EX2 R203, R19 ;  /* 0x0000001300cb7308 */ /* 0x000e620000000800 */
[----:B------:R-:W-:Y:S01]  /*36f0*/  LOP3.LUT R2, R158, 0xffff, RZ, 0xc0, !PT ;  /* 0x0000ffff9e027812 */ /* 0x000fe200078ec0ff */
[--C-:B------:R-:W-:Y:S01]  /*3700*/  FFMA.FTZ R28, R28, UR11, -R4.reuse ;  /* 0x0000000b1c1c7c23 */ /* 0x100fe20008010804 */
[----:B------:R-:W-:Y:S01]  /*3710*/  @!P3 FSEL R31, R31, -INF , !P1 ;  /* 0xff8000001f1fb808 */ /* 0x000fe20004800000 */
[----:B------:R-:W-:Y:S01]  /*3720*/  FFMA.FTZ R4, R29, UR11, -R4 ;  /* 0x0000000b1d047c23 */ /* 0x000fe20008010804 */
[----:B------:R-:W-:Y:S02]  /*3730*/  @!P3 FSEL R30, R30, -INF , !P2 ;  /* 0xff8000001e1eb808 */ /* 0x000fe40005000000 */
[-C--:B------:R-:W-:Y:S03]  /*3740*/  @!P3 ISETP.GE.AND P2, PT, R6, R146.reuse, PT ;  /* 0x000000920600b20c */ /* 0x080fe60003f46270 */
[----:B------:R-:W-:Y:S01]  /*3750*/  MUFU.EX2 R195, R20 ;  /* 0x0000001400c37308 */ /* 0x000fe20000000800 */
[----:B------:R-:W-:Y:S01]  /*3760*/  @!P3 ISETP.GE.AND P1, PT, R144, R146, PT ;  /* 0x000000929000b20c */ /* 0x000fe20003f26270 */
[----:B------:R-:W-:Y:S01]  /*3770*/  FFMA.FTZ R30, R30, UR11, -R0 ;  /* 0x0000000b1e1e7c23 */ /* 0x000fe20008010800 */
[----:B------:R-:W-:Y:S01]  /*3780*/  SHF.R.U32.HI R5, RZ, 0x10, R158 ;  /* 0x00000010ff057819 */ /* 0x000fe2000001169e */
[----:B------:R-:W-:Y:S01]  /*3790*/  FFMA.FTZ R0, R31, UR11, -R0 ;  /* 0x0000000b1f007c23 */ /* 0x000fe20008010800 */
[----:B------:R-:W-:Y:S02]  /*37a0*/  SHF.R.U32.HI R2, RZ, 0x8, R2 ;  /* 0x00000008ff027819 */ /* 0x000fe40000011602 */
[----:B------:R-:W-:Y:S03]  /*37b0*/  @!P3 FSEL R33, R33, -INF , !P1 ;  /* 0xff8000002121b808 */ /* 0x000fe60004800000 */
[----:B------:R-:W-:Y:S01]  /*37c0*/  MUFU.EX2 R201, R22 ;  /* 0x0000001600c97308 */ /* 0x000fe20000000800 */
[----:B------:R-:W-:Y:S01]  /*37d0*/  @!P3 FSEL R32, R32, -INF , !P2 ;  /* 0xff8000002020b808 */ /* 0x000fe20005000000 */
[----:B-1----:R-:W-:Y:S01]  /*37e0*/  @!P5 FADD.FTZ R203, -R203, -RZ ;  /* 0x800000ffcbcbd221 */ /* 0x002fe20000010100 */
[-C--:B------:R-:W-:Y:S02]  /*37f0*/  @!P3 ISETP.GE.AND P2, PT, R6, R141.reuse, PT ;  /* 0x0000008d0600b20c */ /* 0x080fe40003f46270 */
[----:B------:R-:W-:Y:S01]  /*3800*/  @!P3 ISETP.GE.AND P1, PT, R144, R141, PT ;  /* 0x0000008d9000b20c */ /* 0x000fe20003f26270 */
[--C-:B------:R-:W-:Y:S01]  /*3810*/  FFMA.FTZ R32, R32, UR11, -R145.reuse ;  /* 0x0000000b20207c23 */ /* 0x100fe20008010891 */
[----:B------:R-:W-:Y:S03]  /*3820*/  LOP3.LUT R5, R5, 0xff, RZ, 0xc0, !PT ;  /* 0x000000ff05057812 */ /* 0x000fe600078ec0ff */
[----:B------:R-:W-:Y:S01]  /*3830*/  MUFU.EX2 R198, R23 ;  /* 0x0000001700c67308 */ /* 0x000fe20000000800 */
[----:B------:R-:W-:Y:S01]  /*3840*/  LOP3.LUT R2, R2, 0xffff, RZ, 0xc0, !PT ;  /* 0x0000ffff02027812 */ /* 0x000fe200078ec0ff */
[----:B------:R-:W-:Y:S01]  /*3850*/  FFMA.FTZ R145, R33, UR11, -R145 ;  /* 0x0000000b21917c23 */ /* 0x000fe20008010891 */
[----:B------:R-:W-:Y:S02]  /*3860*/  LOP3.LUT R171, R150, 0xffff, RZ, 0xc0, !PT ;  /* 0x0000ffff96ab7812 */ /* 0x000fe400078ec0ff */
[----:B------:R-:W-:Y:S02]  /*3870*/  LOP3.LUT R150, R149, UR46, R164, 0x96, !PT ;  /* 0x0000002e95967c12 */ /* 0x000fe4000f8e96a4 */
[----:B------:R-:W-:Y:S03]  /*3880*/  @!P3 FSEL R35, R35, -INF , !P1 ;  /* 0xff8000002323b808 */ /* 0x000fe60004800000 */
[----:B------:R-:W-:Y:S01]  /*3890*/  MUFU.EX2 R206, R24 ;  /* 0x0000001800ce7308 */ /* 0x000fe20000000800 */
[----:B------:R-:W-:Y:S02]  /*38a0*/  @!P3 FSEL R34, R34, -INF , !P2 ;  /* 0xff8000002222b808 */ /* 0x000fe40005000000 */
[----:B------:R-:W-:Y:S02]  /*38b0*/  ISETP.LE.U32.AND P2, PT, R5, UR12, PT ;  /* 0x0000000c05007c0c */ /* 0x000fe4000bf43070 */
[----:B------:R-:W-:Y:S01]  /*38c0*/  ISETP.LE.U32.AND P1, PT, R2, UR12, PT ;  /* 0x0000000c02007c0c */ /* 0x000fe2000bf23070 */
[--C-:B------:R-:W-:Y:S01]  /*38d0*/  FFMA.FTZ R34, R34, UR11, -R140.reuse ;  /* 0x0000000b22227c23 */ /* 0x100fe2000801088c */
[C---:B------:R-:W-:Y:S03]  /*38e0*/  LOP3.LUT R2, R150.reuse, 0xffff, RZ, 0xc0, !PT ;  /* 0x0000ffff96027812 */ /* 0x040fe600078ec0ff */
[----:B------:R-:W1:Y:S01]  /*38f0*/  MUFU.EX2 R190, R32 ;  /* 0x0000002000be7308 */ /* 0x000e620000000800 */
[----:B------:R-:W-:Y:S01]  /*3900*/  LOP3.LUT R6, R150, 0xff, RZ, 0xc0, !PT ;  /* 0x000000ff96067812 */ /* 0x000fe200078ec0ff */
[----:B------:R-:W-:Y:S01]  /*3910*/  FFMA.FTZ R140, R35, UR11, -R140 ;  /* 0x0000000b238c7c23 */ /* 0x000fe2000801088c */
[----:B------:R-:W-:Y:S02]  /*3920*/  SHF.R.U32.HI R5, RZ, 0x10, R150 ;  /* 0x00000010ff057819 */ /* 0x000fe40000011696 */
[----:B------:R-:W-:Y:S02]  /*3930*/  SHF.R.U32.HI R2, RZ, 0x8, R2 ;  /* 0x00000008ff027819 */ /* 0x000fe40000011602 */
[----:B------:R-:W-:Y:S01]  /*3940*/  ISETP.LE.U32.AND P3, PT, R6, UR12, PT ;  /* 0x0000000c06007c0c */ /* 0x000fe2000bf63070 */
[----:B------:R-:W-:Y:S01]  /*3950*/  @!P2 FADD.FTZ R215, -R215, -RZ ;  /* 0x800000ffd7d7a221 */ /* 0x000fe20000010100 */
[----:B------:R-:W-:Y:S01]  /*3960*/  SHF.R.U32.HI R150, RZ, 0x18, R150 ;  /* 0x00000018ff967819 */ /* 0x000fe20000011696 */
[----:B------:R-:W-:Y:S01]  /*3970*/  @!P1 FADD.FTZ R210, -R210, -RZ ;  /* 0x800000ffd2d29221 */ /* 0x000fe20000010100 */
[----:B------:R-:W-:Y:S01]  /*3980*/  LOP3.LUT R2, R2, 0xffff, RZ, 0xc0, !PT ;  /* 0x0000ffff02027812 */ /* 0x000fe200078ec0ff */
[----:B------:R-:W-:Y:S01]  /*3990*/  MUFU.EX2 R187, R145 ;  /* 0x0000009100bb7308 */ /* 0x000fe20000000800 */
[----:B------:R-:W-:Y:S02]  /*39a0*/  LOP3.LUT R5, R5, 0xff, RZ, 0xc0, !PT ;  /* 0x000000ff05057812 */ /* 0x000fe400078ec0ff */
[----:B------:R-:W-:Y:S02]  /*39b0*/  LOP3.LUT R149, R148, 0xffff, RZ, 0xc0, !PT ;  /* 0x0000ffff94957812 */ /* 0x000fe400078ec0ff */
[----:B------:R-:W-:Y:S02]  /*39c0*/  ISETP.LE.U32.AND P2, PT, R150, UR12, PT ;  /* 0x0000000c96007c0c */ /* 0x000fe4000bf43070 */
[----:B------:R-:W-:Y:S01]  /*39d0*/  ISETP.LE.U32.AND P1, PT, R2, UR12, PT ;  /* 0x0000000c02007c0c */ /* 0x000fe2000bf23070 */
[----:B------:R-:W-:Y:S01]  /*39e0*/  @!P3 FADD.FTZ R216, -R216, -RZ ;  /* 0x800000ffd8d8b221 */ /* 0x000fe20000010100 */
[----:B------:R-:W-:Y:S01]  /*39f0*/  ISETP.LE.U32.AND P0, PT, R5, UR12, PT ;  /* 0x0000000c05007c0c */ /* 0x000fe2000bf03070 */
[----:B------:R-:W-:Y:S01]  /*3a00*/  MUFU.EX2 R192, R34 ;  /* 0x0000002200c07308 */ /* 0x000fe20000000800 */
[----:B------:R-:W-:Y:S02]  /*3a10*/  SHF.R.U32.HI R2, RZ, 0x8, R149 ;  /* 0x00000008ff027819 */ /* 0x000fe40000011695 */
[----:B------:R-:W-:Y:S02]  /*3a20*/  SHF.R.U32.HI R160, RZ, 0x10, R148 ;  /* 0x00000010ffa07819 */ /* 0x000fe40000011694 */
[----:B------:R-:W-:Y:S02]  /*3a30*/  LOP3.LUT R2, R2, 0xffff, RZ, 0xc0, !PT ;  /* 0x0000ffff02027812 */ /* 0x000fe400078ec0ff */
[----:B------:R-:W-:Y:S01]  /*3a40*/  LOP3.LUT R156, R151, UR47, R156, 0x96, !PT ;  /* 0x0000002f979c7c12 */ /* 0x000fe2000f8e969c */
[----:B------:R-:W-:Y:S01]  /*3a50*/  @!P2 FADD.FTZ R219, -R219, -RZ ;  /* 0x800000ffdbdba221 */ /* 0x000fe20000010100 */
[----:B------:R-:W-:Y:S01]  /*3a60*/  LOP3.LUT R151, R148, 0xff, RZ, 0xc0, !PT ;  /* 0x000000ff94977812 */ /* 0x000fe200078ec0ff */
[----:B------:R-:W-:Y:S01]  /*3a70*/  @!P1 FADD.FTZ R214, -R214, -RZ ;  /* 0x800000ffd6d69221 */ /* 0x000fe20000010100 */
[----:B------:R-:W-:Y:S01]  /*3a80*/  ISETP.LE.U32.AND P3, PT, R2, UR12, PT ;  /* 0x0000000c02007c0c */ /* 0x000fe2000bf63070 */
[----:B------:R-:W-:Y:S01]  /*3a90*/  @!P0 FADD.FTZ R220, -R220, -RZ ;  /* 0x800000ffdcdc8221 */ /* 0x000fe20000010100 */
[----:B------:R-:W-:Y:S01]  /*3aa0*/  SHF.R.U32.HI R148, RZ, 0x18, R148 ;  /* 0x00000018ff947819 */ /* 0x000fe20000011694 */
[----:B------:R-:W-:Y:S01]  /*3ab0*/  MUFU.EX2 R211, R12 ;  /* 0x0000000c00d37308 */ /* 0x000fe20000000800 */
[----:B------:R-:W-:Y:S02]  /*3ac0*/  LOP3.LUT R2, R160, 0xff, RZ, 0xc0, !PT ;  /* 0x000000ffa0027812 */ /* 0x000fe400078ec0ff */
[----:B------:R-:W-:Y:S02]  /*3ad0*/  ISETP.LE.U32.AND P2, PT, R148, UR12, PT ;  /* 0x0000000c94007c0c */ /* 0x000fe4000bf43070 */
[----:B------:R-:W-:Y:S02]  /*3ae0*/  ISETP.LE.U32.AND P0, PT, R2, UR12, PT ;  /* 0x0000000c02007c0c */ /* 0x000fe4000bf03070 */
[----:B------:R-:W-:Y:S03]  /*3af0*/  ISETP.LE.U32.AND P4, PT, R159, UR12, PT ;  /* 0x0000000c9f007c0c */ /* 0x000fe6000bf83070 */
[----:B------:R-:W-:Y:S01]  /*3b00*/  MUFU.EX2 R194, R4 ;  /* 0x0000000400c27308 */ /* 0x000fe20000000800 */
[----:B------:R-:W-:Y:S02]  /*3b10*/  SHF.R.U32.HI R2, RZ, 0x8, R167 ;  /* 0x00000008ff027819 */ /* 0x000fe400000116a7 */
[--C-:B------:R-:W-:Y:S02]  /*3b20*/  SHF.R.U32.HI R6, RZ, 0x10, R157.reuse ;  /* 0x00000010ff067819 */ /* 0x100fe4000001169d */
[----:B------:R-:W-:Y:S02]  /*3b30*/  LOP3.LUT R5, R2, 0xffff, RZ, 0xc0, !PT ;  /* 0x0000ffff02057812 */ /* 0x000fe400078ec0ff */
[----:B------:R-:W-:Y:S01]  /*3b40*/  LOP3.LUT R2, R168, 0xff, RZ, 0xc0, !PT ;  /* 0x000000ffa8027812 */ /* 0x000fe200078ec0ff */
[----:B------:R-:W-:Y:S01]  /*3b50*/  @!P2 FADD.FTZ R217, -R217, -RZ ;  /* 0x800000ffd9d9a221 */ /* 0x000fe20000010100 */
[----:B------:R-:W-:Y:S01]  /*3b60*/  ISETP.LE.U32.AND P1, PT, R165, UR12, PT ;  /* 0x0000000ca5007c0c */ /* 0x000fe2000bf23070 */
[----:B------:R-:W-:Y:S01]  /*3b70*/  @!P0 FADD.FTZ R218, -R218, -RZ ;  /* 0x800000ffdada8221 */ /* 0x000fe20000010100 */
[----:B------:R-:W-:Y:S01]  /*3b80*/  ISETP.LE.U32.AND P0, PT, R5, UR12, PT ;  /* 0x0000000c05007c0c */ /* 0x000fe2000bf03070 */
[----:B------:R-:W-:Y:S01]  /*3b90*/  @!P4 FADD.FTZ R202, -R202, -RZ ;  /* 0x800000ffcacac221 */ /* 0x000fe20000010100 */
[----:B------:R-:W-:Y:S01]  /*3ba0*/  ISETP.LE.U32.AND P2, PT, R2, UR12, PT ;  /* 0x0000000c02007c0c */ /* 0x000fe2000bf43070 */
[----:B------:R-:W-:Y:S01]  /*3bb0*/  MUFU.EX2 R191, R140 ;  /* 0x0000008c00bf7308 */ /* 0x000fe20000000800 */
[C---:B------:R-:W-:Y:S02]  /*3bc0*/  LOP3.LUT R2, R157.reuse, 0xffff, RZ, 0xc0, !PT ;  /* 0x0000ffff9d027812 */ /* 0x040fe400078ec0ff */
[----:B------:R-:W-:Y:S02]  /*3bd0*/  LOP3.LUT R5, R157, 0xff, RZ, 0xc0, !PT ;  /* 0x000000ff9d057812 */ /* 0x000fe400078ec0ff */
[----:B------:R-:W-:Y:S02]  /*3be0*/  SHF.R.U32.HI R2, RZ, 0x8, R2 ;  /* 0x00000008ff027819 */ /* 0x000fe40000011602 */
[----:B------:R-:W-:Y:S01]  /*3bf0*/  ISETP.LE.U32.AND P4, PT, R5, UR12, PT ;  /* 0x0000000c05007c0c */ /* 0x000fe2000bf83070 */
[----:B-1----:R-:W-:Y:S01]  /*3c00*/  @!P1 FADD.FTZ R190, -R190, -RZ ;  /* 0x800000ffbebe9221 */ /* 0x002fe20000010100 */
[----:B------:R-:W-:Y:S01]  /*3c10*/  LOP3.LUT R5, R2, 0xffff, RZ, 0xc0, !PT ;  /* 0x0000ffff02057812 */ /* 0x000fe200078ec0ff */
[----:B------:R-:W-:Y:S01]  /*3c20*/  @!P0 FADD.FTZ R199, -R199, -RZ ;  /* 0x800000ffc7c78221 */ /* 0x000fe20000010100 */
[----:B------:R-:W-:Y:S01]  /*3c30*/  SHF.R.U32.HI R157, RZ, 0x18, R157 ;  /* 0x00000018ff9d7819 */ /* 0x000fe2000001169d */
[----:B------:R-:W-:Y:S01]  /*3c40*/  @!P2 FADD.FTZ R204, -R204, -RZ ;  /* 0x800000ffcccca221 */ /* 0x000fe20000010100 */
[----:B------:R-:W-:Y:S01]  /*3c50*/  LOP3.LUT R2, R6, 0xff, RZ, 0xc0, !PT ;  /* 0x000000ff06027812 */ /* 0x000fe200078ec0ff */
[----:B------:R-:W1:Y:S01]  /*3c60*/  MUFU.EX2 R212, R13 ;  /* 0x0000000d00d47308 */ /* 0x000e620000000800 */
[----:B------:R-:W-:Y:S02]  /*3c70*/  ISETP.LE.U32.AND P5, PT, R157, UR12, PT ;  /* 0x0000000c9d007c0c */ /* 0x000fe4000bfa3070 */
[----:B------:R-:W-:Y:S02]  /*3c80*/  ISETP.LE.U32.AND P2, PT, R2, UR12, PT ;  /* 0x0000000c02007c0c */ /* 0x000fe4000bf43070 */
[----:B------:R-:W-:Y:S01]  /*3c90*/  LOP3.LUT R2, R156, 0xff, RZ, 0xc0, !PT ;  /* 0x000000ff9c027812 */ /* 0x000fe200078ec0ff */
[----:B------:R-:W-:Y:S01]  /*3ca0*/  @!P4 FADD.FTZ R195, -R195, -RZ ;  /* 0x800000ffc3c3c221 */ /* 0x000fe20000010100 */
[----:B------:R-:W-:Y:S03]  /*3cb0*/  ISETP.LE.U32.AND P0, PT, R5, UR12, PT ;  /* 0x0000000c05007c0c */ /* 0x000fe6000bf03070 */
[----:B------:R-:W2:Y:S01]  /*3cc0*/  MUFU.EX2 R193, R21 ;  /* 0x0000001500c17308 */ /* 0x000ea20000000800 */
[----:B------:R-:W-:Y:S02]  /*3cd0*/  ISETP.LE.U32.AND P4, PT, R2, UR12, PT ;  /* 0x0000000c02007c0c */ /* 0x000fe4000bf83070 */
[----:B------:R-:W-:Y:S02]  /*3ce0*/  SHF.R.U32.HI R5, RZ, 0x8, R166 ;  /* 0x00000008ff057819 */ /* 0x000fe400000116a6 */
[----:B------:R-:W-:Y:S01]  /*3cf0*/  LOP3.LUT R2, R169, 0xff, RZ, 0xc0, !PT ;  /* 0x000000ffa9027812 */ /* 0x000fe200078ec0ff */
[----:B------:R-:W-:Y:S01]  /*3d00*/  @!P5 FADD.FTZ R198, -R198, -RZ ;  /* 0x800000ffc6c6d221 */ /* 0x000fe20000010100 */
[----:B------:R-:W-:Y:S01]  /*3d10*/  LOP3.LUT R5, R5, 0xffff, RZ, 0xc0, !PT ;  /* 0x0000ffff05057812 */ /* 0x000fe200078ec0ff */
[----:B------:R-:W-:Y:S01]  /*3d20*/  @!P2 FADD.FTZ R201, -R201, -RZ ;  /* 0x800000ffc9c9a221 */ /* 0x000fe20000010100 */
[----:B------:R-:W-:Y:S01]  /*3d30*/  ISETP.LE.U32.AND P2, PT, R2, UR12, PT ;  /* 0x0000000c02007c0c */ /* 0x000fe2000bf43070 */
[----:B------:R3:W-:Y:S01]  /*3d40*/  MUFU.EX2 R197, R0 ;  /* 0x0000000000c57308 */ /* 0x0007e20000000800 */
[----:B------:R-:W-:Y:S01]  /*3d50*/  ISETP.LE.U32.AND P5, PT, R5, UR12, PT ;  /* 0x0000000c05007c0c */ /* 0x000fe2000bfa3070 */
[----:B-1----:R-:W-:Y:S01]  /*3d60*/  @!P3 FADD.FTZ R212, -R212, -RZ ;  /* 0x800000ffd4d4b221 */ /* 0x002fe20000010100 */
[--C-:B------:R-:W-:Y:S01]  /*3d70*/  SHF.R.U32.HI R2, RZ, 0x18, R156.reuse ;  /* 0x00000018ff027819 */ /* 0x100fe2000001169c */
[----:B------:R-:W-:Y:S01]  /*3d80*/  @!P4 FADD.FTZ R206, -R206, -RZ ;  /* 0x800000ffcecec221 */ /* 0x000fe20000010100 */
[----:B------:R-:W-:Y:S02]  /*3d90*/  LOP3.LUT R5, R170, 0xff, RZ, 0xc0, !PT ;  /* 0x000000ffaa057812 */ /* 0x000fe400078ec0ff */
[----:B------:R-:W-:Y:S01]  /*3da0*/  ISETP.LE.U32.AND P4, PT, R2, UR12, PT ;  /* 0x0000000c02007c0c */ /* 0x000fe2000bf83070 */
[----:B--2---:R-:W-:Y:S01]  /*3db0*/  @!P0 FADD.FTZ R193, -R193, -RZ ;  /* 0x800000ffc1c18221 */ /* 0x004fe20000010100 */
[----:B------:R-:W-:Y:S01]  /*3dc0*/  SHF.R.U32.HI R2, RZ, 0x10, R156 ;  /* 0x00000010ff027819 */ /* 0x000fe2000001169c */
[----:B------:R-:W-:Y:S01]  /*3dd0*/  MUFU.EX2 R205, R25 ;  /* 0x0000001900cd7308 */ /* 0x000fe20000000800 */
[----:B------:R-:W-:Y:S01]  /*3de0*/  ISETP.LE.U32.AND P1, PT, R5, UR12, PT ;  /* 0x0000000c05007c0c */ /* 0x000fe2000bf23070 */
[----:B------:R-:W-:Y:S01]  /*3df0*/  @!P2 FADD.FTZ R192, -R192, -RZ ;  /* 0x800000ffc0c0a221 */ /* 0x000fe20000010100 */
[----:B------:R-:W-:Y:S01]  /*3e00*/  LOP3.LUT R2, R2, 0xff, RZ, 0xc0, !PT ;  /* 0x000000ff02027812 */ /* 0x000fe200078ec0ff */
[----:B------:R-:W-:Y:S01]  /*3e10*/  @!P5 FADD.FTZ R187, -R187, -RZ ;  /* 0x800000ffbbbbd221 */ /* 0x000fe20000010100 */
[----:B------:R-:W-:Y:S02]  /*3e20*/  SHF.R.U32.HI R5, RZ, 0x8, R171 ;  /* 0x00000008ff057819 */ /* 0x000fe400000116ab */
[----:B------:R-:W-:Y:S03]  /*3e30*/  ISETP.LE.U32.AND P5, PT, R2, UR12, PT ;  /* 0x0000000c02007c0c */ /* 0x000fe6000bfa3070 */
[----:B------:R-:W1:Y:S01]  /*3e40*/  MUFU.EX2 R208, R26 ;  /* 0x0000001a00d07308 */ /* 0x000e620000000800 */
[----:B------:R-:W-:Y:S02]  /*3e50*/  LOP3.LUT R2, R5, 0xffff, RZ, 0xc0, !PT ;  /* 0x0000ffff05027812 */ /* 0x000fe400078ec0ff */
[----:B------:R-:W-:Y:S02]  /*3e60*/  F2FP.RELU.BF16.F32.PACK_AB R5, R210, R209 ;  /* 0x000000d1d205723e */ /* 0x000fe400000018ff */
[----:B------:R-:W-:Y:S02]  /*3e70*/  ISETP.LE.U32.AND P2, PT, R2, UR12, PT ;  /* 0x0000000c02007c0c */ /* 0x000fe4000bf43070 */
[----:B------:R-:W-:Y:S01]  /*3e80*/  F2FP.RELU.BF16.F32.PACK_AB R2, R213, R215 ;  /* 0x000000d7d502723e */ /* 0x000fe200000018ff */
[----:B------:R2:W-:Y:S01]  /*3e90*/  STS [R224+0x19000], R5 ;  /* 0x01900005e0007388 */ /* 0x0005e20000000800 */
[----:B------:R-:W-:Y:S01]  /*3ea0*/  ISETP.LE.U32.AND P6, PT, R151, UR12, PT ;  /* 0x0000000c97007c0c */ /* 0x000fe2000bfc3070 */
[----:B------:R-:W4:Y:S01]  /*3eb0*/  MUFU.EX2 R207, R27 ;  /* 0x0000001b00cf7308 */ /* 0x000f220000000800 */
[----:B------:R-:W-:Y:S01]  /*3ec0*/  LOP3.LUT R6, R156, 0xffff, RZ, 0xc0, !PT ;  /* 0x0000ffff9c067812 */ /* 0x000fe200078ec0ff */
[----:B------:R2:W-:Y:S01]  /*3ed0*/  STS [R224+0x19400], R2 ;  /* 0x01940002e0007388 */ /* 0x0005e20000000800 */
[----:B------:R-:W-:Y:S02]  /*3ee0*/  F2FP.RELU.BF16.F32.PACK_AB R4, R199, R202 ;  /* 0x000000cac704723e */ /* 0x000fe400000018ff */
[----:B------:R-:W-:Y:S02]  /*3ef0*/  SHF.R.U32.HI R6, RZ, 0x8, R6 ;  /* 0x00000008ff067819 */ /* 0x000fe40000011606 */
[----:B---3--:R-:W-:Y:S01]  /*3f00*/  F2FP.RELU.BF16.F32.PACK_AB R0, R187, R190 ;  /* 0x000000bebb00723e */ /* 0x008fe200000018ff */
[----:B------:R3:W-:Y:S01]  /*3f10*/  STS [R223+0x19000], R4 ;  /* 0x01900004df007388 */ /* 0x0007e20000000800 */
[----:B------:R-:W-:Y:S01]  /*3f20*/  LOP3.LUT R6, R6, 0xffff, RZ, 0xc0, !PT ;  /* 0x0000ffff06067812 */ /* 0x000fe200078ec0ff */
[----:B------:R-:W2:Y:S01]  /*3f30*/  MUFU.EX2 R196, R28 ;  /* 0x0000001c00c47308 */ /* 0x000ea20000000800 */
[----:B------:R-:W-:Y:S01]  /*3f40*/  ISETP.LE.U32.AND P3, PT, R161, UR12, PT ;  /* 0x0000000ca1007c0c */ /* 0x000fe2000bf63070 */
[----:B------:R-:W-:Y:S01]  /*3f50*/  @!P6 FADD.FTZ R211, -R211, -RZ ;  /* 0x800000ffd3d3e221 */ /* 0x000fe20000010100 */
[----:B------:R-:W-:Y:S01]  /*3f60*/  ISETP.LE.U32.AND P6, PT, R163, UR12, PT ;  /* 0x0000000ca3007c0c */ /* 0x000fe2000bfc3070 */
[----:B-1----:R-:W-:Y:S01]  /*3f70*/  @!P5 FADD.FTZ R208, -R208, -RZ ;  /* 0x800000ffd0d0d221 */ /* 0x002fe20000010100 */
[----:B------:R-:W-:Y:S01]  /*3f80*/  ISETP.LE.U32.AND P0, PT, R162, UR12, PT ;  /* 0x0000000ca2007c0c */ /* 0x000fe2000bf03070 */
[----:B------:R-:W-:Y:S01]  /*3f90*/  @!P2 FADD.FTZ R194, -R194, -RZ ;  /* 0x800000ffc2c2a221 */ /* 0x000fe20000010100 */
[----:B----4-:R-:W-:Y:S03]  /*3fa0*/  @!P4 FADD.FTZ R207, -R207, -RZ ;  /* 0x800000ffcfcfc221 */ /* 0x010fe60000010100 */
[----:B------:R-:W1:Y:S01]  /*3fb0*/  MUFU.EX2 R200, R30 ;  /* 0x0000001e00c87308 */ /* 0x000e620000000800 */
[----:B------:R-:W-:Y:S02]  /*3fc0*/  FSETP.GE.FTZ.AND P5, PT, R210, RZ, PT ;  /* 0x000000ffd200720b */ /* 0x000fe40003fb6000 */
[----:B------:R-:W-:Y:S02]  /*3fd0*/  FSETP.GE.FTZ.AND P4, PT, R202, RZ, PT ;  /* 0x000000ffca00720b */ /* 0x000fe40003f96000 */
[----:B--2---:R-:W-:Y:S02]  /*3fe0*/  F2FP.RELU.BF16.F32.PACK_AB R5, R219, R220 ;  /* 0x000000dcdb05723e */ /* 0x004fe400000018ff */
[----:B------:R-:W-:Y:S01]  /*3ff0*/  FSETP.GE.FTZ.AND P2, PT, R195, RZ, PT ;  /* 0x000000ffc300720b */ /* 0x000fe20003f56000 */
[----:B------:R-:W-:Y:S01]  /*4000*/  @!P6 FADD.FTZ R191, -R191, -RZ ;  /* 0x800000ffbfbfe221 */ /* 0x000fe20000010100 */
[----:B------:R-:W-:Y:S01]  /*4010*/  F2FP.RELU.BF16.F32.PACK_AB R2, R203, R204 ;  /* 0x000000cccb02723e */ /* 0x000fe200000018ff */
[----:B------:R-:W-:Y:S01]  /*4020*/  @!P3 FADD.FTZ R196, -R196, -RZ ;  /* 0x800000ffc4c4b221 */ /* 0x000fe20000010100 */
[----:B------:R-:W-:Y:S01]  /*4030*/  ISETP.LE.U32.AND P6, PT, R6, UR12, PT ;  /* 0x0000000c06007c0c */ /* 0x000fe2000bfc3070 */
[----:B------:R-:W-:Y:S01]  /*4040*/  @!P0 FADD.FTZ R197, -R197, -RZ ;  /* 0x800000ffc5c58221 */ /* 0x000fe20000010100 */
[----:B------:R-:W-:Y:S01]  /*4050*/  F2FP.RELU.BF16.F32.PACK_AB R6, R214, R216 ;  /* 0x000000d8d606723e */ /* 0x000fe200000018ff */
[----:B------:R2:W-:Y:S01]  /*4060*/  STS [R223+0x19400], R2 ;  /* 0x01940002df007388 */ /* 0x0005e20000000800 */
[----:B---3--:R-:W-:Y:S01]  /*4070*/  F2FP.RELU.BF16.F32.PACK_AB R4, R193, R195 ;  /* 0x000000c3c104723e */ /* 0x008fe200000018ff */
[----:B-1----:R-:W-:Y:S02]  /*4080*/  @!P1 FADD.FTZ R200, -R200, -RZ ;  /* 0x800000ffc8c89221 */ /* 0x002fe40000010100 */
[----:B------:R1:W-:Y:S01]  /*4090*/  STS [R224+0x1a000], R6 ;  /* 0x01a00006e0007388 */ /* 0x0003e20000000800 */
[----:B------:R-:W-:Y:S02]  /*40a0*/  FSETP.GE.FTZ.AND P0, PT, R209, RZ, PT ;  /* 0x000000ffd100720b */ /* 0x000fe40003f16000 */
[----:B------:R-:W-:Y:S01]  /*40b0*/  FSETP.GE.FTZ.AND P1, PT, R193, RZ, PT ;  /* 0x000000ffc100720b */ /* 0x000fe20003f36000 */
[----:B------:R3:W-:Y:S01]  /*40c0*/  STS [R224+0x1a400], R5 ;  /* 0x01a40005e0007388 */ /* 0x0007e20000000800 */
[----:B------:R-:W-:Y:S01]  /*40d0*/  FSETP.GE.FTZ.AND P3, PT, R199, RZ, PT ;  /* 0x000000ffc700720b */ /* 0x000fe20003f76000 */
[----:B------:R-:W-:Y:S01]  /*40e0*/  @!P6 FADD.FTZ R205, -R205, -RZ ;  /* 0x800000ffcdcde221 */ /* 0x000fe20000010100 */
[----:B--2---:R-:W-:Y:S02]  /*40f0*/  F2FP.RELU.BF16.F32.PACK_AB R2, R198, R201 ;  /* 0x000000c9c602723e */ /* 0x004fe400000018ff */
[----:B-1----:R-:W-:Y:S02]  /*4100*/  F2FP.RELU.BF16.F32.PACK_AB R6, R212, R211 ;  /* 0x000000d3d406723e */ /* 0x002fe400000018ff */
        /* <DEDUP_REMOVED lines=15> */
[----:B------:R2:W-:Y:S04]  /*4200*/  STS [R221+0x1a400], R2 ;  /* 0x01a40002dd007388 */ /* 0x0005e80000000800 */
[----:B------:R-:W-:Y:S01]  /*4210*/  LDSM.16.M88.4 R16, [R177+0x6000] ;  /* 0x00600000b110783b */ /* 0x000fe20000000200 */
[----:B-1----:R-:W-:Y:S07]  /*4220*/  LEA R0, R186, UR4, 0x1 ;  /* 0x00000004ba007c11 */ /* 0x002fee000f8e08ff */
[----:B------:R-:W-:Y:S08]  /*4230*/  LDSM.16.M88.4 R132, [R177+0x6400] ;  /* 0x00640000b184783b */ /* 0x000ff00000000200 */
[----:B------:R-:W1:Y:S01]  /*4240*/  LDSM.16.M88.4 R32, [R0+0x6000] ;  /* 0x006000000020783b */ /* 0x000e620000000200 */
[----:B--2---:R-:W-:Y:S07]  /*4250*/  IMAD.IADD R2, R0, 0x1, R184 ;  /* 0x0000000100027824 */ /* 0x004fee00078e02b8 */
[----:B------:R-:W2:Y:S08]  /*4260*/  LDSM.16.M88.4 R28, [R0+0x6800] ;  /* 0x00680000001c783b */ /* 0x000eb00000000200 */
[----:B------:R-:W-:Y:S08]  /*4270*/  LDSM.16.M88.4 R136, [R2+0x6000] ;  /* 0x006000000288783b */ /* 0x000ff00000000200 */
[----:B------:R-:W3:Y:S08]  /*4280*/  LDSM.16.M88.4 R140, [R178+0x6000] ;  /* 0x00600000b28c783b */ /* 0x000ef00000000200 */
[----:B------:R-:W4:Y:S01]  /*4290*/  LDSM.16.M88.4 R144, [R2+0x6800] ;  /* 0x006800000290783b */ /* 0x000f220000000200 */
[-C--:B-1----:R-:W-:Y:S07]  /*42a0*/  HMMA.16816.F32.BF16 R4, R32, R16.reuse, RZ ;  /* 0x000000102004723c */ /* 0x082fee00000418ff */
[----:B------:R-:W1:Y:S01]  /*42b0*/  LDSM.16.M88.4 R148, [R178+0x6400] ;  /* 0x00640000b294783b */ /* 0x000e620000000200 */
[C---:B--2---:R-:W-:Y:S07]  /*42c0*/  HMMA.16816.F32.BF16 R8, R28.reuse, R16, RZ ;  /* 0x000000101c08723c */ /* 0x044fee00000418ff */
[----:B------:R-:W-:Y:S01]  /*42d0*/  LDSM.16.M88.4 R152, [R0+0x7000] ;  /* 0x007000000098783b */ /* 0x000fe20000000200 */
[-C--:B------:R-:W-:Y:S07]  /*42e0*/  HMMA.16816.F32.BF16 R12, R28, R18.reuse, RZ ;  /* 0x000000121c0c723c */ /* 0x080fee00000418ff */
[----:B------:R-:W2:Y:S01]  /*42f0*/  LDSM.16.M88.4 R156, [R177+0x8000] ;  /* 0x00800000b19c783b */ /* 0x000ea20000000200 */
[C---:B------:R-:W-:Y:S07]  /*4300*/  HMMA.16816.F32.BF16 R16, R32.reuse, R18, RZ ;  /* 0x000000122010723c */ /* 0x040fee00000418ff */
[----:B------:R-:W2:Y:S01]  /*4310*/  LDSM.16.M88.4 R160, [R0+0x7800] ;  /* 0x0078000000a0783b */ /* 0x000ea20000000200 */
[-C--:B------:R-:W-:Y:S06]  /*4320*/  HMMA.16816.F32.BF16 R20, R32, R132.reuse, RZ ;  /* 0x000000842014723c */ /* 0x080fec00000418ff */
[C---:B------:R-:W-:Y:S01]  /*4330*/  HMMA.16816.F32.BF16 R24, R28.reuse, R132, RZ ;  /* 0x000000841c18723c */ /* 0x040fe200000418ff */
[----:B------:R-:W-:Y:S05]  /*4340*/  LDSM.16.M88.4 R164, [R178+0x8000] ;  /* 0x00800000b2a4783b */ /* 0x000fea0000000200 */
[-C--:B------:R-:W-:Y:S03]  /*4350*/  HMMA.16816.F32.BF16 R28, R28, R134.reuse, RZ ;  /* 0x000000861c1c723c */ /* 0x080fe600000418ff */
[----:B------:R-:W-:Y:S03]  /*4360*/  LDSM.16.M88.4 R168, [R178+0xa000] ;  /* 0x00a00000b2a8783b */ /* 0x000fe60000000200 */
[----:B------:R-:W-:Y:S05]  /*4370*/  HMMA.16816.F32.BF16 R32, R32, R134, RZ ;  /* 0x000000862020723c */ /* 0x000fea00000418ff */
[----:B------:R-:W2:Y:S01]  /*4380*/  LDSM.16.M88.4 R132, [R177+0x8400] ;  /* 0x00840000b184783b */ /* 0x000ea20000000200 */
[-C--:B---3--:R-:W-:Y:S06]  /*4390*/  HMMA.16816.F32.BF16 R4, R136, R140.reuse, R4 ;  /* 0x0000008c8804723c */ /* 0x088fec0000041804 */
[C---:B----4-:R-:W-:Y:S06]  /*43a0*/  HMMA.16816.F32.BF16 R8, R144.reuse, R140, R8 ;  /* 0x0000008c9008723c */ /* 0x050fec0000041808 */
[-C--:B------:R-:W-:Y:S06]  /*43b0*/  HMMA.16816.F32.BF16 R12, R144, R142.reuse, R12 ;  /* 0x0000008e900c723c */ /* 0x080fec000004180c */
[C---:B------:R-:W-:Y:S01]  /*43c0*/  HMMA.16816.F32.BF16 R16, R136.reuse, R142, R16 ;  /* 0x0000008e8810723c */ /* 0x040fe20000041810 */
[----:B------:R-:W3:Y:S05]  /*43d0*/  LDSM.16.M88.4 R140, [R2+0x7000] ;  /* 0x00700000028c783b */ /* 0x000eea0000000200 */
[-C--:B-1----:R-:W-:Y:S06]  /*43e0*/  HMMA.16816.F32.BF16 R20, R136, R148.reuse, R20 ;  /* 0x000000948814723c */ /* 0x082fec0000041814 */
[C---:B------:R-:W-:Y:S06]  /*43f0*/  HMMA.16816.F32.BF16 R24, R144.reuse, R148, R24 ;  /* 0x000000949018723c */ /* 0x040fec0000041818 */
[-C--:B------:R-:W-:Y:S01]  /*4400*/  HMMA.16816.F32.BF16 R28, R144, R150.reuse, R28 ;  /* 0x00000096901c723c */ /* 0x080fe2000004181c */
[----:B------:R-:W1:Y:S05]  /*4410*/  LDSM.16.M88.4 R144, [R2+0x7800] ;  /* 0x007800000290783b */ /* 0x000e6a0000000200 */
[----:B------:R-:W-:Y:S03]  /*4420*/  HMMA.16816.F32.BF16 R32, R136, R150, R32 ;  /* 0x000000968820723c */ /* 0x000fe60000041820 */
[----:B------:R-:W4:Y:S03]  /*4430*/  LDSM.16.M88.4 R136, [R178+0x8400] ;  /* 0x00840000b288783b */ /* 0x000f260000000200 */
[-C--:B--2---:R-:W-:Y:S05]  /*4440*/  HMMA.16816.F32.BF16 R4, R152, R156.reuse, R4 ;  /* 0x0000009c9804723c */ /* 0x084fea0000041804 */
[----:B------:R-:W-:Y:S01]  /*4450*/  LDSM.16.M88.4 R148, [R0+0x8000] ;  /* 0x008000000094783b */ /* 0x000fe20000000200 */
[C---:B------:R-:W-:Y:S06]  /*4460*/  HMMA.16816.F32.BF16 R8, R160.reuse, R156, R8 ;  /* 0x0000009ca008723c */ /* 0x040fec0000041808 */
[-C--:B------:R-:W-:Y:S06]  /*4470*/  HMMA.16816.F32.BF16 R12, R160, R158.reuse, R12 ;  /* 0x0000009ea00c723c */ /* 0x080fec000004180c */
[C---:B------:R-:W-:Y:S01]  /*4480*/  HMMA.16816.F32.BF16 R16, R152.reuse, R158, R16 ;  /* 0x0000009e9810723c */ /* 0x040fe20000041810 */
[----:B------:R-:W2:Y:S05]  /*4490*/  LDSM.16.M88.4 R156, [R177+0xa000] ;  /* 0x00a00000b19c783b */ /* 0x000eaa0000000200 */
[-C--:B------:R-:W-:Y:S06]  /*44a0*/  HMMA.16816.F32.BF16 R20, R152, R132.reuse, R20 ;  /* 0x000000849814723c */ /* 0x080fec0000041814 */
[C---:B------:R-:W-:Y:S06]  /*44b0*/  HMMA.16816.F32.BF16 R24, R160.reuse, R132, R24 ;  /* 0x00000084a018723c */ /* 0x040fec0000041818 */
[-C--:B------:R-:W-:Y:S01]  /*44c0*/  HMMA.16816.F32.BF16 R28, R160, R134.reuse, R28 ;  /* 0x00000086a01c723c */ /* 0x080fe2000004181c */
[----:B------:R-:W-:Y:S05]  /*44d0*/  LDSM.16.M88.4 R160, [R2+0x8000] ;  /* 0x0080000002a0783b */ /* 0x000fea0000000200 */
[----:B------:R-:W-:Y:S03]  /*44e0*/  HMMA.16816.F32.BF16 R32, R152, R134, R32 ;  /* 0x000000869820723c */ /* 0x000fe60000041820 */
[----:B------:R-:W2:Y:S03]  /*44f0*/  LDSM.16.M88.4 R132, [R0+0x8800] ;  /* 0x008800000084783b */ /* 0x000ea60000000200 */
[-C--:B---3--:R-:W-:Y:S05]  /*4500*/  HMMA.16816.F32.BF16 R4, R140, R164.reuse, R4 ;  /* 0x000000a48c04723c */ /* 0x088fea0000041804 */
[----:B------:R-:W3:Y:S01]  /*4510*/  LDSM.16.M88.4 R152, [R177+0xa400] ;  /* 0x00a40000b198783b */ /* 0x000ee20000000200 */
[C---:B-1----:R-:W-:Y:S06]  /*4520*/  HMMA.16816.F32.BF16 R8, R144.reuse, R164, R8 ;  /* 0x000000a49008723c */ /* 0x042fec0000041808 */
[-C--:B------:R-:W-:Y:S06]  /*4530*/  HMMA.16816.F32.BF16 R12, R144, R166.reuse, R12 ;  /* 0x000000a6900c723c */ /* 0x080fec000004180c */
[C---:B------:R-:W-:Y:S06]  /*4540*/  HMMA.16816.F32.BF16 R16, R140.reuse, R166, R16 ;  /* 0x000000a68c10723c */ /* 0x040fec0000041810 */
[-C--:B----4-:R-:W-:Y:S06]  /*4550*/  HMMA.16816.F32.BF16 R20, R140, R136.reuse, R20 ;  /* 0x000000888c14723c */ /* 0x090fec0000041814 */
[C---:B------:R-:W-:Y:S06]  /*4560*/  HMMA.16816.F32.BF16 R24, R144.reuse, R136, R24 ;  /* 0x000000889018723c */ /* 0x040fec0000041818 */
[-C--:B------:R-:W-:Y:S06]  /*4570*/  HMMA.16816.F32.BF16 R28, R144, R138.reuse, R28 ;  /* 0x0000008a901c723c */ /* 0x080fec000004181c */
[----:B------:R-:W-:Y:S01]  /*4580*/  HMMA.16816.F32.BF16 R32, R140, R138, R32 ;  /* 0x0000008a8c20723c */ /* 0x000fe20000041820 */
[----:B------:R-:W1:Y:S05]  /*4590*/  LDSM.16.M88.4 R136, [R2+0x8800] ;  /* 0x008800000288783b */ /* 0x000e6a0000000200 */
[-C--:B--2---:R-:W-:Y:S03]  /*45a0*/  HMMA.16816.F32.BF16 R4, R148, R156.reuse, R4 ;  /* 0x0000009c9404723c */ /* 0x084fe60000041804 */
[----:B------:R-:W2:Y:S03]  /*45b0*/  LDSM.16.M88.4 R140, [R178+0xa400] ;  /* 0x00a40000b28c783b */ /* 0x000ea60000000200 */
[C---:B------:R-:W-:Y:S06]  /*45c0*/  HMMA.16816.F32.BF16 R8, R132.reuse, R156, R8 ;  /* 0x0000009c8408723c */ /* 0x040fec0000041808 */
[-C--:B------:R-:W-:Y:S06]  /*45d0*/  HMMA.16816.F32.BF16 R12, R132, R158.reuse, R12 ;  /* 0x0000009e840c723c */ /* 0x080fec000004180c */
[C---:B------:R-:W-:Y:S06]  /*45e0*/  HMMA.16816.F32.BF16 R16, R148.reuse, R158, R16 ;  /* 0x0000009e9410723c */ /* 0x040fec0000041810 */
[-C--:B---3--:R-:W-:Y:S06]  /*45f0*/  HMMA.16816.F32.BF16 R20, R148, R152.reuse, R20 ;  /* 0x000000989414723c */ /* 0x088fec0000041814 */
[C---:B------:R-:W-:Y:S06]  /*4600*/  HMMA.16816.F32.BF16 R24, R132.reuse, R152, R24 ;  /* 0x000000988418723c */ /* 0x040fec0000041818 */
[-C--:B------:R-:W-:Y:S06]  /*4610*/  HMMA.16816.F32.BF16 R28, R132, R154.reuse, R28 ;  /* 0x0000009a841c723c */ /* 0x080fec000004181c */
[----:B------:R-:W-:Y:S06]  /*4620*/  HMMA.16816.F32.BF16 R32, R148, R154, R32 ;  /* 0x0000009a9420723c */ /* 0x000fec0000041820 */
[-C--:B------:R-:W-:Y:S06]  /*4630*/  HMMA.16816.F32.BF16 R4, R160, R168.reuse, R4 ;  /* 0x000000a8a004723c */ /* 0x080fec0000041804 */
[C---:B-1----:R-:W-:Y:S06]  /*4640*/  HMMA.16816.F32.BF16 R8, R136.reuse, R168, R8 ;  /* 0x000000a88808723c */ /* 0x042fec0000041808 */
[-C--:B------:R-:W-:Y:S06]  /*4650*/  HMMA.16816.F32.BF16 R12, R136, R170.reuse, R12 ;  /* 0x000000aa880c723c */ /* 0x080fec000004180c */
[C---:B------:R-:W-:Y:S06]  /*4660*/  HMMA.16816.F32.BF16 R16, R160.reuse, R170, R16 ;  /* 0x000000aaa010723c */ /* 0x040fec0000041810 */
[-C--:B--2---:R-:W-:Y:S05]  /*4670*/  HMMA.16816.F32.BF16 R20, R160, R140.reuse, R20 ;  /* 0x0000008ca014723c */ /* 0x084fea0000041814 */
        /* <DEDUP_REMOVED lines=16> */
[----:B------:R-:W-:Y:S01]  /*4780*/  FADD.FTZ R7, -R174, R7 ;  /* 0x00000007ae077221 */ /* 0x000fe20000010100 */
[-C--:B------:R-:W-:Y:S02]  /*4790*/  FSEL R5, R5, R175.reuse, P4 ;  /* 0x000000af05057208 */ /* 0x080fe40002000000 */
[-C--:B------:R-:W-:Y:S01]  /*47a0*/  FSEL R4, R4, R175.reuse, P3 ;  /* 0x000000af04047208 */ /* 0x080fe20001800000 */
[----:B------:R-:W-:Y:S01]  /*47b0*/  FMUL.FTZ R17, R210, R16 ;  /* 0x00000010d2117220 */ /* 0x000fe20000410000 */
[----:B------:R-:W-:Y:S01]  /*47c0*/  FSEL R2, R2, R175, P2 ;  /* 0x000000af02027208 */ /* 0x000fe20001000000 */
[----:B------:R-:W-:Y:S01]  /*47d0*/  FMUL.FTZ R16, R202, R5 ;  /* 0x00000005ca107220 */ /* 0x000fe20000410000 */
[----:B------:R-:W-:Y:S01]  /*47e0*/  FSETP.GE.FTZ.AND P2, PT, R215, RZ, PT ;  /* 0x000000ffd700720b */ /* 0x000fe20003f56000 */
[----:B------:R-:W-:Y:S01]  /*47f0*/  FADD.FTZ R32, -R175, R32 ;  /* 0x00000020af207221 */ /* 0x000fe20000010100 */
[----:B------:R-:W-:Y:S01]  /*4800*/  FMUL.FTZ R4, R199, R4 ;  /* 0x00000004c7047220 */ /* 0x000fe20000410000 */
[----:B------:R-:W-:Y:S01]  /*4810*/  FMUL.FTZ R5, R195, R2 ;  /* 0x00000002c3057220 */ /* 0x000fe20000410000 */
[----:B------:R-:W-:Y:S01]  /*4820*/  FSEL R6, R6, R174, P2 ;  /* 0x000000ae06067208 */ /* 0x000fe20001000000 */
[----:B------:R-:W-:Y:S01]  /*4830*/  FMUL.FTZ R2, R193, R0 ;  /* 0x00000000c1027220 */ /* 0x000fe20000410000 */
        /* <DEDUP_REMOVED lines=8> */
[----:B------:R-:W-:Y:S02]  /*48c0*/  F2FP.BF16.F32.PACK_AB R20, R2, R5 ;  /* 0x000000050214723e */ /* 0x000fe400000010ff */
[----:B------:R-:W-:Y:S03]  /*48d0*/  FSEL R7, R7, R174, P1 ;  /* 0x000000ae07077208 */ /* 0x000fe60000800000 */
[----:B------:R-:W-:Y:S05]  /*48e0*/  @!P0 BRA `(.L_x_491) ;  /* 0x0000000000488947 */ /* 0x000fea0003800000 */
        /* <DEDUP_REMOVED lines=18> */
.L_x_491:
[----:B------:R2:W-:Y:S01]  /*4a10*/  STS [R224+0x15000], R0 ;  /* 0x01500000e0007388 */ /* 0x0005e20000000800 */
        /* <DEDUP_REMOVED lines=8> */
[C---:B------:R-:W-:Y:S01]  /*4aa0*/  FADD.FTZ R23, -R174.reuse, R23 ;  /* 0x00000017ae177221 */ /* 0x040fe20000010100 */
[----:B------:R-:W-:Y:S01]  /*4ab0*/  FSETP.GE.FTZ.AND P3, PT, R201, RZ, PT ;  /* 0x000000ffc900720b */ /* 0x000fe20003f76000 */
[----:B------:R-:W-:Y:S01]  /*4ac0*/  FMUL.FTZ R6, R203, R2 ;  /* 0x00000002cb067220 */ /* 0x000fe20000410000 */
[----:B------:R-:W-:Y:S01]  /*4ad0*/  F2FP.BF16.F32.PACK_AB R2, R21, R32 ;  /* 0x000000201502723e */ /* 0x000fe200000010ff */
[----:B------:R-:W-:Y:S01]  /*4ae0*/  FADD.FTZ R34, -R174, R34 ;  /* 0x00000022ae227221 */ /* 0x000fe20000010100 */
[----:B------:R-:W-:Y:S01]  /*4af0*/  FSETP.GE.FTZ.AND P2, PT, R198, RZ, PT ;  /* 0x000000ffc600720b */ /* 0x000fe20003f56000 */
[C---:B-----5:R-:W-:Y:S01]  /*4b00*/  FADD.FTZ R13, -R173.reuse, R13 ;  /* 0x0000000dad0d7221 */ /* 0x060fe20000010100 */
[----:B------:R-:W-:Y:S01]  /*4b10*/  FADD.FTZ R28, -R173, R28 ;  /* 0x0000001cad1c7221 */ /* 0x000fe20000010100 */
[----:B------:R3:W-:Y:S01]  /*4b20*/  STS [R224+0x15400], R2 ;  /* 0x01540002e0007388 */ /* 0x0007e20000000800 */
[-C--:B------:R-:W-:Y:S01]  /*4b30*/  FSEL R23, R23, R174.reuse, P2 ;  /* 0x000000ae17177208 */ /* 0x080fe20001000000 */
[C---:B------:R-:W-:Y:S01]  /*4b40*/  FADD.FTZ R24, -R173.reuse, R24 ;  /* 0x00000018ad187221 */ /* 0x040fe20000010100 */
[----:B------:R-:W-:Y:S02]  /*4b50*/  FSETP.GE.FTZ.AND P2, PT, R192, RZ, PT ;  /* 0x000000ffc000720b */ /* 0x000fe40003f56000 */
[----:B------:R4:W-:Y:S01]  /*4b60*/  STS [R223+0x15000], R4 ;  /* 0x01500004df007388 */ /* 0x0009e20000000800 */
[----:B------:R-:W-:Y:S01]  /*4b70*/  FADD.FTZ R25, -R173, R25 ;  /* 0x00000019ad197221 */ /* 0x000fe20000010100 */
[----:B------:R-:W-:Y:S01]  /*4b80*/  FMUL.FTZ R16, R198, R23 ;  /* 0x00000017c6107220 */ /* 0x000fe20000410000 */
[-C--:B------:R-:W-:Y:S01]  /*4b90*/  FSEL R34, R34, R174.reuse, P2 ;  /* 0x000000ae22227208 */ /* 0x080fe20001000000 */
[----:B--2---:R-:W-:Y:S01]  /*4ba0*/  FADD.FTZ R0, -R174, R18 ;  /* 0x00000012ae007221 */ /* 0x004fe20000010100 */
[----:B------:R-:W-:Y:S01]  /*4bb0*/  FSETP.GE.FTZ.AND P2, PT, R214, RZ, PT ;  /* 0x000000ffd600720b */ /* 0x000fe20003f56000 */
[----:B------:R-:W-:Y:S01]  /*4bc0*/  FADD.FTZ R10, -R172, R10 ;  /* 0x0000000aac0a7221 */ /* 0x000fe20000010100 */
[----:B------:R-:W-:Y:S01]  /*4bd0*/  FSETP.GE.FTZ.AND P4, PT, R206, RZ, PT ;  /* 0x000000ffce00720b */ /* 0x000fe20003f96000 */
[----:B------:R-:W-:Y:S01]  /*4be0*/  FADD.FTZ R11, -R172, R11 ;  /* 0x0000000bac0b7221 */ /* 0x000fe20000010100 */
[----:B------:R-:W-:Y:S01]  /*4bf0*/  FSEL R0, R0, R174, P1 ;  /* 0x000000ae00007208 */ /* 0x000fe20000800000 */
[C---:B------:R-:W-:Y:S01]  /*4c00*/  FADD.FTZ R15, -R172.reuse, R15 ;  /* 0x0000000fac0f7221 */ /* 0x040fe20000010100 */
[----:B------:R-:W-:Y:S01]  /*4c10*/  FSETP.GE.FTZ.AND P1, PT, R191, RZ, PT ;  /* 0x000000ffbf00720b */ /* 0x000fe20003f36000 */
[----:B------:R-:W-:Y:S01]  /*4c20*/  FADD.FTZ R26, -R172, R26 ;  /* 0x0000001aac1a7221 */ /* 0x000fe20000010100 */
[----:B------:R-:W-:Y:S01]  /*4c30*/  FSEL R24, R24, R173, P4 ;  /* 0x000000ad18187208 */ /* 0x000fe20002000000 */
[----:B------:R-:W-:Y:S01]  /*4c40*/  FMUL.FTZ R7, R204, R0 ;  /* 0x00000000cc077220 */ /* 0x000fe20000410000 */
[----:B------:R-:W-:Y:S01]  /*4c50*/  FSEL R0, R22, R174, P3 ;  /* 0x000000ae16007208 */ /* 0x000fe20001800000 */
[----:B------:R-:W-:Y:S01]  /*4c60*/  FMUL.FTZ R34, R192, R34 ;  /* 0x00000022c0227220 */ /* 0x000fe20000410000 */
[----:B------:R-:W-:Y:S01]  /*4c70*/  FSETP.GE.FTZ.AND P3, PT, R216, RZ, PT ;  /* 0x000000ffd800720b */ /* 0x000fe20003f76000 */
[----:B------:R-:W-:Y:S01]  /*4c80*/  FMUL.FTZ R24, R206, R24 ;  /* 0x00000018ce187220 */ /* 0x000fe20000410000 */
[----:B------:R-:W-:Y:S01]  /*4c90*/  FSETP.GE.FTZ.AND P5, PT, R217, RZ, PT ;  /* 0x000000ffd900720b */ /* 0x000fe20003fb6000 */
[----:B------:R-:W-:Y:S01]  /*4ca0*/  FMUL.FTZ R5, R201, R0 ;  /* 0x00000000c9057220 */ /* 0x000fe20000410000 */
[----:B------:R-:W-:Y:S01]  /*4cb0*/  F2FP.BF16.F32.PACK_AB R0, R6, R7 ;  /* 0x000000070600723e */ /* 0x000fe200000010ff */
[C---:B---3--:R-:W-:Y:S01]  /*4cc0*/  FADD.FTZ R2, -R173.reuse, R12 ;  /* 0x0000000cad027221 */ /* 0x048fe20000010100 */
[----:B------:R-:W-:Y:S01]  /*4cd0*/  FADD.FTZ R6, -R173, R8 ;  /* 0x00000008ad067221 */ /* 0x000fe20000010100 */
[----:B------:R-:W-:Y:S01]  /*4ce0*/  @P1 FADD.FTZ R174, -R174, R35 ;  /* 0x00000023aeae1221 */ /* 0x000fe20000010100 */
[----:B------:R-:W-:Y:S01]  /*4cf0*/  F2FP.BF16.F32.PACK_AB R16, R16, R5 ;  /* 0x000000051010723e */ /* 0x000fe200000010ff */
[----:B------:R2:W-:Y:S01]  /*4d00*/  STS [R223+0x15400], R0 ;  /* 0x01540000df007388 */ /* 0x0005e20000000800 */
[----:B------:R-:W-:Y:S01]  /*4d10*/  FSETP.GE.FTZ.AND P1, PT, R211, RZ, PT ;  /* 0x000000ffd300720b */ /* 0x000fe20003f36000 */
[----:B------:R-:W-:Y:S01]  /*4d20*/  FADD.FTZ R5, -R173, R9 ;  /* 0x00000009ad057221 */ /* 0x000fe20000010100 */
[-C--:B------:R-:W-:Y:S01]  /*4d30*/  FSEL R6, R6, R173.reuse, P3 ;  /* 0x000000ad06067208 */ /* 0x080fe20001800000 */
[----:B----4-:R-:W-:Y:S01]  /*4d40*/  FADD.FTZ R4, -R172, R27 ;  /* 0x0000001bac047221 */ /* 0x010fe20000010100 */
[-C--:B------:R-:W-:Y:S01]  /*4d50*/  FSEL R2, R2, R173.reuse, P1 ;  /* 0x000000ad02027208 */ /* 0x080fe20000800000 */
[----:B------:R-:W-:Y:S01]  /*4d60*/  FMUL.FTZ R174, R191, R174 ;  /* 0x000000aebfae7220 */ /* 0x000fe20000410000 */
[----:B------:R-:W-:Y:S01]  /*4d70*/  FSETP.GE.FTZ.AND P1, PT, R194, RZ, PT ;  /* 0x000000ffc200720b */ /* 0x000fe20003f36000 */
[----:B------:R-:W-:Y:S01]  /*4d80*/  FMUL.FTZ R6, R216, R6 ;  /* 0x00000006d8067220 */ /* 0x000fe20000410000 */
[-C--:B------:R-:W-:Y:S01]  /*4d90*/  FSEL R5, R5, R173.reuse, P2 ;  /* 0x000000ad05057208 */ /* 0x080fe20001000000 */
[----:B------:R-:W-:Y:S01]  /*4da0*/  FMUL.FTZ R2, R211, R2 ;  /* 0x00000002d3027220 */ /* 0x000fe20000410000 */
[----:B------:R-:W-:Y:S02]  /*4db0*/  FSETP.GE.FTZ.AND P2, PT, R212, RZ, PT ;  /* 0x000000ffd400720b */ /* 0x000fe40003f56000 */
[----:B------:R-:W-:Y:S02]  /*4dc0*/  FSETP.GE.FTZ.AND P3, PT, R205, RZ, PT ;  /* 0x000000ffcd00720b */ /* 0x000fe40003f76000 */
[-C--:B------:R-:W-:Y:S02]  /*4dd0*/  FSEL R13, R13, R173.reuse, P2 ;  /* 0x000000ad0d0d7208 */ /* 0x080fe40001000000 */
[----:B------:R-:W-:Y:S02]  /*4de0*/  FSETP.GE.FTZ.AND P2, PT, R196, RZ, PT ;  /* 0x000000ffc400720b */ /* 0x000fe40003f56000 */
[----:B------:R-:W-:Y:S01]  /*4df0*/  FSEL R25, R25, R173, P3 ;  /* 0x000000ad19197208 */ /* 0x000fe20001800000 */
[----:B------:R-:W-:Y:S01]  /*4e00*/  FMUL.FTZ R7, R212, R13 ;  /* 0x0000000dd4077220 */ /* 0x000fe20000410000 */
[----:B------:R-:W-:Y:S01]  /*4e10*/  FSEL R28, R28, R173, P2 ;  /* 0x000000ad1c1c7208 */ /* 0x000fe20001000000 */
[----:B------:R-:W-:Y:S01]  /*4e20*/  @P1 FADD.FTZ R173, -R173, R29 ;  /* 0x0000001dadad1221 */ /* 0x000fe20000010100 */
[----:B------:R-:W-:Y:S01]  /*4e30*/  FSETP.GE.FTZ.AND P2, PT, R220, RZ, PT ;  /* 0x000000ffdc00720b */ /* 0x000fe20003f56000 */
[----:B--2---:R-:W-:Y:S01]  /*4e40*/  FMUL.FTZ R0, R214, R5 ;  /* 0x00000005d6007220 */ /* 0x004fe20000410000 */
[----:B------:R-:W-:Y:S01]  /*4e50*/  FSETP.GE.FTZ.AND P1, PT, R219, RZ, PT ;  /* 0x000000ffdb00720b */ /* 0x000fe20003f36000 */
[----:B------:R-:W-:Y:S01]  /*4e60*/  FADD.FTZ R5, -R172, R14 ;  /* 0x0000000eac057221 */ /* 0x000fe20000010100 */
[----:B------:R-:W-:Y:S01]  /*4e70*/  FSEL R10, R10, R172, P2 ;  /* 0x000000ac0a0a7208 */ /* 0x000fe20001000000 */
[----:B------:R-:W-:Y:S01]  /*4e80*/  FMUL.FTZ R28, R196, R28 ;  /* 0x0000001cc41c7220 */ /* 0x000fe20000410000 */
[----:B------:R-:W-:Y:S01]  /*4e90*/  F2FP.BF16.F32.PACK_AB R0, R0, R6 ;  /* 0x000000060000723e */ /* 0x000fe200000010ff */
[----:B------:R-:W-:Y:S01]  /*4ea0*/  FMUL.FTZ R6, R205, R25 ;  /* 0x00000019cd067220 */ /* 0x000fe20000410000 */
[----:B------:R-:W-:Y:S01]  /*4eb0*/  FSETP.GE.FTZ.AND P2, PT, R218, RZ, PT ;  /* 0x000000ffda00720b */ /* 0x000fe20003f56000 */
[----:B------:R-:W-:Y:S01]  /*4ec0*/  FMUL.FTZ R19, R220, R10 ;  /* 0x0000000adc137220 */ /* 0x000fe20000410000 */
[----:B------:R-:W-:Y:S01]  /*4ed0*/  FSEL R11, R11, R172, P1 ;  /* 0x000000ac0b0b7208 */ /* 0x000fe20000800000 */
[----:B------:R2:W-:Y:S01]  /*4ee0*/  STS [R224+0x16000], R0 ;  /* 0x01600000e0007388 */ /* 0x0005e20000000800 */
[----:B------:R-:W-:Y:S01]  /*4ef0*/  FSETP.GE.FTZ.AND P3, PT, R207, RZ, PT ;  /* 0x000000ffcf00720b */ /* 0x000fe20003f76000 */
[----:B------:R-:W-:Y:S01]  /*4f00*/  FMUL.FTZ R8, R194, R173 ;  /* 0x000000adc2087220 */ /* 0x000fe20000410000 */
[----:B------:R-:W-:Y:S01]  /*4f10*/  F2FP.BF16.F32.PACK_AB R7, R7, R2 ;  /* 0x000000020707723e */ /* 0x000fe200000010ff */
[----:B------:R-:W-:Y:S01]  /*4f20*/  FADD.FTZ R2, -R172, R30 ;  /* 0x0000001eac027221 */ /* 0x000fe20000010100 */
[-C--:B------:R-:W-:Y:S01]  /*4f30*/  FSEL R5, R5, R172.reuse, P2 ;  /* 0x000000ac05057208 */ /* 0x080fe20001000000 */
[----:B------:R-:W-:Y:S01]  /*4f40*/  FMUL.FTZ R18, R219, R11 ;  /* 0x0000000bdb127220 */ /* 0x000fe20000410000 */
        /* <DEDUP_REMOVED lines=19> */
[----:B------:R3:W-:Y:S01]  /*5080*/  STS [R223+0x16400], R2 ;  /* 0x01640002df007388 */ /* 0x0007e20000000800 */
[----:B------:R-:W-:Y:S01]  /*5090*/  FMUL.FTZ R5, R197, R172 ;  /* 0x000000acc5057220 */ /* 0x000fe20000410000 */
[----:B------:R-:W-:Y:S03]  /*50a0*/  F2FP.BF16.F32.PACK_AB R8, R8, R28 ;  /* 0x0000001c0808723e */ /* 0x000fe600000010ff */
[----:B------:R-:W-:Y:S01]  /*50b0*/  STS [R222+0x15000], R20 ;  /* 0x01500014de007388 */ /* 0x000fe20000000800 */
[----:B--2---:R-:W-:Y:S02]  /*50c0*/  F2FP.BF16.F32.PACK_AB R0, R11, R12 ;  /* 0x0000000c0b00723e */ /* 0x004fe400000010ff */
[----:B------:R-:W-:Y:S02]  /*50d0*/  F2FP.BF16.F32.PACK_AB R5, R5, R10 ;  /* 0x0000000a0505723e */ /* 0x000fe400000010ff */
[----:B------:R-:W-:Y:S05]  /*50e0*/  STS [R222+0x15400], R16 ;  /* 0x01540010de007388 */ /* 0x000fea0000000800 */
[----:B------:R-:W-:Y:S05]  /*50f0*/  STS [R221+0x15000], R17 ;  /* 0x01500011dd007388 */ /* 0x000fea0000000800 */
[----:B------:R-:W-:Y:S05]  /*5100*/  STS [R221+0x15400], R9 ;  /* 0x01540009dd007388 */ /* 0x000fea0000000800 */
[----:B------:R-:W-:Y:S05]  /*5110*/  STS [R222+0x16000], R6 ;  /* 0x01600006de007388 */ /* 0x000fea0000000800 */
[----:B------:R2:W-:Y:S01]  /*5120*/  STS [R222+0x16400], R0 ;  /* 0x01640000de007388 */ /* 0x0005e20000000800 */
[----:B---3--:R-:W-:Y:S04]  /*5130*/  IMAD R2, R246, UR54, RZ ;  /* 0x00000036f6027c24 */ /* 0x008fe8000f8e02ff */
[----:B------:R-:W-:Y:S01]  /*5140*/  STS [R221+0x16000], R8 ;  /* 0x01600008dd007388 */ /* 0x000fe20000000800 */
[----:B------:R-:W-:Y:S04]  /*5150*/  IMAD.U32 R2, R2, -0x40, RZ ;  /* 0xffffffc002027824 */ /* 0x000fe800078e00ff */
[----:B------:R-:W-:Y:S01]  /*5160*/  STS [R221+0x16400], R5 ;  /* 0x01640005dd007388 */ /* 0x000fe20000000800 */
[----:B------:R-:W-:Y:S01]  /*5170*/  BAR.SYNC.DEFER_BLOCKING 0x0 ;  /* 0x0000000000007b1d */ /* 0x000fe20000010000 */
[C---:B------:R-:W-:Y:S04]  /*5180*/  LEA R188, P1, R2.reuse, R188, 0x2 ;  /* 0x000000bc02bc7211 */ /* 0x040fe800078210ff */
[----:B------:R-:W-:Y:S02]  /*5190*/  LEA.HI.X.SX32 R189, R2, R189, 0x2, P1 ;  /* 0x000000bd02bd7211 */ /* 0x000fe400008f16ff */
[----:B--2---:R-:W-:Y:S01]  /*51a0*/  LEA R0, R185, UR4, 0x1 ;  /* 0x00000004b9007c11 */ /* 0x004fe2000f8e08ff */
        /* <DEDUP_REMOVED lines=73> */
[----:B------:R-:W-:Y:S01]  /*5640*/  LEA R2, R240, UR4, 0x1 ;  /* 0x00000004f0027c11 */ /* 0x000fe2000f8e08ff */
        /* <DEDUP_REMOVED lines=12> */
.L_x_492:
[----:B------:R-:W-:Y:S01]  /*5710*/  LDSM.16.M88.4 R24, [R180] ;  /* 0x00000000b418783b */ /* 0x000fe20000000200 */
[----:B-1----:R-:W-:Y:S01]  /*5720*/  @P0 VIADD R2, R230, 0xffffffc0 ;  /* 0xffffffc0e6020836 */ /* 0x002fe20000000000 */
[----:B------:R-:W-:Y:S02]  /*5730*/  @UP2 UIADD3 UR16, UP0, UR8, -0x100, URZ ;  /* 0xffffff0008102890 */ /* 0x000fe4000ff1e03f */
[----:B------:R-:W1:Y:S01]  /*5740*/  LDSM.16.MT88.4 R8, [R0+0x9000] ;  /* 0x009000000008783b */ /* 0x000e620000004200 */
[----:B------:R-:W-:Y:S01]  /*5750*/  @P0 IMAD.WIDE R160, R2, R249, UR8 ;  /* 0x0000000802a00e25 */ /* 0x000fe2000f8e02f9 */
[----:B------:R-:W-:Y:S02]  /*5760*/  @UP2 UIADD3.X UR13, UR9, -0x1, URZ, UP0, !UPT ;  /* 0xffffffff090d2890 */ /* 0x000fe400087fe43f */
[----:B------:R-:W2:Y:S01]  /*5770*/  LDSM.16.MT88.4 R16, [R0+0xb000] ;  /* 0x00b000000010783b */ /* 0x000ea20000004200 */
[----:B------:R-:W-:Y:S01]  /*5780*/  IMAD.U32 R2, RZ, RZ, UR37 ;  /* 0x00000025ff027e24 */ /* 0x000fe2000f8e00ff */
[----:B------:R-:W-:Y:S02]  /*5790*/  UISETP.GT.AND UP1, UPT, UR5, UR30, UPT ;  /* 0x0000001e0500728c */ /* 0x000fe4000bf24270 */
[----:B------:R-:W3:Y:S01]  /*57a0*/  LDSM.16.MT88.4 R28, [R0+0xd000] ;  /* 0x00d00000001c783b */ /* 0x000ee20000004200 */
[----:B------:R-:W-:Y:S01]  /*57b0*/  @UP2 UMOV UR9, UR13 ;  /* 0x0000000d00092c82 */ /* 0x000fe20008000000 */
[----:B------:R-:W-:Y:S02]  /*57c0*/  ULOP3.LUT UR13, UR5, 0x1, URZ, 0xc0, !UPT ;  /* 0x00000001050d7892 */ /* 0x000fe4000f8ec03f */
[----:B------:R-:W-:Y:S01]  /*57d0*/  LDSM.16.M88.4 R32, [R181] ;  /* 0x00000000b520783b */ /* 0x000fe20000000200 */
[----:B------:R-:W-:Y:S01]  /*57e0*/  @UP2 UMOV UR8, UR16 ;  /* 0x0000001000082c82 */ /* 0x000fe20008000000 */
[----:B------:R-:W-:Y:S02]  /*57f0*/  UISETP.NE.U32.AND UP0, UPT, UR13, 0x1, UPT ;  /* 0x000000010d00788c */ /* 0x000fe4000bf05070 */
[----:B------:R-:W4:Y:S01]  /*5800*/  LDSM.16.MT88.4 R132, [R0+0x9400] ;  /* 0x009400000084783b */ /* 0x000f220000004200 */
[----:B------:R-:W-:Y:S03]  /*5810*/  UIADD3 UR5, UR5, -0x1, URZ ;  /* 0xffffffff05057890 */ /* 0x000fe6000fffe03f */
[----:B------:R-:W4:Y:S04]  /*5820*/  LDSM.16.MT88.4 R136, [R0+0xb400] ;  /* 0x00b400000088783b */ /* 0x000f280000004200 */
[----:B------:R-:W4:Y:S04]  /*5830*/  LDSM.16.MT88.4 R140, [R0+0xd400] ;  /* 0x00d40000008c783b */ /* 0x000f280000004200 */
[----:B------:R-:W-:Y:S04]  /*5840*/  LDSM.16.M88.4 R144, [R183] ;  /* 0x00000000b790783b */ /* 0x000fe80000000200 */
[----:B------:R-:W4:Y:S04]  /*5850*/  LDSM.16.MT88.4 R148, [R0+0x9800] ;  /* 0x009800000094783b */ /* 0x000f280000004200 */
[----:B------:R-:W4:Y:S01]  /*5860*/  LDSM.16.MT88.4 R152, [R0+0xb800] ;  /* 0x00b800000098783b */ /* 0x000f220000004200 */
[C---:B-1----:R-:W-:Y:S03]  /*5870*/  HMMA.16816.F32.BF16 R4, R24.reuse, R8, RZ ;  /* 0x000000081804723c */ /* 0x042fe600000418ff */
[----:B------:R-:W-:Y:S04]  /*5880*/  LDSM.16.MT88.4 R156, [R0+0xbc00] ;  /* 0x00bc0000009c783b */ /* 0x000fe80000004200 */
[----:B------:R1:W5:Y:S01]  /*5890*/  @P0 LDG.E R234, desc[UR6][R160.64] ;  /* 0x00000006a0ea0981 */ /* 0x000362000c1e1900 */
[C---:B------:R-:W-:Y:S03]  /*58a0*/  HMMA.16816.F32.BF16 R8, R24.reuse, R10, RZ ;  /* 0x0000000a1808723c */ /* 0x040fe600000418ff */
[----:B------:R1:W5:Y:S03]  /*58b0*/  @P0 LDG.E R233, desc[UR6][R160.64+0x20] ;  /* 0x00002006a0e90981 */ /* 0x000366000c1e1900 */
[C---:B--2---:R-:W-:Y:S01]  /*58c0*/  HMMA.16816.F32.BF16 R12, R24.reuse, R16, RZ ;  /* 0x00000010180c723c */ /* 0x044fe200000418ff */
[----:B------:R1:W5:Y:S04]  /*58d0*/  @P0 LDG.E R232, desc[UR6][R160.64+0x80] ;  /* 0x00008006a0e80981 */ /* 0x000368000c1e1900 */
[----:B------:R1:W5:Y:S01]  /*58e0*/  @P0 LDG.E R231, desc[UR6][R160.64+0xa0] ;  /* 0x0000a006a0e70981 */ /* 0x000362000c1e1900 */
        /* <DEDUP_REMOVED lines=16> */
[----:B------:R-:W1:Y:S05]  /*59f0*/  LDSM.16.MT88.4 R148, [R0+0xa000] ;  /* 0x00a000000094783b */ /* 0x000e6a0000004200 */
[C---:B------:R-:W-:Y:S06]  /*5a00*/  HMMA.16816.F32.BF16 R12, R144.reuse, R152, R12 ;  /* 0x00000098900c723c */ /* 0x040fec000004180c */
[C---:B------:R-:W-:Y:S01]  /*5a10*/  HMMA.16816.F32.BF16 R16, R144.reuse, R154, R16 ;  /* 0x0000009a9010723c */ /* 0x040fe20000041810 */
[----:B------:R-:W1:Y:S05]  /*5a20*/  LDSM.16.MT88.4 R152, [R0+0xc000] ;  /* 0x00c000000098783b */ /* 0x000e6a0000004200 */
[C---:B--2---:R-:W-:Y:S06]  /*5a30*/  HMMA.16816.F32.BF16 R20, R144.reuse, R28, R20 ;  /* 0x0000001c9014723c */ /* 0x044fec0000041814 */
[----:B------:R-:W-:Y:S01]  /*5a40*/  HMMA.16816.F32.BF16 R24, R144, R30, R24 ;  /* 0x0000001e9018723c */ /* 0x000fe20000041818 */
[----:B------:R-:W2:Y:S04]  /*5a50*/  LDSM.16.MT88.4 R28, [R0+0xe000] ;  /* 0x00e00000001c783b */ /* 0x000ea80000004200 */
[----:B------:R-:W-:Y:S01]  /*5a60*/  LDSM.16.MT88.4 R144, [R0+0xa400] ;  /* 0x00a400000090783b */ /* 0x000fe20000004200 */
[C---:B---3--:R-:W-:Y:S06]  /*5a70*/  HMMA.16816.F32.BF16 R4, R132.reuse, R136, R4 ;  /* 0x000000888404723c */ /* 0x048fec0000041804 */
[C---:B------:R-:W-:Y:S01]  /*5a80*/  HMMA.16816.F32.BF16 R8, R132.reuse, R138, R8 ;  /* 0x0000008a8408723c */ /* 0x040fe20000041808 */
[----:B------:R-:W3:Y:S05]  /*5a90*/  LDSM.16.M88.4 R136, [R181+0x2000] ;  /* 0x00200000b588783b */ /* 0x000eea0000000200 */
[C---:B------:R-:W-:Y:S06]  /*5aa0*/  HMMA.16816.F32.BF16 R12, R132.reuse, R156, R12 ;  /* 0x0000009c840c723c */ /* 0x040fec000004180c */
        /* <DEDUP_REMOVED lines=15> */
[----:B------:R-:W-:Y:S01]  /*5ba0*/  LDSM.16.M88.4 R140, [R182+0x2000] ;  /* 0x00200000b68c783b */ /* 0x000fe20000000200 */
[C---:B---3--:R-:W-:Y:S06]  /*5bb0*/  HMMA.16816.F32.BF16 R4, R136.reuse, R144, R4 ;  /* 0x000000908804723c */ /* 0x048fec0000041804 */
[C---:B------:R-:W-:Y:S01]  /*5bc0*/  HMMA.16816.F32.BF16 R8, R136.reuse, R146, R8 ;  /* 0x000000928808723c */ /* 0x040fe20000041808 */
[----:B------:R-:W3:Y:S05]  /*5bd0*/  LDSM.16.MT88.4 R144, [R0+0xac00] ;  /* 0x00ac00000090783b */ /* 0x000eea0000004200 */
[C---:B------:R-:W-:Y:S06]  /*5be0*/  HMMA.16816.F32.BF16 R12, R136.reuse, R156, R12 ;  /* 0x0000009c880c723c */ /* 0x040fec000004180c */
[C---:B------:R-:W-:Y:S01]  /*5bf0*/  HMMA.16816.F32.BF16 R16, R136.reuse, R158, R16 ;  /* 0x0000009e8810723c */ /* 0x040fe20000041810 */
[----:B------:R-:W3:Y:S05]  /*5c00*/  LDSM.16.MT88.4 R156, [R0+0xcc00] ;  /* 0x00cc0000009c783b */ /* 0x000eea0000004200 */
[C---:B----4-:R-:W-:Y:S06]  /*5c10*/  HMMA.16816.F32.BF16 R20, R136.reuse, R32, R20 ;  /* 0x000000208814723c */ /* 0x050fec0000041814 */
[----:B------:R-:W-:Y:S01]  /*5c20*/  HMMA.16816.F32.BF16 R24, R136, R34, R24 ;  /* 0x000000228818723c */ /* 0x000fe20000041818 */
[----:B------:R4:W3:Y:S04]  /*5c30*/  LDSM.16.MT88.4 R32, [R0+0xec00] ;  /* 0x00ec00000020783b */ /* 0x0008e80000004200 */
[----:B------:R-:W-:Y:S01]  /*5c40*/  LDSM.16.MT88.4 R136, [R176+0x2400] ;  /* 0x00240000b088783b */ /* 0x000fe20000004200 */
[C---:B-1----:R-:W-:Y:S06]  /*5c50*/  HMMA.16816.F32.BF16 R4, R132.reuse, R148, R4 ;  /* 0x000000948404723c */ /* 0x042fec0000041804 */
[C---:B------:R-:W-:Y:S06]  /*5c60*/  HMMA.16816.F32.BF16 R8, R132.reuse, R150, R8 ;  /* 0x000000968408723c */ /* 0x040fec0000041808 */
[C---:B------:R-:W-:Y:S06]  /*5c70*/  HMMA.16816.F32.BF16 R12, R132.reuse, R152, R12 ;  /* 0x00000098840c723c */ /* 0x040fec000004180c */
[C---:B------:R-:W-:Y:S01]  /*5c80*/  HMMA.16816.F32.BF16 R16, R132.reuse, R154, R16 ;  /* 0x0000009a8410723c */ /* 0x040fe20000041810 */
[----:B----4-:R-:W-:Y:S05]  /*5c90*/  IMAD.U32 R0, RZ, RZ, UR17 ;  /* 0x00000011ff007e24 */ /* 0x010fea000f8e00ff */
[C---:B--2---:R-:W-:Y:S06]  /*5ca0*/  HMMA.16816.F32.BF16 R20, R132.reuse, R28, R20 ;  /* 0x0000001c8414723c */ /* 0x044fec0000041814 */
[----:B------:R-:W-:Y:S01]  /*5cb0*/  HMMA.16816.F32.BF16 R24, R132, R30, R24 ;  /* 0x0000001e8418723c */ /* 0x000fe20000041818 */
[----:B------:R-:W-:Y:S01]  /*5cc0*/  LDSM.16.MT88.4 R132, [R176+0x1400] ;  /* 0x00140000b084783b */ /* 0x000fe20000004200 */
[----:B------:R-:W-:Y:S04]  /*5cd0*/  IMAD.U32 R28, RZ, RZ, UR17 ;  /* 0x00000011ff1c7e24 */ /* 0x000fe8000f8e00ff */
[C---:B---3--:R-:W-:Y:S01]  /*5ce0*/  HMMA.16816.F32.BF16 R4, R140.reuse, R144, R4 ;  /* 0x000000908c04723c */ /* 0x048fe20000041804 */
[----:B------:R-:W-:Y:S04]  /*5cf0*/  IMAD.U32 R30, RZ, RZ, UR37 ;  /* 0x00000025ff1e7e24 */ /* 0x000fe8000f8e00ff */
[-C--:B------:R-:W-:Y:S01]  /*5d00*/  LEA R28, P2, R28, R188.reuse, 0x2 ;  /* 0x000000bc1c1c7211 */ /* 0x080fe200078410ff */
[C---:B------:R-:W-:Y:S01]  /*5d10*/  HMMA.16816.F32.BF16 R8, R140.reuse, R146, R8 ;  /* 0x000000928c08723c */ /* 0x040fe20000041808 */
[----:B------:R-:W-:Y:S04]  /*5d20*/  IMAD.U32 R31, RZ, RZ, UR19 ;  /* 0x00000013ff1f7e24 */ /* 0x000fe8000f8e00ff */
[-C--:B------:R-:W-:Y:S01]  /*5d30*/  LEA.HI.X.SX32 R29, R0, R189.reuse, 0x2, P2 ;  /* 0x000000bd001d7211 */ /* 0x080fe200010f16ff */
[C---:B------:R-:W-:Y:S01]  /*5d40*/  HMMA.16816.F32.BF16 R12, R140.reuse, R156, R12 ;  /* 0x0000009c8c0c723c */ /* 0x040fe2000004180c */
[----:B------:R-:W-:Y:S04]  /*5d50*/  IMAD.U32 R0, RZ, RZ, UR36 ;  /* 0x00000024ff007e24 */ /* 0x000fe8000f8e00ff */
[-C--:B------:R-:W-:Y:S01]  /*5d60*/  LEA R30, P0, R30, R188.reuse, 0x2 ;  /* 0x000000bc1e1e7211 */ /* 0x080fe200078010ff */
[C---:B------:R-:W-:Y:S05]  /*5d70*/  HMMA.16816.F32.BF16 R16, R140.reuse, R158, R16 ;  /* 0x0000009e8c10723c */ /* 0x040fea0000041810 */
[----:B------:R1:W-:Y:S01]  /*5d80*/  REDG.E.ADD.F32.FTZ.RN.STRONG.GPU desc[UR6][R188.64], R4 ;  /* 0x00000004bc0079a6 */ /* 0x0003e2000c10f386 */
[C---:B------:R-:W-:Y:S03]  /*5d90*/  HMMA.16816.F32.BF16 R20, R140.reuse, R32, R20 ;  /* 0x000000208c14723c */ /* 0x040fe60000041814 */
[----:B------:R2:W-:Y:S03]  /*5da0*/  REDG.E.ADD.F32.FTZ.RN.STRONG.GPU desc[UR6][R28.64], R5 ;  /* 0x000000051c0079a6 */ /* 0x0005e6000c10f386 */
[----:B------:R-:W-:Y:S01]  /*5db0*/  HMMA.16816.F32.BF16 R24, R140, R34, R24 ;  /* 0x000000228c18723c */ /* 0x000fe20000041818 */
[----:B------:R-:W-:Y:S05]  /*5dc0*/  IMAD.U32 R32, RZ, RZ, UR19 ;  /* 0x00000013ff207e24 */ /* 0x000fea000f8e00ff */
[-C--:B------:R-:W-:Y:S05]  /*5dd0*/  LEA R32, P1, R32, R188.reuse, 0x2 ;  /* 0x000000bc20207211 */ /* 0x080fea00078210ff */
[-C--:B------:R-:W-:Y:S02]  /*5de0*/  LEA.HI.X.SX32 R33, R31, R189.reuse, 0x2, P1 ;  /* 0x000000bd1f217211 */ /* 0x080fe400008f16ff */
[-C--:B------:R-:W-:Y:S01]  /*5df0*/  LEA.HI.X.SX32 R31, R2, R189.reuse, 0x2, P0 ;  /* 0x000000bd021f7211 */ /* 0x080fe200000f16ff */
[----:B------:R-:W-:Y:S02]  /*5e00*/  IMAD.U32 R2, RZ, RZ, UR34 ;  /* 0x00000022ff027e24 */ /* 0x000fe4000f8e00ff */
[----:B------:R3:W-:Y:S04]  /*5e10*/  REDG.E.ADD.F32.FTZ.RN.STRONG.GPU desc[UR6][R32.64], R6 ;  /* 0x00000006200079a6 */ /* 0x0007e8000c10f386 */
        /* <DEDUP_REMOVED lines=9> */
[-C--:B------:R-:W-:Y:S02]  /*5eb0*/  LEA.HI.X.SX32 R33, R0, R189.reuse, 0x2, P0 ;  /* 0x000000bd00217211 */ /* 0x080fe400000f16ff */
[-C--:B------:R-:W-:Y:S02]  /*5ec0*/  LEA.HI.X.SX32 R31, R5, R189.reuse, 0x2, P2 ;  /* 0x000000bd051f7211 */ /* 0x080fe400010f16ff */
[-C--:B------:R-:W-:Y:S01]  /*5ed0*/  LEA.HI.X.SX32 R7, R2, R189.reuse, 0x2, P1 ;  /* 0x000000bd02077211 */ /* 0x080fe200008f16ff */
[----:B------:R1:W-:Y:S01]  /*5ee0*/  REDG.E.ADD.F32.FTZ.RN.STRONG.GPU desc[UR6][R32.64], R8 ;  /* 0x00000008200079a6 */ /* 0x0003e2000c10f386 */
[-C--:B------:R-:W-:Y:S01]  /*5ef0*/  LEA R4, P0, R4, R188.reuse, 0x2 ;  /* 0x000000bc04047211 */ /* 0x080fe200078010ff */
[----:B------:R-:W-:Y:S01]  /*5f00*/  IMAD.U32 R2, RZ, RZ, UR27 ;  /* 0x0000001bff027e24 */ /* 0x000fe2000f8e00ff */
[----:B------:R-:W-:Y:S01]  /*5f10*/  MOV R0, UR33 ;  /* 0x0000002100007c02 */ /* 0x000fe20008000f00 */
[----:B------:R-:W-:Y:S03]  /*5f20*/  REDG.E.ADD.F32.FTZ.RN.STRONG.GPU desc[UR6][R30.64], R9 ;  /* 0x000000091e0079a6 */ /* 0x000fe6000c10f386 */
[-C--:B------:R-:W-:Y:S01]  /*5f30*/  LEA.HI.X.SX32 R5, R0, R189.reuse, 0x2, P0 ;  /* 0x000000bd00057211 */ /* 0x080fe200000f16ff */
[----:B------:R2:W-:Y:S01]  /*5f40*/  REDG.E.ADD.F32.FTZ.RN.STRONG.GPU desc[UR6][R6.64], R10 ;  /* 0x0000000a060079a6 */ /* 0x0005e2000c10f386 */
[----:B------:R-:W-:Y:S03]  /*5f50*/  IMAD.U32 R0, RZ, RZ, UR29 ;  /* 0x0000001dff007e24 */ /* 0x000fe6000f8e00ff */
        /* <DEDUP_REMOVED lines=21> */
[----:B------:R-:W-:Y:S03]  /*60b0*/  IMAD.U32 R0, RZ, RZ, UR25 ;  /* 0x00000019ff007e24 */ /* 0x000fe6000f8e00ff */
[----:B------:R3:W-:Y:S04]  /*60c0*/  REDG.E.ADD.F32.FTZ.RN.STRONG.GPU desc[UR6][R6.64], R16 ;  /* 0x00000010060079a6 */ /* 0x0007e8000c10f386 */
[----:B------:R4:W-:Y:S04]  /*60d0*/  REDG.E.ADD.F32.FTZ.RN.STRONG.GPU desc[UR6][R4.64], R17 ;  /* 0x00000011040079a6 */ /* 0x0009e8000c10f386 */
[----:B------:R-:W-:Y:S01]  /*60e0*/  LDSM.16.MT88.4 R12, [R3+0x17000] ;  /* 0x01700000030c783b */ /* 0x000fe20000004200 */
[----:B-1----:R-:W-:Y:S01]  /*60f0*/  IMAD.U32 R10, RZ, RZ, UR22 ;  /* 0x00000016ff0a7e24 */ /* 0x002fe2000f8e00ff */
[----:B--2---:R-:W-:Y:S04]  /*6100*/  MOV R8, UR32 ;  /* 0x0000002000087c02 */ /* 0x004fe80008000f00 */
[-C--:B------:R-:W-:Y:S01]  /*6110*/  LEA R8, P0, R8, R188.reuse, 0x2 ;  /* 0x000000bc08087211 */ /* 0x080fe200078010ff */
[----:B---3--:R-:W-:Y:S02]  /*6120*/  IMAD.U32 R6, RZ, RZ, UR24 ;  /* 0x00000018ff067e24 */ /* 0x008fe4000f8e00ff */
        /* <DEDUP_REMOVED lines=20> */
[-C--:B------:R-:W-:Y:S02]  /*6270*/  LEA R10, P0, R10, R188.reuse, 0x2 ;  /* 0x000000bc0a0a7211 */ /* 0x080fe400078010ff */
[----:B------:R-:W-:Y:S01]  /*6280*/  MOV R0, UR22 ;  /* 0x0000001600007c02 */ /* 0x000fe20008000f00 */
[----:B------:R1:W-:Y:S01]  /*6290*/  REDG.E.ADD.F32.FTZ.RN.STRONG.GPU desc[UR6][R4.64], R23 ;  /* 0x00000017040079a6 */ /* 0x0003e2000c10f386 */
[-C--:B------:R-:W-:Y:S02]  /*62a0*/  LEA R8, P2, R8, R188.reuse, 0x2 ;  /* 0x000000bc08087211 */ /* 0x080fe400078410ff */
[-C--:B------:R-:W-:Y:S01]  /*62b0*/  LEA.HI.X.SX32 R11, R0, R189.reuse, 0x2, P0 ;  /* 0x000000bd000b7211 */ /* 0x080fe200000f16ff */
[----:B------:R-:W-:Y:S01]  /*62c0*/  IMAD.U32 R0, RZ, RZ, UR31 ;  /* 0x0000001fff007e24 */ /* 0x000fe2000f8e00ff */
[----:B------:R-:W-:Y:S01]  /*62d0*/  LDSM.16.MT88.4 R20, [R176+0x2000] ;  /* 0x00200000b014783b */ /* 0x000fe20000004200 */
[----:B---3--:R-:W-:Y:S03]  /*62e0*/  IMAD.U32 R6, RZ, RZ, UR20 ;  /* 0x00000014ff067e24 */ /* 0x008fe6000f8e00ff */
[----:B------:R-:W-:Y:S02]  /*62f0*/  REDG.E.ADD.F32.FTZ.RN.STRONG.GPU desc[UR6][R10.64], R24 ;  /* 0x000000180a0079a6 */ /* 0x000fe4000c10f386 */
        /* <DEDUP_REMOVED lines=81> */
.L_x_490:
[----:B------:R-:W-:Y:S01]  /*6810*/  BAR.SYNC.DEFER_BLOCKING 0x0 ;  /* 0x0000000000007b1d */ /* 0x000fe20000010000 */
[----:B------:R-:W-:-:S05]  /*6820*/  USHF.R.S32.HI UR9, URZ, 0x1f, UR59 ;  /* 0x0000001f3f097899 */ /* 0x000fca000801143b */
        /* <DEDUP_REMOVED lines=31> */
[----:B-1----:R-:W-:Y:S01]  /*6a20*/  FMUL.FTZ R13, R115, UR5 ;  /* 0x00000005730d7c20 */ /* 0x002fe20008410000 */
[----:B------:R-:W-:Y:S01]  /*6a30*/  F2FP.BF16.F32.PACK_AB R20, R20, R92 ;  /* 0x0000005c1414723e */ /* 0x000fe200000010ff */
[----:B------:R-:W-:Y:S01]  /*6a40*/  FMUL.FTZ R104, R104, UR5 ;  /* 0x0000000568687c20 */ /* 0x000fe20008410000 */
[----:B------:R-:W-:Y:S01]  /*6a50*/  F2FP.BF16.F32.PACK_AB R19, R19, R94 ;  /* 0x0000005e1313723e */ /* 0x000fe200000010ff */
[----:B------:R-:W-:Y:S01]  /*6a60*/  FMUL.FTZ R16, R105, UR5 ;  /* 0x0000000569107c20 */ /* 0x000fe20008410000 */
[----:B------:R-:W-:Y:S01]  /*6a70*/  F2FP.BF16.F32.PACK_AB R18, R18, R100 ;  /* 0x000000641212723e */ /* 0x000fe200000010ff */
[----:B------:R-:W-:Y:S01]  /*6a80*/  FMUL.FTZ R106, R106, UR5 ;  /* 0x000000056a6a7c20 */ /* 0x000fe20008410000 */
[----:B------:R-:W-:Y:S01]  /*6a90*/  FMUL.FTZ R15, R107, UR5 ;  /* 0x000000056b0f7c20 */ /* 0x000fe20008410000 */
[----:B------:R-:W-:Y:S01]  /*6aa0*/  STS [R238], R26 ;  /* 0x0000001aee007388 */ /* 0x000fe20000000800 */
[----:B------:R-:W-:Y:S01]  /*6ab0*/  FMUL.FTZ R108, R108, UR5 ;  /* 0x000000056c6c7c20 */ /* 0x000fe20008410000 */
[----:B------:R-:W-:Y:S01]  /*6ac0*/  FMUL.FTZ R12, R109, UR5 ;  /* 0x000000056d0c7c20 */ /* 0x000fe20008410000 */
[----:B------:R-:W-:Y:S01]  /*6ad0*/  FMUL.FTZ R110, R110, UR5 ;  /* 0x000000056e6e7c20 */ /* 0x000fe20008410000 */
[----:B------:R-:W-:Y:S01]  /*6ae0*/  STS [R238+0x200], R25 ;  /* 0x00020019ee007388 */ /* 0x000fe20000000800 */
[----:B------:R-:W-:Y:S01]  /*6af0*/  FMUL.FTZ R11, R111, UR5 ;  /* 0x000000056f0b7c20 */ /* 0x000fe20008410000 */
        /* <DEDUP_REMOVED lines=10> */
[----:B------:R-:W-:Y:S01]  /*6ba0*/  STS [R238+0x1000], R24 ;  /* 0x00100018ee007388 */ /* 0x000fe20000000800 */
[----:B------:R-:W-:Y:S01]  /*6bb0*/  F2FP.BF16.F32.PACK_AB R17, R17, R102 ;  /* 0x000000661111723e */ /* 0x000fe200000010ff */
[----:B------:R-:W-:Y:S01]  /*6bc0*/  FMUL.FTZ R120, R120, UR5 ;  /* 0x0000000578787c20 */ /* 0x000fe20008410000 */
[----:B------:R-:W-:Y:S01]  /*6bd0*/  FMUL.FTZ R8, R121, UR5 ;  /* 0x0000000579087c20 */ /* 0x000fe20008410000 */
        /* <DEDUP_REMOVED lines=12> */
[----:B------:R1:W-:Y:S01]  /*6ca0*/  STS [R238+0x2000], R18 ;  /* 0x00200012ee007388 */ /* 0x0003e20000000800 */
        /* <DEDUP_REMOVED lines=24> */
[----:B-1----:R-:W1:Y:S01]  /*6e30*/  LDC.64 R18, c[0x0][0x450] ;  /* 0x00011400ff127b82 */ /* 0x002e620000000a00 */
[----:B------:R-:W-:Y:S01]  /*6e40*/  FMUL.FTZ R134, R42, UR8 ;  /* 0x000000082a867c20 */ /* 0x000fe20008410000 */
[----:B------:R-:W-:Y:S01]  /*6e50*/  FMUL.FTZ R31, R43, UR8 ;  /* 0x000000082b1f7c20 */ /* 0x000fe20008410000 */
[----:B------:R-:W-:Y:S01]  /*6e60*/  STS [R239+0x3200], R11 ;  /* 0x0032000bef007388 */ /* 0x000fe20000000800 */
[----:B------:R-:W-:Y:S01]  /*6e70*/  FMUL.FTZ R51, R44, UR8 ;  /* 0x000000082c337c20 */ /* 0x000fe20008410000 */
[----:B------:R-:W-:Y:S01]  /*6e80*/  FMUL.FTZ R28, R45, UR8 ;  /* 0x000000082d1c7c20 */ /* 0x000fe20008410000 */
[----:B------:R-:W-:Y:S01]  /*6e90*/  FMUL.FTZ R50, R46, UR8 ;  /* 0x000000082e327c20 */ /* 0x000fe20008410000 */
[----:B------:R-:W-:Y:S01]  /*6ea0*/  STS [R238+0x4000], R10 ;  /* 0x0040000aee007388 */ /* 0x000fe20000000800 */
[----:B------:R-:W-:Y:S01]  /*6eb0*/  FMUL.FTZ R27, R47, UR8 ;  /* 0x000000082f1b7c20 */ /* 0x000fe20008410000 */
[----:B------:R-:W-:Y:S01]  /*6ec0*/  F2FP.BF16.F32.PACK_AB R7, R7, R122 ;  /* 0x0000007a0707723e */ /* 0x000fe200000010ff */
        /* <DEDUP_REMOVED lines=8> */
[----:B------:R-:W-:Y:S01]  /*6f50*/  F2FP.BF16.F32.PACK_AB R2, R2, R126 ;  /* 0x0000007e0202723e */ /* 0x000fe200000010ff */
[----:B------:R-:W-:Y:S01]  /*6f60*/  STS [R239+0x4200], R5 ;  /* 0x00420005ef007388 */ /* 0x000fe20000000800 */
[----:B------:R-:W-:Y:S01]  /*6f70*/  FMUL.FTZ R35, R65, UR8 ;  /* 0x0000000841237c20 */ /* 0x000fe20008410000 */
[----:B------:R-:W-:Y:S01]  /*6f80*/  FMUL.FTZ R66, R66, UR8 ;  /* 0x0000000842427c20 */ /* 0x000fe20008410000 */
[----:B------:R-:W-:Y:S01]  /*6f90*/  FMUL.FTZ R37, R67, UR8 ;  /* 0x0000000843257c20 */ /* 0x000fe20008410000 */
[----:B------:R3:W-:Y:S01]  /*6fa0*/  STS [R238+0x5000], R8 ;  /* 0x00500008ee007388 */ /* 0x0007e20000000800 */
        /* <DEDUP_REMOVED lines=13> */
[----:B--2---:R-:W2:Y:S01]  /*7080*/  LDC.64 R16, c[0x0][0x458] ;  /* 0x00011600ff107b82 */ /* 0x004ea20000000a00 */
[----:B------:R-:W-:Y:S01]  /*7090*/  F2FP.BF16.F32.PACK_AB R31, R31, R134 ;  /* 0x000000861f1f723e */ /* 0x000fe200000010ff */
[----:B------:R-:W-:Y:S01]  /*70a0*/  FMUL.FTZ R68, R68, UR8 ;  /* 0x0000000844447c20 */ /* 0x000fe20008410000 */
[----:B------:R-:W-:Y:S01]  /*70b0*/  FMUL.FTZ R40, R69, UR8 ;  /* 0x0000000845287c20 */ /* 0x000fe20008410000 */
[----:B------:R-:W-:Y:S01]  /*70c0*/  FMUL.FTZ R70, R70, UR8 ;  /* 0x0000000846467c20 */ /* 0x000fe20008410000 */
[----:B------:R-:W-:Y:S01]  /*70d0*/  FMUL.FTZ R44, R71, UR8 ;  /* 0x00000008472c7c20 */ /* 0x000fe20008410000 */
[----:B------:R-:W-:Y:S01]  /*70e0*/  F2FP.BF16.F32.PACK_AB R28, R28, R51 ;  /* 0x000000331c1c723e */ /* 0x000fe200000010ff */
[----:B------:R-:W-:Y:S01]  /*70f0*/  STS [R238+0x5200], R7 ;  /* 0x00520007ee007388 */ /* 0x000fe20000000800 */
[----:B------:R-:W-:Y:S01]  /*7100*/  F2FP.BF16.F32.PACK_AB R27, R27, R50 ;  /* 0x000000321b1b723e */ /* 0x000fe200000010ff */
[----:B------:R-:W-:Y:S01]  /*7110*/  FMUL.FTZ R80, R80, UR8 ;  /* 0x0000000850507c20 */ /* 0x000fe20008410000 */
[----:B------:R-:W-:Y:S01]  /*7120*/  FMUL.FTZ R43, R81, UR8 ;  /* 0x00000008512b7c20 */ /* 0x000fe20008410000 */
[----:B---3--:R-:W3:Y:S01]  /*7130*/  LDC.64 R8, c[0x0][0x438] ;  /* 0x00010e00ff087b82 */ /* 0x008ee20000000a00 */
[----:B------:R-:W-:Y:S01]  /*7140*/  FMUL.FTZ R82, R82, UR8 ;  /* 0x0000000852527c20 */ /* 0x000fe20008410000 */
        /* <DEDUP_REMOVED lines=9> */
[----:B------:R-:W-:Y:S01]  /*71e0*/  F2FP.BF16.F32.PACK_AB R35, R35, R64 ;  /* 0x000000402323723e */ /* 0x000fe200000010ff */
[----:B------:R1:W-:Y:S01]  /*71f0*/  STS [R238+0x6000], R0 ;  /* 0x00600000ee007388 */ /* 0x0003e20000000800 */
[----:B------:R-:W-:Y:S01]  /*7200*/  F2FP.BF16.F32.PACK_AB R37, R37, R66 ;  /* 0x000000422525723e */ /* 0x000fe200000010ff */
[----:B------:R-:W-:Y:S01]  /*7210*/  FMUL.FTZ R76, R76, UR8 ;  /* 0x000000084c4c7c20 */ /* 0x000fe20008410000 */
[----:B------:R-:W-:Y:S01]  /*7220*/  FMUL.FTZ R48, R77, UR8 ;  /* 0x000000084d307c20 */ /* 0x000fe20008410000 */
[----:B------:R-:W-:Y:S01]  /*7230*/  STS [R238+0x6200], R33 ;  /* 0x00620021ee007388 */ /* 0x000fe20000000800 */
[----:B------:R-:W-:Y:S01]  /*7240*/  FMUL.FTZ R78, R78, UR8 ;  /* 0x000000084e4e7c20 */ /* 0x000fe20008410000 */
[----:B------:R-:W-:Y:S01]  /*7250*/  FMUL.FTZ R49, R79, UR8 ;  /* 0x000000084f317c20 */ /* 0x000fe20008410000 */
[----:B------:R-:W-:Y:S01]  /*7260*/  F2FP.BF16.F32.PACK_AB R39, R39, R56 ;  /* 0x000000382727723e */ /* 0x000fe200000010ff */
[----:B------:R-:W-:Y:S01]  /*7270*/  STS [R239+0x6000], R30 ;  /* 0x0060001eef007388 */ /* 0x000fe20000000800 */
[----:B------:R-:W-:Y:S01]  /*7280*/  F2FP.BF16.F32.PACK_AB R38, R38, R58 ;  /* 0x0000003a2626723e */ /* 0x000fe200000010ff */
        /* <DEDUP_REMOVED lines=13> */
[----:B------:R-:W-:Y:S01]  /*7360*/  F2FP.BF16.F32.PACK_AB R47, R47, R74 ;  /* 0x0000004a2f2f723e */ /* 0x000fe200000010ff */
[----:B-1----:R-:W-:Y:S01]  /*7370*/  IMAD R0, R18, UR53, RZ ;  /* 0x0000003512007c24 */ /* 0x002fe2000f8e02ff */
[----:B------:R-:W-:Y:S01]  /*7380*/  SHF.R.S32.HI R5, RZ, 0x1f, R244 ;  /* 0x0000001fff057819 */ /* 0x000fe200000114f4 */
[----:B------:R-:W-:Y:S01]  /*7390*/  STS [R239+0x7200], R27 ;  /* 0x0072001bef007388 */ /* 0x000fe20000000800 */
[----:B------:R-:W-:Y:S01]  /*73a0*/  MOV R4, R244 ;  /* 0x000000f400047202 */ /* 0x000fe20000000f00 */
[----:B------:R-:W-:Y:S01]  /*73b0*/  IMAD R0, R19, UR52, R0 ;  /* 0x0000003413007c24 */ /* 0x000fe2000f8e0200 */
[----:B------:R-:W-:Y:S01]  /*73c0*/  F2FP.BF16.F32.PACK_AB R48, R48, R76 ;  /* 0x0000004c3030723e */ /* 0x000fe200000010ff */
[----:B------:R-:W-:Y:S01]  /*73d0*/  STS [R238+0x8000], R34 ;  /* 0x00800022ee007388 */ /* 0x000fe20000000800 */
[----:B------:R-:W-:Y:S01]  /*73e0*/  F2FP.BF16.F32.PACK_AB R49, R49, R78 ;  /* 0x0000004e3131723e */ /* 0x000fe200000010ff */
[--C-:B------:R-:W-:Y:S01]  /*73f0*/  IMAD.WIDE.U32 R6, R18, UR52, R4.reuse ;  /* 0x0000003412067c25 */ /* 0x100fe2000f8e0004 */
[----:B------:R-:W1:Y:S01]  /*7400*/  LDC.64 R14, c[0x0][0x470] ;  /* 0x00011c00ff0e7b82 */ /* 0x000e620000000a00 */
[----:B------:R-:W-:Y:S02]  /*7410*/  STS [R238+0x8200], R36 ;  /* 0x00820024ee007388 */ /* 0x000fe40000000800 */
[----:B--2---:R-:W-:Y:S01]  /*7420*/  IMAD.WIDE.U32 R4, R16, UR52, R4 ;  /* 0x0000003410047c25 */ /* 0x004fe2000f8e0004 */
[----:B------:R-:W-:Y:S01]  /*7430*/  IADD3 R7, R7, R0, RZ ;  /* 0x0000000007077210 */ /* 0x000fe20007ffe0ff */
[----:B------:R-:W-:Y:S02]  /*7440*/  STS [R239+0x8000], R35 ;  /* 0x00800023ef007388 */ /* 0x000fe40000000800 */
[----:B---3--:R-:W-:-:S02]  /*7450*/  IMAD R0, R8, UR61, RZ ;  /* 0x0000003d08007c24 */ /* 0x008fc4000f8e02ff */
[----:B------:R-:W-:Y:S01]  /*7460*/  STS [R239+0x8200], R37 ;  /* 0x00820025ef007388 */ /* 0x000fe20000000800 */
[----:B------:R-:W-:-:S03]  /*7470*/  IMAD.WIDE.U32 R6, R8, UR58, R6 ;  /* 0x0000003a08067c25 */ /* 0x000fc6000f8e0006 */
[----:B------:R-:W-:Y:S01]  /*7480*/  STS [R238+0x9000], R39 ;  /* 0x00900027ee007388 */ /* 0x000fe20000000800 */
[----:B------:R-:W-:Y:S02]  /*7490*/  IMAD R9, R9, UR58, R0 ;  /* 0x0000003a09097c24 */ /* 0x000fe4000f8e0200 */
[----:B------:R-:W-:Y:S01]  /*74a0*/  IMAD R0, R16, UR53, RZ ;  /* 0x0000003510007c24 */ /* 0x000fe2000f8e02ff */
[----:B------:R-:W-:Y:S01]  /*74b0*/  STS [R238+0x9200], R38 ;  /* 0x00920026ee007388 */ /* 0x000fe20000000800 */
[----:B----4-:R-:W-:Y:S01]  /*74c0*/  IMAD R2, R10, UR9, RZ ;  /* 0x000000090a027c24 */ /* 0x010fe2000f8e02ff */
[----:B------:R-:W-:Y:S01]  /*74d0*/  IADD3 R7, R7, R9, RZ ;  /* 0x0000000907077210 */ /* 0x000fe20007ffe0ff */
[----:B------:R-:W-:Y:S01]  /*74e0*/  IMAD R0, R17, UR52, R0 ;  /* 0x0000003411007c24 */ /* 0x000fe2000f8e0200 */
[----:B------:R-:W-:Y:S01]  /*74f0*/  STS [R239+0x9000], R42 ;  /* 0x0090002aef007388 */ /* 0x000fe20000000800 */
[----:B------:R-:W-:Y:S01]  /*7500*/  IMAD R8, R12, UR61, RZ ;  /* 0x0000003d0c087c24 */ /* 0x000fe2000f8e02ff */
[----:B------:R-:W-:Y:S01]  /*7510*/  SHF.R.S32.HI R9, RZ, 0x1f, R243 ;  /* 0x0000001fff097819 */ /* 0x000fe200000114f3 */
[----:B------:R-:W-:Y:S01]  /*7520*/  IMAD R2, R11, UR59, R2 ;  /* 0x0000003b0b027c24 */ /* 0x000fe2000f8e0202 */
[----:B------:R-:W-:Y:S01]  /*7530*/  STS [R239+0x9200], R41 ;  /* 0x00920029ef007388 */ /* 0x000fe20000000800 */
[----:B------:R-:W-:Y:S01]  /*7540*/  IADD3 R5, R5, R0, RZ ;  /* 0x0000000005057210 */ /* 0x000fe20007ffe0ff */
[----:B------:R-:W-:Y:S01]  /*7550*/  IMAD.WIDE.U32 R6, R10, UR59, R6 ;  /* 0x0000003b0a067c25 */ /* 0x000fe2000f8e0006 */
[----:B------:R-:W-:Y:S01]  /*7560*/  LEA R0, R240, UR4, 0x1 ;  /* 0x00000004f0007c11 */ /* 0x000fe2000f8e08ff */
[----:B------:R-:W-:Y:S02]  /*7570*/  STS [R238+0xa000], R40 ;  /* 0x00a00028ee007388 */ /* 0x000fe40000000800 */
[----:B------:R-:W-:Y:S01]  /*7580*/  IMAD R8, R13, UR58, R8 ;  /* 0x0000003a0d087c24 */ /* 0x000fe2000f8e0208 */
[----:B------:R-:W-:Y:S01]  /*7590*/  IADD3 R7, R7, R2, RZ ;  /* 0x0000000207077210 */ /* 0x000fe20007ffe0ff */
[----:B------:R-:W-:Y:S01]  /*75a0*/  STS [R238+0xa200], R44 ;  /* 0x00a2002cee007388 */ /* 0x000fe20000000800 */
[----:B------:R-:W-:-:S03]  /*75b0*/  IMAD.WIDE.U32 R4, R12, UR58, R4 ;  /* 0x0000003a0c047c25 */ /* 0x000fc6000f8e0004 */
[----:B------:R-:W-:Y:S01]  /*75c0*/  STS [R239+0xa000], R43 ;  /* 0x00a0002bef007388 */ /* 0x000fe20000000800 */
[C---:B-1----:R-:W-:Y:S01]  /*75d0*/  IMAD R2, R14.reuse, UR9, RZ ;  /* 0x000000090e027c24 */ /* 0x042fe2000f8e02ff */
[----:B------:R-:W-:Y:S01]  /*75e0*/  IADD3 R5, R5, R8, RZ ;  /* 0x0000000805057210 */ /* 0x000fe20007ffe0ff */
[----:B------:R-:W-:Y:S01]  /*75f0*/  ULDC.64 UR8, c[0x0][0x3f0] ;  /* 0x0000fc0000087ab9 */ /* 0x000fe20000000a00 */
[----:B------:R-:W-:Y:S01]  /*7600*/  STS [R239+0xa200], R45 ;  /* 0x00a2002def007388 */ /* 0x000fe20000000800 */
[----:B------:R-:W-:Y:S02]  /*7610*/  IMAD R8, R15, UR59, R2 ;  /* 0x0000003b0f087c24 */ /* 0x000fe4000f8e0202 */
[----:B------:R-:W-:Y:S01]  /*7620*/  IMAD.WIDE.U32 R10, R14, UR59, R4 ;  /* 0x0000003b0e0a7c25 */ /* 0x000fe2000f8e0004 */
[----:B------:R-:W-:Y:S03]  /*7630*/  STS [R238+0xb000], R46 ;  /* 0x00b0002eee007388 */ /* 0x000fe60000000800 */
[-C--:B------:R-:W-:Y:S01]  /*7640*/  IMAD R2, R9, R18.reuse, RZ ;  /* 0x0000001209027224 */ /* 0x080fe200078e02ff */
[----:B------:R-:W-:Y:S01]  /*7650*/  STS [R238+0xb200], R47 ;  /* 0x00b2002fee007388 */ /* 0x000fe20000000800 */
[----:B------:R-:W-:Y:S01]  /*7660*/  IMAD.WIDE.U32 R4, R243, R18, R6 ;  /* 0x00000012f3047225 */ /* 0x000fe200078e0006 */
[----:B------:R-:W-:-:S02]  /*7670*/  IADD3 R11, R11, R8, RZ ;  /* 0x000000080b0b7210 */ /* 0x000fc40007ffe0ff */
[----:B------:R-:W-:Y:S01]  /*7680*/  STS [R239+0xb000], R48 ;  /* 0x00b00030ef007388 */ /* 0x000fe20000000800 */
[C---:B------:R-:W-:Y:S01]  /*7690*/  IMAD R2, R243.reuse, R19, R2 ;  /* 0x00000013f3027224 */ /* 0x040fe200078e0202 */
[C---:B------:R-:W-:Y:S01]  /*76a0*/  LEA R6, P0, R4.reuse, UR8, 0x1 ;  /* 0x0000000804067c11 */ /* 0x040fe2000f8008ff */
[----:B------:R-:W-:Y:S01]  /*76b0*/  IMAD.WIDE.U32 R10, R243, R16, R10 ;  /* 0x00000010f30a7225 */ /* 0x000fe200078e000a */
[----:B------:R-:W-:Y:S02]  /*76c0*/  STS [R239+0xb200], R49 ;  /* 0x00b20031ef007388 */ /* 0x000fe40000000800 */
[----:B------:R-:W-:Y:S01]  /*76d0*/  IADD3 R2, R5, R2, RZ ;  /* 0x0000000205027210 */ /* 0x000fe20007ffe0ff */
[----:B------:R-:W-:Y:S03]  /*76e0*/  BAR.SYNC.DEFER_BLOCKING 0x0 ;  /* 0x0000000000007b1d */ /* 0x000fe60000010000 */
[----:B------:R-:W-:-:S02]  /*76f0*/  LEA.HI.X R7, R4, UR9, R2, 0x1, P0 ;  /* 0x0000000904077c11 */ /* 0x000fc400080f0c02 */
[C---:B------:R-:W-:Y:S01]  /*7700*/  LEA R8, P0, R18.reuse, R6, 0x7 ;  /* 0x0000000612087211 */ /* 0x040fe200078038ff */
[----:B------:R-:W-:Y:S01]  /*7710*/  ULDC.64 UR8, c[0x0][0x3f8] ;  /* 0x0000fe0000087ab9 */ /* 0x000fe20000000a00 */
[----:B------:R-:W1:Y:S04]  /*7720*/  LDS.128 R60, [R0+0x9000] ;  /* 0x00900000003c7984 */ /* 0x000e680000000c00 */
[----:B------:R-:W2:Y:S04]  /*7730*/  LDS.128 R56, [R0+0xb000] ;  /* 0x00b0000000387984 */ /* 0x000ea80000000c00 */
[----:B------:R-:W3:Y:S04]  /*7740*/  LDS.128 R52, [R0+0xd000] ;  /* 0x00d0000000347984 */ /* 0x000ee80000000c00 */
[----:B------:R-:W4:Y:S04]  /*7750*/  LDS.128 R48, [R0+0xa000] ;  /* 0x00a0000000307984 */ /* 0x000f280000000c00 */
[----:B------:R-:W4:Y:S04]  /*7760*/  LDS.128 R44, [R0+0xc000] ;  /* 0x00c00000002c7984 */ /* 0x000f280000000c00 */
[----:B------:R-:W4:Y:S04]  /*7770*/  LDS.128 R40, [R0+0xe000] ;  /* 0x00e0000000287984 */ /* 0x000f280000000c00 */
[----:B------:R-:W4:Y:S04]  /*7780*/  LDS.128 R36, [R0+0xf000] ;  /* 0x00f0000000247984 */ /* 0x000f280000000c00 */
[----:B------:R-:W4:Y:S04]  /*7790*/  LDS.128 R28, [R0+0x11000] ;  /* 0x01100000001c7984 */ /* 0x000f280000000c00 */
[----:B------:R-:W4:Y:S04]  /*77a0*/  LDS.128 R20, [R0+0x13000] ;  /* 0x0130000000147984 */ /* 0x000f280000000c00 */
[----:B------:R-:W4:Y:S04]  /*77b0*/  LDS.128 R32, [R0+0x10000] ;  /* 0x0100000000207984 */ /* 0x000f280000000c00 */
[----:B------:R-:W4:Y:S04]  /*77c0*/  LDS.128 R24, [R0+0x12000] ;  /* 0x0120000000187984 */ /* 0x000f280000000c00 */
[----:B------:R4:W4:Y:S04]  /*77d0*/  LDS.128 R12, [R0+0x14000] ;  /* 0x01400000000c7984 */ /* 0x0009280000000c00 */
[----:B-1----:R-:W-:Y:S04]  /*77e0*/  STG.E.128 desc[UR6][R6.64], R60 ;  /* 0x0000003c06007986 */ /* 0x002fe8000c101d06 */
[----:B--2---:R-:W-:Y:S04]  /*77f0*/  STG.E.128 desc[UR6][R6.64+0x40], R56 ;  /* 0x0000403806007986 */ /* 0x004fe8000c101d06 */
[----:B---3--:R1:W-:Y:S01]  /*7800*/  STG.E.128 desc[UR6][R6.64+0x80], R52 ;  /* 0x0000803406007986 */ /* 0x0083e2000c101d06 */
[----:B----4-:R-:W-:Y:S01]  /*7810*/  IMAD R0, R9, R16, RZ ;  /* 0x0000001009007224 */ /* 0x010fe200078e02ff */
[----:B------:R-:W-:-:S02]  /*7820*/  LEA.HI.X R9, R18, R7, R19, 0x7, P0 ;  /* 0x0000000712097211 */ /* 0x000fc400000f3c13 */
[C---:B------:R-:W-:Y:S01]  /*7830*/  LEA R4, P0, R10.reuse, UR8, 0x1 ;  /* 0x000000080a047c11 */ /* 0x040fe2000f8008ff */
[----:B------:R-:W-:Y:S02]  /*7840*/  IMAD R0, R243, R17, R0 ;  /* 0x00000011f3007224 */ /* 0x000fe400078e0200 */
[----:B------:R2:W-:Y:S03]  /*7850*/  STG.E.128 desc[UR6][R8.64], R48 ;  /* 0x0000003008007986 */ /* 0x0005e6000c101d06 */
[----:B------:R-:W-:Y:S01]  /*7860*/  IADD3 R0, R11, R0, RZ ;  /* 0x000000000b007210 */ /* 0x000fe20007ffe0ff */
[----:B------:R2:W-:Y:S03]  /*7870*/  STG.E.128 desc[UR6][R8.64+0x40], R44 ;  /* 0x0000402c08007986 */ /* 0x0005e6000c101d06 */
[----:B------:R-:W-:Y:S01]  /*7880*/  LEA.HI.X R5, R10, UR9, R0, 0x1, P0 ;  /* 0x000000090a057c11 */ /* 0x000fe200080f0c00 */
[----:B------:R2:W-:Y:S04]  /*7890*/  STG.E.128 desc[UR6][R8.64+0x80], R40 ;  /* 0x0000802808007986 */ /* 0x0005e8000c101d06 */
[----:B------:R2:W-:Y:S01]  /*78a0*/  STG.E.128 desc[UR6][R4.64], R36 ;  /* 0x0000002404007986 */ /* 0x0005e2000c101d06 */
[----:B-1----:R-:W-:-:S03]  /*78b0*/  LEA R6, P0, R16, R4, 0x7 ;  /* 0x0000000410067211 */ /* 0x002fc600078038ff */
[----:B------:R2:W-:Y:S01]  /*78c0*/  STG.E.128 desc[UR6][R4.64+0x40], R28 ;  /* 0x0000401c04007986 */ /* 0x0005e2000c101d06 */
[----:B------:R-:W-:-:S03]  /*78d0*/  LEA.HI.X R7, R16, R5, R17, 0x7, P0 ;  /* 0x0000000510077211 */ /* 0x000fc600000f3c11 */
[----:B------:R2:W-:Y:S04]  /*78e0*/  STG.E.128 desc[UR6][R4.64+0x80], R20 ;  /* 0x0000801404007986 */ /* 0x0005e8000c101d06 */
[----:B------:R2:W-:Y:S04]  /*78f0*/  STG.E.128 desc[UR6][R6.64], R32 ;  /* 0x0000002006007986 */ /* 0x0005e8000c101d06 */
[----:B------:R2:W-:Y:S04]  /*7900*/  STG.E.128 desc[UR6][R6.64+0x40], R24 ;  /* 0x0000401806007986 */ /* 0x0005e8000c101d06 */
[----:B------:R2:W-:Y:S02]  /*7910*/  STG.E.128 desc[UR6][R6.64+0x80], R12 ;  /* 0x0000800c06007986 */ /* 0x0005e4000c101d06 */
.L_x_487:
        /* <DEDUP_REMOVED lines=11> */
.L_x_494:
[----:B------:R-:W-:Y:S05]  /*79d0*/  EXIT ;  /* 0x000000000000794d */ /* 0x000fea0003800000 */
.L_x_496:
        /* <DEDUP_REMOVED lines=10> */
.L_x_686:


//--------------------- .text._ZN5flash44flash_bwd_dq_dk_dv_loop_seqk_parallel_kernelI23Flash_bwd_kernel_traitsILi96ELi64ELi128ELi8ELi2ELi4ELi4ELb0ELb0EN7cutlass10bfloat16_tE19Flash_kernel_traitsILi96ELi64ELi128ELi8ES3_EELb0ELb1ELb0ELb0ELb1ELb1ELb1EEEvNS_16Flash_bwd_paramsE --------------------------
	.section	.text._ZN5flash44flash_bwd_dq_dk_dv_loop_seqk_parallel_kernelI23Flash_bwd_kernel_traitsILi96ELi64ELi128ELi8ELi2ELi4ELi4ELb0ELb0EN7cutlass10bfloat16_tE19Flash_kernel_traitsILi96ELi64ELi128ELi8ES3_EELb0ELb1ELb0ELb0ELb1ELb1ELb1EEEvNS_16Flash_bwd_paramsE,"ax",@progbits
	.align	128
        .global         _ZN5flash44flash_bwd_dq_dk_dv_loop_seqk_parallel_kernelI23Flash_bwd_kernel_traitsILi96ELi64ELi128ELi8ELi2ELi4ELi4ELb0ELb0EN7cutlass10bfloat16_tE19Flash_kernel_traitsILi96ELi64ELi128ELi8ES3_EELb0ELb1ELb0ELb0ELb1ELb1ELb1EEEvNS_16Flash_bwd_paramsE
        .type           _ZN5flash44flash_bwd_dq_dk_dv_loop_seqk_parallel_kernelI23Flash_bwd_kernel_traitsILi96ELi64ELi128ELi8ELi2ELi4ELi4ELb0ELb0EN7cutlass10bfloat16_tE19Flash_kernel_traitsILi96ELi64ELi128ELi8ES3_EELb0ELb1ELb0ELb0ELb1ELb1ELb1EEEvNS_16Flash_bwd_paramsE,@function
        .size           _ZN5flash44flash_bwd_dq_dk_dv_loop_seqk_parallel_kernelI23Flash_bwd_kernel_traitsILi96ELi64ELi128ELi8ELi2ELi4ELi4ELb0ELb0EN7cutlass10bfloat16_tE19Flash_kernel_traitsILi96ELi64ELi128ELi8ES3_EELb0ELb1ELb0ELb0ELb1ELb1ELb1EEEvNS_16Flash_bwd_paramsE,(.L_x_687 - _ZN5flash44flash_bwd_dq_dk_dv_loop_seqk_parallel_kernelI23Flash_bwd_kernel_traitsILi96ELi64ELi128ELi8ELi2ELi4ELi4ELb0ELb0EN7cutlass10bfloat16_tE19Flash_kernel_traitsILi96ELi64ELi128ELi8ES3_EELb0ELb1ELb0ELb0ELb1ELb1ELb1EEEvNS_16Flash_bwd_paramsE)
        .other          _ZN5flash44flash_bwd_dq_dk_dv_loop_seqk_parallel_kernelI23Flash_bwd_kernel_traitsILi96ELi64ELi128ELi8ELi2ELi4ELi4ELb0ELb0EN7cutlass10bfloat16_tE19Flash_kernel_traitsILi96ELi64ELi128ELi8ES3_EELb0ELb1ELb0ELb0ELb1ELb1ELb1EEEvNS_16Flash_bwd_paramsE,@"STO_CUDA_ENTRY STV_DEFAULT"
_ZN5flash44flash_bwd_dq_dk_dv_loop_seqk_parallel_kernelI23Flash_bwd_kernel_traitsILi96ELi64ELi128ELi8ELi2ELi4ELi4ELb0ELb0EN7cutlass10bfloat16_tE19Flash_kernel_traitsILi96ELi64ELi128ELi8ES3_EELb0ELb1ELb0ELb0ELb1ELb1ELb1EEEvNS_16Flash_bwd_paramsE:
.text._ZN5flash44flash_bwd_dq_dk_dv_loop_seqk_parallel_kernelI23Flash_bwd_kernel_traitsILi96ELi64ELi128ELi8ELi2ELi4ELi4ELb0ELb0EN7cutlass10bfloat16_tE19Flash_kernel_traitsILi96ELi64ELi128ELi8ES3_EELb0ELb1ELb0ELb0ELb1ELb1ELb1EEEvNS_16Flash_bwd_paramsE:
        /* <DEDUP_REMOVED lines=18> */
[----:B------:R-:W3:Y:S08]  /*0120*/  LDC R244, c[0x0][0x2c4] ;  /* 0x0000b100fff47b82 */ /* 0x000ef00000000800 */
[----:B------:R-:W4:Y:S08]  /*0130*/  S2UR UR8, SR_CTAID.Y ;  /* 0x00000000000879c3 */ /* 0x000f300000002600 */
[----:B------:R-:W5:Y:S01]  /*0140*/  S2UR UR9, SR_CTAID.Z ;  /* 0x00000000000979c3 */ /* 0x000f620000002700 */
[----:B--2---:R-:W-:-:S04]  /*0150*/  ULEA UR5, UR5, UR4, 0x18 ;  /* 0x0000000405057291 */ /* 0x004fc8000f8ec03f */
[----:B------:R-:W-:Y:S01]  /*0160*/  UIADD3 UR4, UR5, 0x15000, URZ ;  /* 0x0001500005047890 */ /* 0x000fe2000fffe03f */
[----:B-1----:R-:W-:Y:S01]  /*0170*/  SHF.R.S32.HI R15, RZ, 0x1f, R13 ;  /* 0x0000001fff0f7819 */ /* 0x002fe2000001140d */
[----:B------:R-:W-:Y:S01]  /*0180*/  IMAD.SHL.U32 R245, R13, 0x2, RZ ;  /* 0x000000020df57824 */ /* 0x000fe200078e00ff */
[----:B------:R-:W1:Y:S01]  /*0190*/  S2UR UR7, SR_CTAID.Z ;  /* 0x00000000000779c3 */ /* 0x000e620000002700 */
[----:B------:R-:W-:Y:S01]  /*01a0*/  UIADD3 UR15, UR5, 0x9000, URZ ;  /* 0x00009000050f7890 */ /* 0x000fe2000fffe03f */
[CC--:B------:R-:W-:Y:S02]  /*01b0*/  LEA.HI R2, R15.reuse, R13.reuse, RZ, 0x4 ;  /* 0x0000000d0f027211 */ /* 0x0c0fe400078f20ff */
[CC--:B------:R-:W-:Y:S02]  /*01c0*/  LEA.HI R18, R15.reuse, R13.reuse, RZ, 0x3 ;  /* 0x0000000d0f127211 */ /* 0x0c0fe400078f18ff */
[----:B------:R-:W-:Y:S01]  /*01d0*/  LEA.HI R11, R15, R13, RZ, 0x2 ;  /* 0x0000000d0f0b7211 */ /* 0x000fe200078f10ff */
[----:B----4-:R-:W-:Y:S01]  /*01e0*/  USHF.R.S32.HI UR14, URZ, 0x1f, UR8 ;  /* 0x0000001f3f0e7899 */ /* 0x010fe20008011408 */
[C---:B------:R-:W-:Y:S01]  /*01f0*/  LOP3.LUT R0, R2.reuse, 0xfffffff0, RZ, 0xc0, !PT ;  /* 0xfffffff002007812 */ /* 0x040fe200078ec0ff */
[----:B------:R-:W2:Y:S01]  /*0200*/  S2UR UR6, SR_CTAID.Y ;  /* 0x00000000000679c3 */ /* 0x000ea20000002600 */
[----:B------:R-:W-:Y:S01]  /*0210*/  SHF.R.S32.HI R6, RZ, 0x4, R2 ;  /* 0x00000004ff067819 */ /* 0x000fe20000011402 */
[----:B------:R-:W-:Y:S01]  /*0220*/  UIMAD.WIDE UR48, UR8, 0x80, URZ ;  /* 0x00000080083078a5 */ /* 0x000fe2000f8e023f */
[----:B------:R-:W-:Y:S01]  /*0230*/  SHF.R.S32.HI R4, RZ, 0x3, R18 ;  /* 0x00000003ff047819 */ /* 0x000fe20000011412 */
[----:B------:R-:W-:Y:S01]  /*0240*/  IMAD.IADD R0, R13, 0x1, -R0 ;  /* 0x000000010d007824 */ /* 0x000fe200078e0a00 */
[----:B------:R-:W-:Y:S01]  /*0250*/  LOP3.LUT R5, R11, 0xfffffffc, RZ, 0xc0, !PT ;  /* 0xfffffffc0b057812 */ /* 0x000fe200078ec0ff */
[----:B-----5:R-:W-:Y:S01]  /*0260*/  USHF.R.S32.HI UR13, URZ, 0x1f, UR9 ;  /* 0x0000001f3f0d7899 */ /* 0x020fe20008011409 */
[----:B------:R-:W-:Y:S01]  /*0270*/  LEA.HI R3, R2, R6, RZ, 0x1 ;  /* 0x0000000602037211 */ /* 0x000fe200078f08ff */
[----:B------:R-:W-:Y:S01]  /*0280*/  IMAD.SHL.U32 R2, R4, 0x40, RZ ;  /* 0x0000004004027824 */ /* 0x000fe200078e00ff */
[----:B------:R-:W-:Y:S01]  /*0290*/  SHF.R.S32.HI R246, RZ, 0x2, R11 ;  /* 0x00000002fff67819 */ /* 0x000fe2000001140b */
[----:B------:R-:W-:Y:S01]  /*02a0*/  IMAD.IADD R12, R13, 0x1, -R5 ;  /* 0x000000010d0c7824 */ /* 0x000fe200078e0a05 */
[----:B------:R-:W-:-:S02]  /*02b0*/  LOP3.LUT R8, R3, 0xfffffffe, RZ, 0xc0, !PT ;  /* 0xfffffffe03087812 */ /* 0x000fc400078ec0ff */
[----:B------:R-:W-:Y:S01]  /*02c0*/  SHF.R.S32.HI R3, RZ, 0x1f, R0 ;  /* 0x0000001fff037819 */ /* 0x000fe20000011400 */
[----:B------:R-:W-:Y:S01]  /*02d0*/  IMAD.SHL.U32 R248, R12, 0x8, RZ ;  /* 0x000000080cf87824 */ /* 0x000fe200078e00ff */
[-C--:B------:R-:W-:Y:S01]  /*02e0*/  LEA.HI R5, R0, R0.reuse, RZ, 0x1 ;  /* 0x0000000000057211 */ /* 0x080fe200078f08ff */
[----:B------:R-:W-:Y:S01]  /*02f0*/  IMAD.IADD R14, R6, 0x1, -R8 ;  /* 0x00000001060e7824 */ /* 0x000fe200078e0a08 */
[----:B------:R-:W-:Y:S01]  /*0300*/  LOP3.LUT R2, R2, 0xc0, RZ, 0xc0, !PT ;  /* 0x000000c002027812 */ /* 0x000fe200078ec0ff */
[----:B-1----:R-:W-:Y:S01]  /*0310*/  USHF.R.S32.HI UR12, URZ, 0x1f, UR7 ;  /* 0x0000001f3f0c7899 */ /* 0x002fe20008011407 */
[----:B------:R-:W-:Y:S02]  /*0320*/  LEA.HI R16, R3, R0, RZ, 0x3 ;  /* 0x0000000003107211 */ /* 0x000fe400078f18ff */
[----:B------:R-:W-:Y:S02]  /*0330*/  LOP3.LUT R3, R5, 0x7fffffe, RZ, 0xc0, !PT ;  /* 0x07fffffe05037812 */ /* 0x000fe400078ec0ff */
[----:B------:R-:W-:Y:S01]  /*0340*/  SHF.R.U32.HI R7, RZ, 0x3, R2 ;  /* 0x00000003ff077819 */ /* 0x000fe20000011602 */
[----:B--2---:R-:W-:Y:S01]  /*0350*/  USHF.R.S32.HI UR11, URZ, 0x1f, UR6 ;  /* 0x0000001f3f0b7899 */ /* 0x004fe20008011406 */
[----:B------:R-:W-:Y:S01]  /*0360*/  LOP3.LUT R4, R2, 0x18, R248, 0xf8, !PT ;  /* 0x0000001802047812 */ /* 0x000fe200078ef8f8 */
[----:B------:R-:W-:Y:S01]  /*0370*/  IMAD.IADD R20, R0, 0x1, -R3 ;  /* 0x0000000100147824 */ /* 0x000fe200078e0a03 */
[----:B------:R-:W-:-:S02]  /*0380*/  LOP3.LUT R2, R16, 0xfffffff8, RZ, 0xc0, !PT ;  /* 0xfffffff810027812 */ /* 0x000fc400078ec0ff */
[----:B------:R-:W-:Y:S02]  /*0390*/  LOP3.LUT R3, R18, 0xfffffff8, RZ, 0xc0, !PT ;  /* 0xfffffff812037812 */ /* 0x000fe400078ec0ff */
[----:B------:R-:W-:Y:S01]  /*03a0*/  LOP3.LUT R239, R4, R7, RZ, 0x3c, !PT ;  /* 0x0000000704ef7212 */ /* 0x000fe200078e3cff */
[----:B------:R-:W-:Y:S01]  /*03b0*/  IMAD.IADD R19, R0, 0x1, -R2 ;  /* 0x0000000100137824 */ /* 0x000fe200078e0a02 */
[----:B------:R-:W-:Y:S01]  /*03c0*/  LEA.HI R2, R15, R13, RZ, 0x6 ;  /* 0x0000000d0f027211 */ /* 0x000fe200078f30ff */
[----:B------:R-:W-:Y:S01]  /*03d0*/  IMAD.IADD R8, R13, 0x1, -R3 ;  /* 0x000000010d087824 */ /* 0x000fe200078e0a03 */
        /* <DEDUP_REMOVED lines=8> */
[----:B------:R-:W-:Y:S01]  /*0460*/  IMAD.IADD R6, R246, 0x1, -R3 ;  /* 0x00000001f6067824 */ /* 0x000fe200078e0a03 */
[----:B------:R-:W-:-:S02]  /*0470*/  SHF.R.S32.HI R7, RZ, 0x1, R5 ;  /* 0x00000001ff077819 */ /* 0x000fc40000011405 */
[----:B------:R-:W-:Y:S01]  /*0480*/  SHF.R.S32.HI R4, RZ, 0x1f, R5 ;  /* 0x0000001fff047819 */ /* 0x000fe20000011405 */
[----:B------:R-:W-:Y:S01]  /*0490*/  IMAD.IADD R5, R246, 0x1, -R0 ;  /* 0x00000001f6057824 */ /* 0x000fe200078e0a00 */
[----:B------:R-:W-:Y:S01]  /*04a0*/  LEA.HI R9, R15, R13, RZ, 0x5 ;  /* 0x0000000d0f097211 */ /* 0x000fe200078f28ff */
[----:B------:R-:W-:Y:S01]  /*04b0*/  IMAD.IADD R2, R8, 0x1, -R2 ;  /* 0x0000000108027824 */ /* 0x000fe200078e0a02 */
[----:B------:R-:W-:Y:S01]  /*04c0*/  LEA.HI R3, R4, R7, RZ, 0x2 ;  /* 0x0000000704037211 */ /* 0x000fe200078f10ff */
[C---:B------:R-:W-:Y:S01]  /*04d0*/  IMAD R0, R10.reuse, 0x4, R14 ;  /* 0x000000040a007824 */ /* 0x040fe200078e020e */
[----:B------:R-:W-:Y:S01]  /*04e0*/  SHF.R.S32.HI R251, RZ, 0x5, R9 ;  /* 0x00000005fffb7819 */ /* 0x000fe20000011409 */
[----:B------:R-:W-:Y:S01]  /*04f0*/  IMAD.SHL.U32 R10, R10, 0x20, RZ ;  /* 0x000000200a0a7824 */ /* 0x000fe200078e00ff */
[----:B------:R-:W-:Y:S01]  /*0500*/  LOP3.LUT P4, RZ, R5, 0x2, RZ, 0xc0, !PT ;  /* 0x0000000205ff7812 */ /* 0x000fe2000788c0ff */
[----:B------:R-:W-:Y:S01]  /*0510*/  IMAD R173, R0, 0x8, R2 ;  /* 0x0000000800ad7824 */ /* 0x000fe200078e0202 */
[----:B------:R-:W-:Y:S01]  /*0520*/  LOP3.LUT R0, R3, 0xfffffffc, RZ, 0xc0, !PT ;  /* 0xfffffffc03007812 */ /* 0x000fe200078ec0ff */
[----:B------:R-:W-:Y:S01]  /*0530*/  IMAD R4, R251, 0x8, R6 ;  /* 0x00000008fb047824 */ /* 0x000fe200078e0206 */
[----:B------:R-:W-:-:S02]  /*0540*/  LOP3.LUT R3, R9, 0xffffffe0, RZ, 0xc0, !PT ;  /* 0xffffffe009037812 */ /* 0x000fc400078ec0ff */
[----:B------:R-:W-:Y:S01]  /*0550*/  LEA.HI R2, R15, R13, RZ, 0x7 ;  /* 0x0000000d0f027211 */ /* 0x000fe200078f38ff */
[----:B------:R-:W-:Y:S01]  /*0560*/  IMAD.IADD R17, R7, 0x1, -R0 ;  /* 0x0000000107117824 */ /* 0x000fe200078e0a00 */
[----:B------:R-:W-:Y:S01]  /*0570*/  SHF.R.S32.HI R0, RZ, 0x1f, R9 ;  /* 0x0000001fff007819 */ /* 0x000fe20000011409 */
[----:B------:R-:W-:Y:S01]  /*0580*/  IMAD.IADD R252, R13, 0x1, -R3 ;  /* 0x000000010dfc7824 */ /* 0x000fe200078e0a03 */
[-C--:B------:R-:W-:Y:S01]  /*0590*/  LEA.HI R3, R9, R251.reuse, RZ, 0x1 ;  /* 0x000000fb09037211 */ /* 0x080fe200078f08ff */
[----:B------:R-:W-:Y:S01]  /*05a0*/  IMAD.U32 R239, R4, 0x20, R239 ;  /* 0x0000002004ef7824 */ /* 0x000fe200078e00ef */
[----:B------:R-:W-:Y:S02]  /*05b0*/  LEA.HI R0, R0, R251, RZ, 0x2 ;  /* 0x000000fb00007211 */ /* 0x000fe400078f10ff */
[----:B------:R-:W-:Y:S02]  /*05c0*/  SHF.R.S32.HI R13, RZ, 0x7, R2 ;  /* 0x00000007ff0d7819 */ /* 0x000fe40000011402 */
[----:B------:R-:W-:Y:S01]  /*05d0*/  LOP3.LUT R2, R3, 0xfffffffe, RZ, 0xc0, !PT ;  /* 0xfffffffe03027812 */ /* 0x000fe200078ec0ff */
[----:B------:R-:W-:Y:S01]  /*05e0*/  IMAD.SHL.U32 R3, R8, 0x40, RZ ;  /* 0x0000004008037824 */ /* 0x000fe200078e00ff */
[----:B------:R-:W-:Y:S01]  /*05f0*/  LOP3.LUT R0, R0, 0xfffffffc, RZ, 0xc0, !PT ;  /* 0xfffffffc00007812 */ /* 0x000fe200078ec0ff */
[----:B------:R-:W-:Y:S01]  /*0600*/  IMAD.SHL.U32 R8, R12, 0x2, RZ ;  /* 0x000000020c087824 */ /* 0x000fe200078e00ff */
[----:B------:R-:W-:Y:S01]  /*0610*/  LEA.HI R12, R5, R5, RZ, 0x1 ;  /* 0x00000005050c7211 */ /* 0x000fe200078f08ff */
[----:B------:R-:W-:Y:S01]  /*0620*/  IMAD.IADD R15, R251, 0x1, -R2 ;  /* 0x00000001fb0f7824 */ /* 0x000fe200078e0a02 */
[----:B------:R-:W-:Y:S01]  /*0630*/  LOP3.LUT R6, R5, 0x1, RZ, 0xc0, !PT ;  /* 0x0000000105067812 */ /* 0x000fe200078ec0ff */
[----:B------:R-:W-:Y:S01]  /*0640*/  IMAD.IADD R0, R251, 0x1, -R0 ;  /* 0x00000001fb007824 */ /* 0x000fe200078e0a00 */
[----:B------:R-:W-:-:S02]  /*0650*/  SHF.R.S32.HI R2, RZ, 0x1, R11 ;  /* 0x00000001ff027819 */ /* 0x000fc4000001140b */
[----:B------:R-:W-:Y:S01]  /*0660*/  LOP3.LUT R4, R12, 0x3fffffe, RZ, 0xc0, !PT ;  /* 0x03fffffe0c047812 */ /* 0x000fe200078ec0ff */
[----:B------:R-:W-:Y:S01]  /*0670*/  IMAD R11, R0, 0x200, R8 ;  /* 0x00000200000b7824 */ /* 0x000fe200078e0208 */
[----:B------:R-:W-:Y:S01]  /*0680*/  ISETP.NE.U32.AND P5, PT, R6, 0x1, PT ;  /* 0x000000010600780c */ /* 0x000fe20003fa5070 */
[C---:B------:R-:W-:Y:S01]  /*0690*/  IMAD.SHL.U32 R6, R2.reuse, 0x40, RZ ;  /* 0x0000004002067824 */ /* 0x040fe200078e00ff */
[----:B------:R-:W-:Y:S02]  /*06a0*/  LOP3.LUT R7, R3, 0x1c0, RZ, 0xc0, !PT ;  /* 0x000001c003077812 */ /* 0x000fe400078ec0ff */
[----:B------:R-:W-:Y:S01]  /*06b0*/  SHF.R.S32.HI R3, RZ, 0x3, R16 ;  /* 0x00000003ff037819 */ /* 0x000fe20000011410 */
[C---:B------:R-:W-:Y:S01]  /*06c0*/  IMAD.IADD R16, R5.reuse, 0x1, -R4 ;  /* 0x0000000105107824 */ /* 0x040fe200078e0a04 */
[----:B------:R-:W-:Y:S01]  /*06d0*/  LOP3.LUT P6, RZ, R2, 0x2, RZ, 0xc0, !PT ;  /* 0x0000000202ff7812 */ /* 0x000fe200078cc0ff */
[----:B------:R-:W-:Y:S01]  /*06e0*/  IMAD.SHL.U32 R2, R0, 0x10, RZ ;  /* 0x0000001000027824 */ /* 0x000fe200078e00ff */
[----:B------:R-:W-:Y:S01]  /*06f0*/  LOP3.LUT R245, R10, 0x6, R245, 0xf8, !PT ;  /* 0x000000060af57812 */ /* 0x000fe200078ef8f5 */
[----:B------:R-:W-:Y:S01]  /*0700*/  IMAD.SHL.U32 R4, R5, 0x40, RZ ;  /* 0x0000004005047824 */ /* 0x000fe200078e00ff */
[----:B------:R-:W-:Y:S01]  /*0710*/  R2P PR, R19, 0x6 ;  /* 0x0000000613007804 */ /* 0x000fe20000000000 */
        /* <DEDUP_REMOVED lines=32> */
[----:B------:R-:W-:Y:S01]  /*0920*/  VIADD R194, R196, 0x20 ;  /* 0x00000020c4c27836 */ /* 0x000fe20000000000 */
        /* <DEDUP_REMOVED lines=10> */
[----:B------:R-:W-:Y:S02]  /*09d0*/  LOP3.LUT R8, R8, R3, R4, 0x1e, !PT ;  /* 0x0000000308087212 */ /* 0x000fe400078e1e04 */
[----:B------:R-:W-:Y:S02]  /*09e0*/  LOP3.LUT R7, R7, R0, R9, 0x1e, !PT ;  /* 0x0000000007077212 */ /* 0x000fe400078e1e09 */
[----:B------:R-:W-:Y:S01]  /*09f0*/  SHF.R.S32.HI R0, RZ, 0x1f, R252 ;  /* 0x0000001fff007819 */ /* 0x000fe200000114fc */
[----:B------:R-:W-:Y:S01]  /*0a00*/  IMAD.U32 R176, R176, 0x200, R8 ;  /* 0x00000200b0b07824 */ /* 0x000fe200078e0008 */
[----:B------:R-:W-:Y:S01]  /*0a10*/  LOP3.LUT R10, R9, 0x10, R10, 0xf8, !PT ;  /* 0x00000010090a7812 */ /* 0x000fe200078ef80a */
[----:B------:R-:W-:Y:S01]  /*0a20*/  IMAD.IADD R7, R7, 0x1, R11 ;  /* 0x0000000107077824 */ /* 0x000fe200078e020b */
[----:B------:R-:W-:-:S02]  /*0a30*/  LEA.HI R0, R0, R252, RZ, 0x2 ;  /* 0x000000fc00007211 */ /* 0x000fc400078f10ff */
[----:B------:R-:W-:Y:S02]  /*0a40*/  LOP3.LUT R3, R6, R2, R4, 0x1e, !PT ;  /* 0x0000000206037212 */ /* 0x000fe400078e1e04 */
[----:B------:R-:W-:Y:S01]  /*0a50*/  SHF.R.S32.HI R4, RZ, 0x2, R0 ;  /* 0x00000002ff047819 */ /* 0x000fe20000011400 */
[----:B------:R-:W-:Y:S01]  /*0a60*/  IMAD.SHL.U32 R0, R20, 0x20, RZ ;  /* 0x0000002014007824 */ /* 0x000fe200078e00ff */
[----:B------:R-:W-:Y:S02]  /*0a70*/  LOP3.LUT R2, R6, R10, R2, 0x1e, !PT ;  /* 0x0000000a06027212 */ /* 0x000fe400078e1e02 */
[----:B------:R-:W-:Y:S01]  /*0a80*/  LEA R176, R176, UR4, 0x1 ;  /* 0x00000004b0b07c11 */ /* 0x000fe2000f8e08ff */
[C---:B------:R-:W-:Y:S01]  /*0a90*/  IMAD R247, R15.reuse, 0x10, R4 ;  /* 0x000000100ff77824 */ /* 0x040fe200078e0204 */
[----:B------:R-:W-:Y:S01]  /*0aa0*/  SEL R178, R178, 0x40, P2 ;  /* 0x00000040b2b27807 */ /* 0x000fe20001000000 */
[----:B------:R-:W-:Y:S01]  /*0ab0*/  IMAD R4, R15, 0x200, R0 ;  /* 0x000002000f047824 */ /* 0x000fe200078e0200 */
[----:B------:R-:W-:Y:S01]  /*0ac0*/  LEA R237, R7, UR15, 0x1 ;  /* 0x0000000f07ed7c11 */ /* 0x000fe2000f8e08ff */
[----:B------:R-:W-:Y:S01]  /*0ad0*/  IMAD.IADD R181, R0, 0x1, R2 ;  /* 0x0000000100b57824 */ /* 0x000fe200078e0202 */
[----:B------:R-:W-:Y:S01]  /*0ae0*/  SEL R174, R180, 0xffffffe0, !P6 ;  /* 0xffffffe0b4ae7807 */ /* 0x000fe20007000000 */
[----:B------:R-:W-:Y:S01]  /*0af0*/  VIADD R0, R247, 0xffffffc0 ;  /* 0xffffffc0f7007836 */ /* 0x000fe20000000000 */
[----:B------:R-:W-:Y:S01]  /*0b00*/  LEA R173, R173, UR5, 0x1 ;  /* 0x00000005adad7c11 */ /* 0x000fe2000f8e08ff */
[----:B------:R-:W-:Y:S01]  /*0b10*/  IMAD.IADD R177, R176, 0x1, R177 ;  /* 0x00000001b0b17824 */ /* 0x000fe200078e02b1 */
[----:B------:R-:W-:Y:S01]  /*0b20*/  LOP3.LUT P0, RZ, R17, 0x2, RZ, 0xc0, !PT ;  /* 0x0000000211ff7812 */ /* 0x000fe2000780c0ff */
[----:B------:R-:W-:Y:S01]  /*0b30*/  IMAD.IADD R182, R4, 0x1, R3 ;  /* 0x0000000104b67824 */ /* 0x000fe200078e0203 */
[----:B------:R-:W-:Y:S01]  /*0b40*/  SHF.R.S32.HI R2, RZ, 0x1f, R0 ;  /* 0x0000001fff027819 */ /* 0x000fe20000011400 */
[----:B------:R-:W-:Y:S01]  /*0b50*/  VIADD R238, R237, 0x20 ;  /* 0x00000020edee7836 */ /* 0x000fe20000000000 */
[----:B---3--:R-:W-:Y:S01]  /*0b60*/  IADD3 R244, R247, 0x1, -R244 ;  /* 0x00000001f7f47810 */ /* 0x008fe20007ffe8f4 */
[----:B------:R-:W-:Y:S01]  /*0b70*/  IMAD.IADD R179, R176, 0x1, R178 ;  /* 0x00000001b0b37824 */ /* 0x000fe200078e02b2 */
[C---:B------:R-:W-:Y:S01]  /*0b80*/  SHF.L.U64.HI R243, R0.reuse, 0x2, R2 ;  /* 0x0000000200f37819 */ /* 0x040fe20000010202 */
[----:B------:R-:W-:Y:S01]  /*0b90*/  IMAD.SHL.U32 R242, R0, 0x4, RZ ;  /* 0x0000000400f27824 */ /* 0x000fe200078e00ff */
[----:B------:R-:W-:Y:S01]  /*0ba0*/  SEL R180, R180, 0xffffffe0, !P0 ;  /* 0xffffffe0b4b47807 */ /* 0x000fe20004000000 */
[----:B------:R-:W-:Y:S01]  /*0bb0*/  IMAD.IADD R174, R174, 0x1, R173 ;  /* 0x00000001aeae7824 */ /* 0x000fe200078e02ad */
[----:B------:R-:W-:Y:S01]  /*0bc0*/  LEA R3, R5, UR5, 0x1 ;  /* 0x0000000505037c11 */ /* 0x000fe2000f8e08ff */
[----:B------:R-:W-:-:S02]  /*0bd0*/  IMAD.IADD R178, R177, 0x1, R178 ;  /* 0x00000001b1b27824 */ /* 0x000fc400078e02b2 */
[----:B------:R-:W-:-:S07]  /*0be0*/  @P3 VIADD R238, R237, 0xffffffe0 ;  /* 0xffffffe0edee3836 */ /* 0x000fce0000000000 */
.L_x_505:
        /* <DEDUP_REMOVED lines=45> */
[----:B------:R-:W-:Y:S01]  /*0ec0*/  ULDC UR26, c[0x0][0x2dc] ;  /* 0x0000b700001a7ab9 */ /* 0x000fe20000000800 */
[----:B------:R-:W-:Y:S02]  /*0ed0*/  UISETP.NE.AND.EX UP1, UPT, UR17, URZ, UPT, UP1 ;  /* 0x0000003f1100728c */ /* 0x000fe4000bf25310 */
[----:B------:R-:W-:Y:S01]  /*0ee0*/  UIMAD UR31, UR9, UR26, URZ ;  /* 0x0000001a091f72a4 */ /* 0x000fe2000f8e023f */
[----:B------:R-:W-:-:S03]  /*0ef0*/  ULDC.U8 UR21, c[0x0][0x480] ;  /* 0x0001200000157ab9 */ /* 0x000fc60000000000 */
[----:B------:R-:W-:Y:S01]  /*0f00*/  @UP0 UIMAD UR24, UR8, UR4, URZ ;  /* 0x00000004081802a4 */ /* 0x000fe2000f8e023f */
[----:B-1----:R-:W-:Y:S01]  /*0f10*/  IABS R8, R9 ;  /* 0x0000000900087213 */ /* 0x002fe20000000000 */
[----:B------:R-:W-:Y:S01]  /*0f20*/  @UP0 ULDC UR22, c[0x0][0x2e4] ;  /* 0x0000b90000160ab9 */ /* 0x000fe20000000800 */
[----:B------:R-:W-:Y:S01]  /*0f30*/  ISETP.NE.AND P1, PT, R9, RZ, PT ;  /* 0x000000ff0900720c */ /* 0x000fe20003f25270 */
[----:B------:R-:W-:Y:S01]  /*0f40*/  @UP0 UIMAD UR22, UR9, UR22, UR24 ;  /* 0x00000016091602a4 */ /* 0x000fe2000f8e0218 */
[----:B------:R-:W1:Y:S01]  /*0f50*/  I2F.RP R4, R8 ;  /* 0x0000000800047306 */ /* 0x000e620000209400 */
[----:B------:R-:W-:Y:S01]  /*0f60*/  ULOP3.LUT UR24, UR20, 0xffffffc0, URZ, 0xc0, !UPT ;  /* 0xffffffc014187892 */ /* 0x000fe2000f8ec03f */
[----:B------:R-:W-:Y:S01]  /*0f70*/  ISETP.NE.AND P4, PT, RZ, UR21, PT ;  /* 0x00000015ff007c0c */ /* 0x000fe2000bf85270 */
[----:B------:R-:W-:Y:S01]  /*0f80*/  @!UP0 UIMAD UR17, UR8, UR27, UR9 ;  /* 0x0000001b081182a4 */ /* 0x000fe2000f8e0209 */
[----:B--2---:R-:W-:Y:S01]  /*0f90*/  IABS R2, R2 ;  /* 0x0000000200027213 */ /* 0x004fe20000000000 */
[----:B------:R-:W-:-:S02]  /*0fa0*/  UIADD3 UR24, UR24, -0x40, URZ ;  /* 0xffffffc018187890 */ /* 0x000fc4000fffe03f */
        /* <DEDUP_REMOVED lines=45> */
.L_x_498:
[----:B------:R-:W-:Y:S01]  /*1280*/  UIMAD UR21, UR8, UR27, UR9 ;  /* 0x0000001b081572a4 */ /* 0x000fe2000f8e0209 */
[----:B------:R-:W-:-:S03]  /*1290*/  ULDC UR36, c[0x0][0x2d4] ;  /* 0x0000b50000247ab9 */ /* 0x000fc60000000800 */
[----:B------:R-:W-:-:S12]  /*12a0*/  UIMAD UR21, UR21, UR36, URZ ;  /* 0x00000024151572a4 */ /* 0x000fd8000f8e023f */
.L_x_499:
[----:B------:R-:W-:Y:S01]  /*12b0*/  UIMAD UR39, UR27, UR26, URZ ;  /* 0x0000001a1b2772a4 */ /* 0x000fe2000f8e023f */
[----:B------:R-:W1:Y:S01]  /*12c0*/  LDC.64 R8, c[0x0][0x228] ;  /* 0x00008a00ff087b82 */ /* 0x000e620000000a00 */
[----:B------:R-:W-:Y:S01]  /*12d0*/  IMAD.U32 R6, RZ, RZ, UR31 ;  /* 0x0000001fff067e24 */ /* 0x000fe2000f8e00ff */
[----:B------:R-:W-:Y:S01]  /*12e0*/  SHF.R.S32.HI R27, RZ, 0x1f, R246 ;  /* 0x0000001fff1b7819 */ /* 0x000fe200000114f6 */
[----:B------:R-:W-:Y:S01]  /*12f0*/  USHF.L.U32 UR17, UR39, 0x6, URZ ;  /* 0x0000000627117899 */ /* 0x000fe2000800063f */
[----:B------:R-:W-:Y:S01]  /*1300*/  IMAD.U32 R7, RZ, RZ, UR16 ;  /* 0x00000010ff077e24 */ /* 0x000fe2000f8e00ff */
[----:B------:R-:W-:Y:S01]  /*1310*/  IADD3 R14, P2, R246, UR24, RZ ;  /* 0x00000018f60e7c10 */ /* 0x000fe2000ff5e0ff */
[----:B------:R-:W-:Y:S01]  /*1320*/  IMAD R0, R251, UR39, R252 ;  /* 0x00000027fb007c24 */ /* 0x000fe2000f8e02fc */
[----:B------:R-:W-:Y:S01]  /*1330*/  USHF.R.S32.HI UR16, URZ, 0x1f, UR17 ;  /* 0x0000001f3f107899 */ /* 0x000fe20008011411 */
[----:B------:R-:W2:Y:S01]  /*1340*/  LDC.64 R10, c[0x0][0x418] ;  /* 0x00010600ff0a7b82 */ /* 0x000ea20000000a00 */
[----:B------:R-:W-:Y:S01]  /*1350*/  IADD3.X R15, R27, UR25, RZ, P2, !PT ;  /* 0x000000191b0f7c10 */ /* 0x000fe200097fe4ff */
[----:B------:R-:W-:Y:S01]  /*1360*/  UIMAD.WIDE.U32 UR34, UR26, UR27, URZ ;  /* 0x0000001b1a2272a5 */ /* 0x000fe2000f8e003f */
[----:B------:R-:W-:Y:S01]  /*1370*/  IADD3 R6, P1, P0, R0, UR17, R6 ;  /* 0x0000001100067c10 */ /* 0x000fe2000f83e006 */
[----:B------:R-:W-:Y:S01]  /*1380*/  UIMAD.WIDE UR36, UR8, UR36, UR24 ;  /* 0x00000024082472a5 */ /* 0x000fe2000f8e0218 */
[----:B------:R-:W-:Y:S01]  /*1390*/  SHF.R.S32.HI R0, RZ, 0x1f, R0 ;  /* 0x0000001fff007819 */ /* 0x000fe20000011400 */
[----:B------:R-:W-:Y:S01]  /*13a0*/  UIADD3 UR30, UP0, UR15, UR30, URZ ;  /* 0x0000001e0f1e7290 */ /* 0x000fe2000ff1e03f */
[----:B------:R-:W-:Y:S01]  /*13b0*/  SHF.R.S32.HI R249, RZ, 0x1f, R248 ;  /* 0x0000001ffff97819 */ /* 0x000fe200000114f8 */
[----:B------:R-:W3:Y:S01]  /*13c0*/  LDC.64 R18, c[0x0][0x248] ;  /* 0x00009200ff127b82 */ /* 0x000ee20000000a00 */
[----:B------:R-:W-:Y:S01]  /*13d0*/  IADD3.X R7, R0, UR16, R7, P1, P0 ;  /* 0x0000001000077c10 */ /* 0x000fe20008fe0407 */
[----:B------:R-:W-:Y:S01]  /*13e0*/  ULDC.64 UR16, c[0x0][0x240] ;  /* 0x0000900000107ab9 */ /* 0x000fe20000000a00 */
[----:B------:R-:W-:Y:S01]  /*13f0*/  IADD3 R6, P0, R6, R4, RZ ;  /* 0x0000000406067210 */ /* 0x000fe20007f1e0ff */
[----:B------:R-:W-:Y:S01]  /*1400*/  IMAD R0, R15, UR16, RZ ;  /* 0x000000100f007c24 */ /* 0x000fe2000f8e02ff */
[----:B------:R-:W-:Y:S01]  /*1410*/  UIADD3 UR25, UP1, UR36, UR19, URZ ;  /* 0x0000001324197290 */ /* 0x000fe2000ff3e03f */
[----:B------:R-:W-:Y:S01]  /*1420*/  IMAD.U32 R24, RZ, RZ, UR34 ;  /* 0x00000022ff187e24 */ /* 0x000fe2000f8e00ff */
[----:B------:R-:W-:Y:S01]  /*1430*/  UIADD3.X UR29, UR18, UR29, URZ, UP0, !UPT ;  /* 0x0000001d121d7290 */ /* 0x000fe200087fe43f */
[----:B------:R-:W4:Y:S01]  /*1440*/  LDC.64 R20, c[0x0][0x230] ;  /* 0x00008c00ff147b82 */ /* 0x000f220000000a00 */
[----:B------:R-:W-:Y:S01]  /*1450*/  IMAD.X R7, R7, 0x1, R12, P0 ;  /* 0x0000000107077824 */ /* 0x000fe200000e060c */
[----:B------:R-:W-:Y:S01]  /*1460*/  USHF.R.S32.HI UR31, URZ, 0x1f, UR26 ;  /* 0x0000001f3f1f7899 */ /* 0x000fe2000801141a */
[C---:B------:R-:W-:Y:S01]  /*1470*/  IMAD.WIDE.U32 R4, R14.reuse, UR16, R248 ;  /* 0x000000100e047c25 */ /* 0x040fe2000f8e00f8 */
[----:B------:R-:W-:Y:S01]  /*1480*/  ULDC.64 UR18, c[0x0][0x258] ;  /* 0x0000960000127ab9 */ /* 0x000fe20000000a00 */
[----:B------:R-:W-:Y:S01]  /*1490*/  UIADD3.X UR23, UR37, UR23, URZ, UP1, !UPT ;  /* 0x0000001725177290 */ /* 0x000fe20008ffe43f */
[----:B------:R-:W-:Y:S01]  /*14a0*/  CS2R R126, SRZ ;  /* 0x00000000007e7805 */ /* 0x000fe2000001ff00 */
[----:B------:R-:W-:Y:S01]  /*14b0*/  IMAD R0, R14, UR17, R0 ;  /* 0x000000110e007c24 */ /* 0x000fe2000f8e0200 */
[----:B------:R-:W5:Y:S01]  /*14c0*/  LDC.64 R16, c[0x0][0x250] ;  /* 0x00009400ff107b82 */ /* 0x000f620000000a00 */
[----:B------:R-:W-:Y:S01]  /*14d0*/  IMAD.U32 R25, RZ, RZ, UR35 ;  /* 0x00000023ff197e24 */ /* 0x000fe2000f8e00ff */
[----:B------:R-:W-:Y:S01]  /*14e0*/  UIMAD UR31, UR31, UR27, URZ ;  /* 0x0000001b1f1f72a4 */ /* 0x000fe2000f8e023f */
[----:B------:R-:W-:Y:S01]  /*14f0*/  IMAD.WIDE.U32 R24, R24, UR25, R6 ;  /* 0x0000001918187c25 */ /* 0x000fe2000f8e0006 */
[----:B------:R-:W-:Y:S01]  /*1500*/  ULDC.64 UR16, c[0x0][0x420] ;  /* 0x0001080000107ab9 */ /* 0x000fe20000000a00 */
[----:B------:R-:W-:Y:S01]  /*1510*/  UIADD3 UR46, UR20, -0x1, URZ ;  /* 0xffffffff142e7890 */ /* 0x000fe2000fffe03f */
[----:B------:R-:W-:Y:S01]  /*1520*/  CS2R R124, SRZ ;  /* 0x00000000007c7805 */ /* 0x000fe2000001ff00 */
[----:B------:R-:W-:Y:S01]  /*1530*/  IMAD.IADD R5, R5, 0x1, R0 ;  /* 0x0000000105057824 */ /* 0x000fe200078e0200 */
[----:B------:R-:W5:Y:S01]  /*1540*/  LDC.64 R22, c[0x0][0x238] ;  /* 0x00008e00ff167b82 */ /* 0x000f620000000a00 */
[----:B-1----:R-:W-:Y:S01]  /*1550*/  IMAD R7, R8, UR14, RZ ;  /* 0x0000000e08077c24 */ /* 0x002fe2000f8e02ff */
[----:B------:R-:W-:Y:S01]  /*1560*/  UIMAD UR28, UR28, UR26, UR31 ;  /* 0x0000001a1c1c72a4 */ /* 0x000fe2000f8e021f */
[----:B--2---:R-:W-:Y:S01]  /*1570*/  IMAD R6, R10, UR14, RZ ;  /* 0x0000000e0a067c24 */ /* 0x004fe2000f8e02ff */
[----:B------:R-:W-:Y:S01]  /*1580*/  UIADD3 UR22, UR24, UR22, URZ ;  /* 0x0000001618167290 */ /* 0x000fe2000fffe03f */
[----:B---3--:R-:W-:Y:S01]  /*1590*/  IMAD R0, R18, UR29, RZ ;  /* 0x0000001d12007c24 */ /* 0x008fe2000f8e02ff */
[----:B------:R-:W-:Y:S01]  /*15a0*/  UIADD3 UR28, UR35, UR28, URZ ;  /* 0x0000001c231c7290 */ /* 0x000fe2000fffe03f */
[----:B------:R-:W-:Y:S01]  /*15b0*/  IMAD R7, R9, UR8, R7 ;  /* 0x0000000809077c24 */ /* 0x000fe2000f8e0207 */
[----:B------:R-:W-:Y:S01]  /*15c0*/  UIADD3 UR21, UR24, UR21, URZ ;  /* 0x0000001518157290 */ /* 0x000fe2000fffe03f */
[----:B------:R-:W-:Y:S01]  /*15d0*/  IMAD.WIDE.U32 R4, R8, UR8, R4 ;  /* 0x0000000808047c25 */ /* 0x000fe2000f8e0004 */
[----:B------:R-:W-:Y:S01]  /*15e0*/  UIMAD UR28, UR28, UR25, URZ ;  /* 0x000000191c1c72a4 */ /* 0x000fe2000f8e023f */
[----:B------:R-:W-:-:S02]  /*15f0*/  CS2R R130, SRZ ;  /* 0x0000000000827805 */ /* 0x000fc4000001ff00 */
[----:B------:R-:W-:Y:S01]  /*1600*/  CS2R R128, SRZ ;  /* 0x0000000000807805 */ /* 0x000fe2000001ff00 */
[----:B------:R-:W-:Y:S01]  /*1610*/  IMAD R6, R11, UR8, R6 ;  /* 0x000000080b067c24 */ /* 0x000fe2000f8e0206 */
[----:B------:R-:W-:Y:S01]  /*1620*/  UIMAD UR23, UR23, UR34, UR28 ;  /* 0x00000022171772a4 */ /* 0x000fe2000f8e021c */
[--C-:B------:R-:W-:Y:S01]  /*1630*/  IMAD.WIDE.U32 R8, R10, UR8, R248.reuse ;  /* 0x000000080a087c25 */ /* 0x100fe2000f8e00f8 */
[----:B------:R-:W-:Y:S02]  /*1640*/  CS2R R122, SRZ ;  /* 0x00000000007a7805 */ /* 0x000fe4000001ff00 */
[----:B------:R-:W-:Y:S02]  /*1650*/  CS2R R120, SRZ ;  /* 0x0000000000787805 */ /* 0x000fe4000001ff00 */
[----:B------:R-:W-:Y:S01]  /*1660*/  CS2R R118, SRZ ;  /* 0x0000000000767805 */ /* 0x000fe2000001ff00 */
[----:B------:R-:W-:Y:S01]  /*1670*/  IMAD.WIDE.U32 R10, R18, UR30, R248 ;  /* 0x0000001e120a7c25 */ /* 0x000fe2000f8e00f8 */
[----:B------:R-:W-:-:S02]  /*1680*/  CS2R R116, SRZ ;  /* 0x0000000000747805 */ /* 0x000fc4000001ff00 */
[----:B------:R-:W-:Y:S02]  /*1690*/  CS2R R110, SRZ ;  /* 0x00000000006e7805 */ /* 0x000fe4000001ff00 */
[----:B------:R-:W-:Y:S01]  /*16a0*/  CS2R R108, SRZ ;  /* 0x00000000006c7805 */ /* 0x000fe2000001ff00 */
[----:B------:R-:W-:Y:S01]  /*16b0*/  IMAD R0, R19, UR30, R0 ;  /* 0x0000001e13007c24 */ /* 0x000fe2000f8e0200 */
[----:B------:R-:W-:Y:S01]  /*16c0*/  CS2R R114, SRZ ;  /* 0x0000000000727805 */ /* 0x000fe2000001ff00 */
[----:B------:R-:W-:Y:S01]  /*16d0*/  IMAD.IADD R7, R5, 0x1, R7 ;  /* 0x0000000105077824 */ /* 0x000fe200078e0207 */
[----:B------:R-:W-:Y:S01]  /*16e0*/  CS2R R112, SRZ ;  /* 0x0000000000707805 */ /* 0x000fe2000001ff00 */
[----:B------:R-:W-:Y:S01]  /*16f0*/  IMAD.IADD R9, R9, 0x1, R6 ;  /* 0x0000000109097824 */ /* 0x000fe200078e0206 */
[----:B------:R-:W-:Y:S01]  /*1700*/  CS2R R106, SRZ ;  /* 0x00000000006a7805 */ /* 0x000fe2000001ff00 */
[----:B------:R-:W-:Y:S01]  /*1710*/  IMAD.U32 R12, RZ, RZ, UR18 ;  /* 0x00000012ff0c7e24 */ /* 0x000fe2000f8e00ff */
[----:B------:R-:W-:Y:S01]  /*1720*/  UIMAD UR18, UR13, UR18, URZ ;  /* 0x000000120d1272a4 */ /* 0x000fe2000f8e023f */
[----:B------:R-:W-:Y:S01]  /*1730*/  IMAD.IADD R5, R11, 0x1, R0 ;  /* 0x000000010b057824 */ /* 0x000fe200078e0200 */
[----:B------:R-:W-:Y:S01]  /*1740*/  CS2R R104, SRZ ;  /* 0x0000000000687805 */ /* 0x000fe2000001ff00 */
[----:B------:R-:W-:Y:S01]  /*1750*/  IMAD.MOV.U32 R6, RZ, RZ, R4 ;  /* 0x000000ffff067224 */ /* 0x000fe200078e0004 */
[----:B------:R-:W-:Y:S01]  /*1760*/  UIMAD UR25, UR9, UR19, UR18 ;  /* 0x00000013091972a4 */ /* 0x000fe2000f8e0212 */
[----:B----4-:R-:W-:Y:S01]  /*1770*/  IMAD R0, R20, UR14, RZ ;  /* 0x0000000e14007c24 */ /* 0x010fe2000f8e02ff */
[----:B------:R-:W-:Y:S01]  /*1780*/  CS2R R102, SRZ ;  /* 0x0000000000667805 */ /* 0x000fe2000001ff00 */
[----:B------:R-:W-:Y:S01]  /*1790*/  IMAD.WIDE.U32 R12, R12, UR9, R6 ;  /* 0x000000090c0c7c25 */ /* 0x000fe2000f8e0006 */
[----:B------:R-:W-:Y:S01]  /*17a0*/  ULDC.64 UR18, c[0x0][0x210] ;  /* 0x0000840000127ab9 */ /* 0x000fe20000000a00 */
[----:B------:R-:W-:-:S02]  /*17b0*/  CS2R R100, SRZ ;  /* 0x0000000000647805 */ /* 0x000fc4000001ff00 */
[----:B------:R-:W-:Y:S01]  /*17c0*/  CS2R R94, SRZ ;  /* 0x00000000005e7805 */ /* 0x000fe2000001ff00 */
[----:B------:R-:W-:Y:S01]  /*17d0*/  IMAD.MOV.U32 R4, RZ, RZ, R10 ;  /* 0x000000ffff047224 */ /* 0x000fe200078e000a */
[----:B------:R-:W-:Y:S01]  /*17e0*/  LEA R200, P1, R12, UR18, 0x1 ;  /* 0x000000120cc87c11 */ /* 0x000fe2000f8208ff */
[----:B------:R-:W-:Y:S01]  /*17f0*/  IMAD R7, R21, UR8, R0 ;  /* 0x0000000815077c24 */ /* 0x000fe2000f8e0200 */
[----:B------:R-:W-:Y:S01]  /*1800*/  CS2R R92, SRZ ;  /* 0x00000000005c7805 */ /* 0x000fe2000001ff00 */
[----:B-----5:R-:W-:Y:S01]  /*1810*/  IMAD R0, R16, UR29, RZ ;  /* 0x0000001d10007c24 */ /* 0x020fe2000f8e02ff */
[----:B------:R-:W-:Y:S01]  /*1820*/  CS2R R98, SRZ ;  /* 0x0000000000627805 */ /* 0x000fe2000001ff00 */
[----:B------:R-:W-:Y:S01]  /*1830*/  IMAD R6, R15, UR16, RZ ;  /* 0x000000100f067c24 */ /* 0x000fe2000f8e02ff */
[----:B------:R-:W-:Y:S01]  /*1840*/  CS2R R96, SRZ ;  /* 0x0000000000607805 */ /* 0x000fe2000001ff00 */
[----:B------:R-:W-:Y:S01]  /*1850*/  IMAD.WIDE.U32 R4, R20, UR8, R4 ;  /* 0x0000000814047c25 */ /* 0x000fe2000f8e0004 */
[----:B------:R-:W-:-:S02]  /*1860*/  CS2R R90, SRZ ;  /* 0x00000000005a7805 */ /* 0x000fc4000001ff00 */
[----:B------:R-:W-:Y:S02]  /*1870*/  CS2R R88, SRZ ;  /* 0x0000000000587805 */ /* 0x000fe4000001ff00 */
[----:B------:R-:W-:Y:S01]  /*1880*/  CS2R R86, SRZ ;  /* 0x0000000000567805 */ /* 0x000fe2000001ff00 */
[----:B------:R-:W-:Y:S01]  /*1890*/  IMAD.WIDE.U32 R10, R16, UR30, R248 ;  /* 0x0000001e100a7c25 */ /* 0x000fe2000f8e00f8 */
[----:B------:R-:W-:Y:S02]  /*18a0*/  CS2R R84, SRZ ;  /* 0x0000000000547805 */ /* 0x000fe4000001ff00 */
[----:B------:R-:W-:Y:S02]  /*18b0*/  CS2R R78, SRZ ;  /* 0x00000000004e7805 */ /* 0x000fe4000001ff00 */
[----:B------:R-:W-:Y:S01]  /*18c0*/  CS2R R76, SRZ ;  /* 0x00000000004c7805 */ /* 0x000fe2000001ff00 */
[----:B------:R-:W-:Y:S01]  /*18d0*/  IMAD R0, R17, UR30, R0 ;  /* 0x0000001e11007c24 */ /* 0x000fe2000f8e0200 */
[----:B------:R-:W-:Y:S01]  /*18e0*/  CS2R R82, SRZ ;  /* 0x0000000000527805 */ /* 0x000fe2000001ff00 */
[C---:B------:R-:W-:Y:S01]  /*18f0*/  IMAD R15, R14.reuse, UR17, R6 ;  /* 0x000000110e0f7c24 */ /* 0x040fe2000f8e0206 */
[----:B------:R-:W-:Y:S01]  /*1900*/  CS2R R80, SRZ ;  /* 0x0000000000507805 */ /* 0x000fe2000001ff00 */
[----:B------:R-:W-:Y:S01]  /*1910*/  IMAD.WIDE.U32 R8, R14, UR16, R8 ;  /* 0x000000100e087c25 */ /* 0x000fe2000f8e0008 */
[----:B------:R-:W-:Y:S01]  /*1920*/  ULDC.64 UR16, c[0x0][0x260] ;  /* 0x0000980000107ab9 */ /* 0x000fe20000000a00 */
[----:B------:R-:W-:-:S02]  /*1930*/  CS2R R74, SRZ ;  /* 0x00000000004a7805 */ /* 0x000fc4000001ff00 */
[----:B------:R-:W-:Y:S01]  /*1940*/  CS2R R72, SRZ ;  /* 0x0000000000487805 */ /* 0x000fe2000001ff00 */
[----:B------:R-:W-:Y:S01]  /*1950*/  IMAD.IADD R7, R5, 0x1, R7 ;  /* 0x0000000105077824 */ /* 0x000fe200078e0207 */
[----:B------:R-:W-:Y:S01]  /*1960*/  CS2R R70, SRZ ;  /* 0x0000000000467805 */ /* 0x000fe2000001ff00 */
[----:B------:R-:W-:Y:S01]  /*1970*/  IMAD.IADD R5, R11, 0x1, R0 ;  /* 0x000000010b057824 */ /* 0x000fe200078e0200 */
[----:B------:R-:W-:Y:S01]  /*1980*/  CS2R R68, SRZ ;  /* 0x0000000000447805 */ /* 0x000fe2000001ff00 */
[----:B------:R-:W-:Y:S01]  /*1990*/  IMAD.MOV.U32 R6, RZ, RZ, R4 ;  /* 0x000000ffff067224 */ /* 0x000fe200078e0004 */
[----:B------:R-:W-:Y:S01]  /*19a0*/  CS2R R62, SRZ ;  /* 0x00000000003e7805 */ /* 0x000fe2000001ff00 */
[----:B------:R-:W-:Y:S01]  /*19b0*/  IMAD R0, R26, UR16, RZ ;  /* 0x000000101a007c24 */ /* 0x000fe2000f8e02ff */
[----:B------:R-:W-:Y:S01]  /*19c0*/  CS2R R60, SRZ ;  /* 0x00000000003c7805 */ /* 0x000fe2000001ff00 */
[----:B------:R-:W-:Y:S01]  /*19d0*/  IMAD.MOV.U32 R4, RZ, RZ, R10 ;  /* 0x000000ffff047224 */ /* 0x000fe200078e000a */
[----:B------:R-:W-:Y:S01]  /*19e0*/  CS2R R66, SRZ ;  /* 0x0000000000427805 */ /* 0x000fe2000001ff00 */
[C---:B------:R-:W-:Y:S01]  /*19f0*/  IMAD R10, R2.reuse, UR17, R0 ;  /* 0x00000011020a7c24 */ /* 0x040fe2000f8e0200 */
[----:B------:R-:W-:Y:S01]  /*1a00*/  CS2R R64, SRZ ;  /* 0x0000000000407805 */ /* 0x000fe2000001ff00 */
[----:B------:R-:W-:Y:S01]  /*1a10*/  IMAD.WIDE.U32 R6, R2, UR16, R6 ;  /* 0x0000001002067c25 */ /* 0x000fe2000f8e0006 */
[----:B------:R-:W-:Y:S01]  /*1a20*/  ULDC.64 UR16, c[0x0][0x400] ;  /* 0x0001000000107ab9 */ /* 0x000fe20000000a00 */
[----:B------:R-:W-:-:S02]  /*1a30*/  CS2R R58, SRZ ;  /* 0x00000000003a7805 */ /* 0x000fc4000001ff00 */
[----:B------:R-:W-:Y:S01]  /*1a40*/  LEA R184, P0, R24, UR16, 0x2 ;  /* 0x0000001018b87c11 */ /* 0x000fe2000f8010ff */
[C---:B------:R-:W-:Y:S01]  /*1a50*/  IMAD R14, R22.reuse, UR14, RZ ;  /* 0x0000000e160e7c24 */ /* 0x040fe2000f8e02ff */
[----:B------:R-:W-:Y:S01]  /*1a60*/  CS2R R56, SRZ ;  /* 0x0000000000387805 */ /* 0x000fe2000001ff00 */
[----:B------:R-:W-:Y:S01]  /*1a70*/  VIADD R0, R25, UR23 ;  /* 0x0000001719007c36 */ /* 0x000fe20008000000 */
[----:B------:R-:W-:Y:S01]  /*1a80*/  ULEA.HI UR23, UR46, UR46, URZ, 0x1 ;  /* 0x0000002e2e177291 */ /* 0x000fe2000f8f083f */
[----:B------:R-:W-:Y:S01]  /*1a90*/  IMAD R14, R23, UR8, R14 ;  /* 0x00000008170e7c24 */ /* 0x000fe2000f8e020e */
[----:B------:R-:W-:Y:S01]  /*1aa0*/  CS2R R54, SRZ ;  /* 0x0000000000367805 */ /* 0x000fe2000001ff00 */
[----:B------:R-:W-:Y:S01]  /*1ab0*/  IMAD.WIDE.U32 R4, R22, UR8, R4 ;  /* 0x0000000816047c25 */ /* 0x000fe2000f8e0004 */
[----:B------:R-:W-:Y:S01]  /*1ac0*/  LEA.HI.X R185, R24, UR17, R0, 0x2, P0 ;  /* 0x0000001118b97c11 */ /* 0x000fe200080f1400 */
[----:B------:R-:W-:Y:S01]  /*1ad0*/  ULDC.64 UR16, c[0x0][0x268] ;  /* 0x00009a0000107ab9 */ /* 0x000fe20000000a00 */
[----:B------:R-:W-:Y:S01]  /*1ae0*/  ULOP3.LUT UR23, UR23, 0xfffffffe, URZ, 0xc0, !UPT ;  /* 0xfffffffe17177892 */ /* 0x000fe2000f8ec03f */
[----:B------:R-:W-:Y:S01]  /*1af0*/  VIADD R11, R13, UR25 ;  /* 0x000000190d0b7c36 */ /* 0x000fe20008000000 */
[----:B------:R-:W-:Y:S01]  /*1b00*/  ULDC.64 UR24, c[0x0][0x2b0] ;  /* 0x0000ac0000187ab9 */ /* 0x000fe20000000a00 */
[----:B------:R-:W-:Y:S01]  /*1b10*/  IMAD.IADD R5, R5, 0x1, R14 ;  /* 0x0000000105057824 */ /* 0x000fe200078e020e */
[----:B------:R-:W-:Y:S01]  /*1b20*/  UIMAD.WIDE UR34, UR22, 0x4, UR24 ;  /* 0x00000004162278a5 */ /* 0x000fe2000f8e0218 */
[----:B------:R-:W-:Y:S01]  /*1b30*/  IMAD.IADD R7, R7, 0x1, R10 ;  /* 0x0000000107077824 */ /* 0x000fe200078e020a */
[----:B------:R-:W-:Y:S01]  /*1b40*/  LEA.HI.X R201, R12, UR19, R11, 0x1, P1 ;  /* 0x000000130cc97c11 */ /* 0x000fe200088f0c0b */
[----:B------:R-:W-:Y:S01]  /*1b50*/  IMAD R0, R26, UR16, RZ ;  /* 0x000000101a007c24 */ /* 0x000fe2000f8e02ff */
[----:B------:R-:W-:Y:S01]  /*1b60*/  ULDC.64 UR18, c[0x0][0x428] ;  /* 0x00010a0000127ab9 */ /* 0x000fe20000000a00 */
[----:B------:R-:W-:Y:S01]  /*1b70*/  IMAD R13, R27, R18, RZ ;  /* 0x000000121b0d7224 */ /* 0x000fe200078e02ff */
[----:B------:R-:W-:Y:S01]  /*1b80*/  CS2R R52, SRZ ;  /* 0x0000000000347805 */ /* 0x000fe2000001ff00 */
[----:B------:R-:W-:Y:S01]  /*1b90*/  IMAD.WIDE.U32 R10, R2, UR16, R4 ;  /* 0x00000010020a7c25 */ /* 0x000fe2000f8e0004 */
[----:B------:R-:W-:Y:S01]  /*1ba0*/  UMOV UR36, UR34 ;  /* 0x0000002200247c82 */ /* 0x000fe20008000000 */
[----:B------:R-:W-:-:S02]  /*1bb0*/  CS2R R46, SRZ ;  /* 0x00000000002e7805 */ /* 0x000fc4000001ff00 */
[----:B------:R-:W-:Y:S01]  /*1bc0*/  CS2R R44, SRZ ;  /* 0x00000000002c7805 */ /* 0x000fe2000001ff00 */
[----:B------:R-:W-:Y:S01]  /*1bd0*/  IMAD R12, R2, UR17, R0 ;  /* 0x00000011020c7c24 */ /* 0x000fe2000f8e0200 */
[----:B------:R-:W-:Y:S01]  /*1be0*/  ULDC.64 UR16, c[0x0][0x218] ;  /* 0x0000860000107ab9 */ /* 0x000fe20000000a00 */
[C---:B------:R-:W-:Y:S01]  /*1bf0*/  IMAD.WIDE.U32 R4, R246.reuse, R18, R6 ;  /* 0x00000012f6047225 */ /* 0x040fe200078e0006 */
[----:B------:R-:W-:Y:S02]  /*1c00*/  CS2R R50, SRZ ;  /* 0x0000000000327805 */ /* 0x000fe4000001ff00 */
[----:B------:R-:W-:Y:S02]  /*1c10*/  CS2R R48, SRZ ;  /* 0x0000000000307805 */ /* 0x000fe4000001ff00 */
[----:B------:R-:W-:Y:S01]  /*1c20*/  CS2R R42, SRZ ;  /* 0x00000000002a7805 */ /* 0x000fe2000001ff00 */
[----:B------:R-:W-:Y:S01]  /*1c30*/  IMAD R0, R246, R19, R13 ;  /* 0x00000013f6007224 */ /* 0x000fe200078e020d */
[C---:B------:R-:W-:Y:S01]  /*1c40*/  LEA R6, P0, R4.reuse, UR16, 0x1 ;  /* 0x0000001004067c11 */ /* 0x040fe2000f8008ff */
[----:B------:R-:W-:Y:S01]  /*1c50*/  IMAD.U32 R13, RZ, RZ, UR18 ;  /* 0x00000012ff0d7e24 */ /* 0x000fe2000f8e00ff */
[----:B------:R-:W-:Y:S01]  /*1c60*/  UIMAD UR18, UR13, UR18, URZ ;  /* 0x000000120d1272a4 */ /* 0x000fe2000f8e023f */
[----:B------:R-:W-:Y:S01]  /*1c70*/  IMAD.IADD R9, R9, 0x1, R15 ;  /* 0x0000000109097824 */ /* 0x000fe200078e020f */
[----:B------:R-:W-:Y:S01]  /*1c80*/  UIADD3 UR16, UR46, -UR23, URZ ;  /* 0x800000172e107290 */ /* 0x000fe2000fffe03f */
[----:B------:R-:W-:Y:S01]  /*1c90*/  IMAD.IADD R0, R5, 0x1, R0 ;  /* 0x0000000105007824 */ /* 0x000fe200078e0200 */
[----:B------:R-:W-:Y:S01]  /*1ca0*/  UIMAD UR23, UR9, UR19, UR18 ;  /* 0x00000013091772a4 */ /* 0x000fe2000f8e0212 */
[----:B------:R-:W-:Y:S01]  /*1cb0*/  IMAD.IADD R5, R11, 0x1, R12 ;  /* 0x000000010b057824 */ /* 0x000fe200078e020c */
[----:B------:R-:W-:Y:S01]  /*1cc0*/  UISETP.NE.AND UP0, UPT, UR16, 0x1, UPT ;  /* 0x000000011000788c */ /* 0x000fe2000bf05270 */
[----:B------:R-:W-:Y:S01]  /*1cd0*/  IMAD.WIDE.U32 R12, R13, UR9, R8 ;  /* 0x000000090d0c7c25 */ /* 0x000fe2000f8e0008 */
[----:B------:R-:W-:Y:S01]  /*1ce0*/  ULDC.64 UR18, c[0x0][0x3e0] ;  /* 0x0000f80000127ab9 */ /* 0x000fe20000000a00 */
[----:B------:R-:W-:Y:S01]  /*1cf0*/  LEA.HI.X R7, R4, UR17, R0, 0x1, P0 ;  /* 0x0000001104077c11 */ /* 0x000fe200080f0c00 */
[----:B------:R-:W-:Y:S01]  /*1d00*/  ULDC.64 UR16, c[0x0][0x220] ;  /* 0x0000880000107ab9 */ /* 0x000fe20000000a00 */
[----:B------:R-:W-:Y:S01]  /*1d10*/  VIADD R2, R13, UR23 ;  /* 0x000000170d027c36 */ /* 0x000fe20008000000 */
[C---:B------:R-:W-:Y:S01]  /*1d20*/  LEA R198, P3, R12.reuse, UR18, 0x1 ;  /* 0x000000120cc67c11 */ /* 0x040fe2000f8608ff */
[----:B------:R-:W-:Y:S01]  /*1d30*/  UIADD3 UR18, -UR47, UR4, UR15 ;  /* 0x000000042f127290 */ /* 0x000fe2000fffe10f */
[----:B------:R-:W-:Y:S01]  /*1d40*/  IMAD.MOV.U32 R4, RZ, RZ, R10 ;  /* 0x000000ffff047224 */ /* 0x000fe200078e000a */
[----:B------:R-:W-:Y:S01]  /*1d50*/  PLOP3.LUT P0, PT, PT, PT, UP0, 0x80, 0x0 ;  /* 0x000000000000781c */ /* 0x000fe20003f0f008 */
[-C--:B------:R-:W-:Y:S01]  /*1d60*/  IMAD R0, R27, R16.reuse, RZ ;  /* 0x000000101b007224 */ /* 0x080fe200078e02ff */
[----:B------:R-:W-:Y:S01]  /*1d70*/  LEA.HI.X R199, R12, UR19, R2, 0x1, P3 ;  /* 0x000000130cc77c11 */ /* 0x000fe200098f0c02 */
[----:B------:R-:W-:Y:S01]  /*1d80*/  ULDC UR19, c[0x0][0x398] ;  /* 0x0000e60000137ab9 */ /* 0x000fe20000000800 */
[----:B------:R-:W-:Y:S01]  /*1d90*/  IMAD.WIDE.U32 R8, R246, R16, R4 ;  /* 0x00000010f6087225 */ /* 0x000fe200078e0004 */
[----:B------:R-:W-:Y:S01]  /*1da0*/  UIADD3 UR19, UR18, -UR19, URZ ;  /* 0x8000001312137290 */ /* 0x000fe2000fffe03f */
[----:B------:R-:W-:-:S02]  /*1db0*/  LEA R10, P2, R18, R6, 0x7 ;  /* 0x00000006120a7211 */ /* 0x000fc400078438ff */
[----:B------:R-:W-:Y:S01]  /*1dc0*/  CS2R R40, SRZ ;  /* 0x0000000000287805 */ /* 0x000fe2000001ff00 */
[----:B------:R-:W-:Y:S01]  /*1dd0*/  IMAD R0, R246, R17, R0 ;  /* 0x00000011f6007224 */ /* 0x000fe200078e0200 */
[----:B------:R-:W-:Y:S01]  /*1de0*/  USHF.R.S32.HI UR18, URZ, 0x1f, UR19 ;  /* 0x0000001f3f127899 */ /* 0x000fe20008011413 */
[----:B------:R-:W-:Y:S01]  /*1df0*/  VIADD R14, R239, 0x1800 ;  /* 0x00001800ef0e7836 */ /* 0x000fe20000000000 */
[----:B------:R-:W-:Y:S01]  /*1e00*/  @P4 BAR.SYNC.DEFER_BLOCKING 0x0 ;  /* 0x0000000000004b1d */ /* 0x000fe20000010000 */
[----:B------:R-:W-:Y:S01]  /*1e10*/  IMAD.IADD R0, R9, 0x1, R0 ;  /* 0x0000000109007824 */ /* 0x000fe200078e0200 */
[----:B------:R-:W-:Y:S01]  /*1e20*/  LEA R4, P1, R8, UR16, 0x1 ;  /* 0x0000001008047c11 */ /* 0x000fe2000f8208ff */
[----:B------:R-:W-:Y:S01]  /*1e30*/  ULEA.HI UR18, UR18, UR19, URZ, 0x6 ;  /* 0x0000001312127291 */ /* 0x000fe2000f8f303f */
[----:B------:R-:W-:Y:S02]  /*1e40*/  SEL R2, R14, R239, !P0 ;  /* 0x000000ef0e027207 */ /* 0x000fe40004000000 */
[----:B------:R-:W-:-:S02]  /*1e50*/  CS2R R38, SRZ ;  /* 0x0000000000267805 */ /* 0x000fc4000001ff00 */
[----:B------:R-:W-:Y:S01]  /*1e60*/  LEA.HI.X R5, R8, UR17, R0, 0x1, P1 ;  /* 0x0000001108057c11 */ /* 0x000fe200088f0c00 */
[----:B------:R-:W-:Y:S01]  /*1e70*/  USHF.R.S32.HI UR31, URZ, 0x6, UR18 ;  /* 0x000000063f1f7899 */ /* 0x000fe20008011412 */
[----:B------:R-:W-:Y:S01]  /*1e80*/  LEA R0, R239, UR5, 0x1 ;  /* 0x00000005ef007c11 */ /* 0x000fe2000f8e08ff */
[----:B------:R-:W-:Y:S01]  /*1e90*/  ULDC.64 UR16, c[0x0][0x478] ;  /* 0x00011e0000107ab9 */ /* 0x000fe20000000a00 */
[----:B------:R-:W-:Y:S01]  /*1ea0*/  LEA R2, R2, UR5, 0x1 ;  /* 0x0000000502027c11 */ /* 0x000fe2000f8e08ff */
[----:B------:R-:W-:Y:S01]  /*1eb0*/  UISETP.LT.AND UP0, UPT, URZ, UR31, UPT ;  /* 0x0000001f3f00728c */ /* 0x000fe2000bf01270 */
[----:B------:R-:W-:Y:S01]  /*1ec0*/  LEA.HI.X R11, R18, R7, R19, 0x7, P2 ;  /* 0x00000007120b7211 */ /* 0x000fe200010f3c13 */
[----:B------:R-:W-:Y:S01]  /*1ed0*/  UIMAD.WIDE UR16, UR21, 0x4, UR16 ;  /* 0x00000004151078a5 */ /* 0x000fe2000f8e0210 */
[----:B------:R-:W-:Y:S01]  /*1ee0*/  LEA R8, P1, R16, R4, 0x7 ;  /* 0x0000000410087211 */ /* 0x000fe200078238ff */
[----:B------:R-:W-:Y:S01]  /*1ef0*/  USEL UR31, URZ, UR31, !UP0 ;  /* 0x0000001f3f1f7287 */ /* 0x000fe2000c000000 */
[----:B------:R-:W-:-:S02]  /*1f00*/  CS2R R36, SRZ ;  /* 0x0000000000247805 */ /* 0x000fc4000001ff00 */
[----:B------:R-:W-:Y:S01]  /*1f10*/  LEA.HI.X R9, R16, R5, R17, 0x7, P1 ;  /* 0x0000000510097211 */ /* 0x000fe200008f3c11 */
[----:B------:R-:W-:Y:S01]  /*1f20*/  UISETP.GT.AND UP0, UPT, UR20, UR31, UPT ;  /* 0x0000001f1400728c */ /* 0x000fe2000bf04270 */
[----:B------:R-:W-:Y:S01]  /*1f30*/  @!PT LDS RZ, [RZ] ;  /* 0x00000000fffff984 */ /* 0x000fe20000000800 */
[----:B------:R-:W-:Y:S01]  /*1f40*/  @!PT LDS RZ, [RZ] ;  /* 0x00000000fffff984 */ /* 0x000fe20000000800 */
[----:B------:R-:W-:Y:S01]  /*1f50*/  @!PT LDS RZ, [RZ] ;  /* 0x00000000fffff984 */ /* 0x000fe20000000800 */
[----:B------:R-:W-:Y:S05]  /*1f60*/  LDGSTS.E.BYPASS.LTC128B.128 [R0+0x6000], desc[UR50][R198.64] ;  /* 0x06000000c6007fae */ /* 0x000fea000b901d72 */
[----:B------:R-:W-:Y:S01]  /*1f70*/  PLOP3.LUT P1, PT, PT, PT, UP0, 0x80, 0x0 ;  /* 0x000000000000781c */ /* 0x000fe20003f2f008 */
[----:B------:R-:W-:Y:S04]  /*1f80*/  LDGSTS.E.BYPASS.LTC128B.128 [R0+0x7000], desc[UR50][R198.64+0x40] ;  /* 0x07000040c6007fae */ /* 0x000fe8000b901d72 */
[----:B------:R-:W-:Y:S04]  /*1f90*/  LDGSTS.E.BYPASS.LTC128B.128 [R0+0x8000], desc[UR50][R198.64+0x80] ;  /* 0x08000080c6007fae */ /* 0x000fe8000b901d72 */
[----:B------:R-:W-:Y:S04]  /*1fa0*/  LDGSTS.E.BYPASS.LTC128B.128 [R2], desc[UR50][R200.64] ;  /* 0x00000000c8027fae */ /* 0x000fe8000b901d72 */
[----:B------:R-:W-:Y:S04]  /*1fb0*/  LDGSTS.E.BYPASS.LTC128B.128 [R2+0x1000], desc[UR50][R200.64+0x40] ;  /* 0x01000040c8027fae */ /* 0x000fe8000b901d72 */
        /* <DEDUP_REMOVED lines=13> */
[----:B------:R-:W0:Y:S01]  /*2090*/  LDGDEPBAR ;  /* 0x00000000000079af */ /* 0x000e220000000000 */
[----:B-1----:R-:W-:-:S05]  /*20a0*/  IMAD.SHL.U32 R4, R247, 0x4, RZ ;  /* 0x00000004f7047824 */ /* 0x002fca00078e00ff */
[----:B------:R-:W-:Y:S02]  /*20b0*/  IADD3 R4, P2, R4, UR36, RZ ;  /* 0x0000002404047c10 */ /* 0x000fe4000ff5e0ff */
[----:B--2---:R-:W-:-:S04]  /*20c0*/  SHF.R.S32.HI R0, RZ, 0x1f, R247 ;  /* 0x0000001fff007819 */ /* 0x004fc800000114f7 */
[----:B------:R-:W-:-:S04]  /*20d0*/  SHF.L.U64.HI R5, R247, 0x2, R0 ;  /* 0x00000002f7057819 */ /* 0x000fc80000010200 */
[----:B------:R-:W-:Y:S01]  /*20e0*/  IADD3.X R5, R5, UR35, RZ, P2, !PT ;  /* 0x0000002305057c10 */ /* 0x000fe200097fe4ff */
[----:B------:R-:W-:Y:S06]  /*20f0*/  @!P1 BRA `(.L_x_500) ;  /* 0x0000004000949947 */ /* 0x000fec0003800000 */
[----:B------:R1:W5:Y:S04]  /*2100*/  LDG.E R236, desc[UR50][R4.64] ;  /* 0x0000003204ec7981 */ /* 0x000368000c1e1900 */
[----:B------:R1:W5:Y:S04]  /*2110*/  LDG.E R235, desc[UR50][R4.64+0x20] ;  /* 0x0000203204eb7981 */ /* 0x000368000c1e1900 */
[----:B------:R1:W5:Y:S04]  /*2120*/  LDG.E R234, desc[UR50][R4.64+0x80] ;  /* 0x0000803204ea7981 */ /* 0x000368000c1e1900 */
[----:B------:R1:W5:Y:S01]  /*2130*/  LDG.E R233, desc[UR50][R4.64+0xa0] ;  /* 0x0000a03204e97981 */ /* 0x000362000c1e1900 */
[----:B------:R-:W-:Y:S01]  /*2140*/  USHF.L.U32 UR44, UR39, 0x4, URZ ;  /* 0x00000004272c7899 */ /* 0x000fe2000800063f */
[----:B------:R-:W2:Y:S01]  /*2150*/  LDC R250, c[0x0][0x2dc] ;  /* 0x0000b700fffa7b82 */ /* 0x000ea20000000800 */
[----:B------:R-:W-:Y:S01]  /*2160*/  USHF.L.U32 UR45, UR39, 0x3, URZ ;  /* 0x00000003272d7899 */ /* 0x000fe2000800063f */
[----:B------:R-:W-:Y:S01]  /*2170*/  IMAD.MOV.U32 R212, RZ, RZ, R2 ;  /* 0x000000ffffd47224 */ /* 0x000fe200078e0002 */
[----:B------:R-:W-:Y:S01]  /*2180*/  UIADD3 UR20, UR44, 0x40, URZ ;  /* 0x000000402c147890 */ /* 0x000fe2000fffe03f */
[----:B------:R-:W-:Y:S01]  /*2190*/  SHF.L.U64.HI R240, R247, 0x2, R0 ;  /* 0x00000002f7f07819 */ /* 0x000fe20000010200 */
[----:B------:R-:W-:Y:S01]  /*21a0*/  UIADD3 UR25, UR44, 0x20, URZ ;  /* 0x000000202c197890 */ /* 0x000fe2000fffe03f */
[----:B------:R-:W-:Y:S01]  /*21b0*/  VIADD R2, R181, 0x1800 ;  /* 0x00001800b5027836 */ /* 0x000fe20000000000 */
[----:B------:R-:W-:Y:S01]  /*21c0*/  UIADD3 UR19, UR45, UR20, URZ ;  /* 0x000000142d137290 */ /* 0x000fe2000fffe03f */
[----:B------:R-:W-:Y:S01]  /*21d0*/  IADD3 R0, R182, 0x1800, RZ ;  /* 0x00001800b6007810 */ /* 0x000fe20007ffe0ff */
[----:B------:R-:W-:Y:S01]  /*21e0*/  UIADD3 UR24, UR45, UR25, URZ ;  /* 0x000000192d187290 */ /* 0x000fe2000fffe03f */
[----:B------:R-:W-:Y:S01]  /*21f0*/  IMAD.SHL.U32 R241, R247, 0x4, RZ ;  /* 0x00000004f7f17824 */ /* 0x000fe200078e00ff */
[----:B------:R-:W-:Y:S01]  /*2200*/  UIADD3 UR18, UR45, UR19, URZ ;  /* 0x000000132d127290 */ /* 0x000fe2000fffe03f */
[----:B------:R-:W-:Y:S01]  /*2210*/  SEL R2, R2, R181, !P0 ;  /* 0x000000b502027207 */ /* 0x000fe20004000000 */
[----:B------:R-:W-:Y:S01]  /*2220*/  UIADD3 UR23, UR45, UR24, URZ ;  /* 0x000000182d177290 */ /* 0x000fe2000fffe03f */
[----:B------:R-:W-:Y:S01]  /*2230*/  SEL R0, R0, R182, !P0 ;  /* 0x000000b600007207 */ /* 0x000fe20004000000 */
[----:B------:R-:W-:Y:S01]  /*2240*/  UMOV UR37, UR17 ;  /* 0x0000001100257c82 */ /* 0x000fe20008000000 */
[----:B------:R-:W-:Y:S01]  /*2250*/  UIADD3 UR17, UR45, UR18, URZ ;  /* 0x000000122d117290 */ /* 0x000fe2000fffe03f */
[----:B------:R-:W-:Y:S01]  /*2260*/  MOV R127, RZ ;  /* 0x000000ff007f7202 */ /* 0x000fe20000000f00 */
[----:B------:R-:W-:Y:S01]  /*2270*/  UIADD3 UR22, UR45, UR23, URZ ;  /* 0x000000172d167290 */ /* 0x000fe2000fffe03f */
[----:B------:R-:W-:Y:S01]  /*2280*/  UMOV UR38, UR16 ;  /* 0x0000001000267c82 */ /* 0x000fe20008000000 */
[----:B------:R-:W-:-:S02]  /*2290*/  UIADD3 UR28, UR15, UR4, URZ ;  /* 0x000000040f1c7290 */ /* 0x000fc4000fffe03f */
[----:B------:R-:W-:Y:S02]  /*22a0*/  UIADD3 UR16, UR45, UR17, URZ ;  /* 0x000000112d107290 */ /* 0x000fe4000fffe03f */
[----:B------:R-:W-:Y:S02]  /*22b0*/  UIADD3 UR21, UR45, UR22, URZ ;  /* 0x000000162d157290 */ /* 0x000fe4000fffe03f */
[----:B------:R-:W-:Y:S02]  /*22c0*/  UIMAD UR43, UR39, 0x18, URZ ;  /* 0x00000018272b78a4 */ /* 0x000fe4000f8e023f */
[----:B------:R-:W-:Y:S02]  /*22d0*/  USHF.L.U32 UR42, UR39, 0x5, URZ ;  /* 0x00000005272a7899 */ /* 0x000fe4000800063f */
[----:B------:R-:W-:Y:S02]  /*22e0*/  UIMAD UR41, UR39, 0x28, URZ ;  /* 0x00000028272978a4 */ /* 0x000fe4000f8e023f */
[----:B------:R-:W-:-:S02]  /*22f0*/  UIMAD UR40, UR39, 0x30, URZ ;  /* 0x00000030272878a4 */ /* 0x000fc4000f8e023f */
[----:B------:R-:W-:Y:S01]  /*2300*/  UIMAD UR39, UR39, 0x38, URZ ;  /* 0x00000038272778a4 */ /* 0x000fe2000f8e023f */
[----:B------:R-:W-:Y:S01]  /*2310*/  ULDC UR27, c[0x0][0x270] ;  /* 0x00009c00001b7ab9 */ /* 0x000fe20000000800 */
[----:B------:R-:W-:Y:S02]  /*2320*/  UIADD3 UR28, -UR47, 0x80, UR28 ;  /* 0x000000802f1c7890 */ /* 0x000fe4000fffe11c */
[----:B------:R-:W-:Y:S02]  /*2330*/  UIADD3 UR15, UR45, UR16, URZ ;  /* 0x000000102d0f7290 */ /* 0x000fe4000fffe03f */
[----:B------:R-:W-:Y:S01]  /*2340*/  UIADD3 UR4, UR45, UR21, URZ ;  /* 0x000000152d047290 */ /* 0x000fe2000fffe03f */
[----:B------:R-:W-:Y:S01]  /*2350*/  LEA R172, R2, UR5, 0x1 ;  /* 0x0000000502ac7c11 */ /* 0x000fe2000f8e08ff */
[----:B------:R-:W-:Y:S01]  /*2360*/  ULDC UR34, c[0x0][0x39c] ;  /* 0x0000e70000227ab9 */ /* 0x000fe20000000800 */
[----:B------:R-:W-:Y:S01]  /*2370*/  LEA R175, R0, UR5, 0x1 ;  /* 0x0000000500af7c11 */ /* 0x000fe2000f8e08ff */
[----:B-1----:R-:W-:-:S08]  /*2380*/  ULDC UR33, c[0x0][0x2ec] ;  /* 0x0000bb0000217ab9 */ /* 0x002fd00000000800 */
.L_x_503:
[----:B------:R-:W0:Y:S01]  /*2390*/  LDGDEPBAR ;  /* 0x00000000000079af */ /* 0x000e220000000000 */
[----:B------:R-:W-:Y:S01]  /*23a0*/  IADD3 R0, R180, R175, RZ ;  /* 0x000000afb4007210 */ /* 0x000fe20007ffe0ff */
[----:B------:R-:W-:Y:S01]  /*23b0*/  USHF.L.U32 UR26, UR46, 0x6, URZ ;  /* 0x000000062e1a7899 */ /* 0x000fe2000800063f */
[----:B-----5:R-:W-:Y:S01]  /*23c0*/  FSETP.NEU.FTZ.AND P2, PT, R236, -INF , PT ;  /* 0xff800000ec00780b */ /* 0x020fe20003f5d000 */
[----:B------:R-:W-:Y:S01]  /*23d0*/  UISETP.GT.AND UP3, UPT, UR46, UR31, UPT ;  /* 0x0000001f2e00728c */ /* 0x000fe2000bf64270 */
[----:B------:R-:W-:Y:S01]  /*23e0*/  MOV R183, 0x8 ;  /* 0x0000000800b77802 */ /* 0x000fe20000000f00 */
[----:B------:R-:W-:Y:S01]  /*23f0*/  UISETP.GE.AND UP0, UPT, UR26, UR28, UPT ;  /* 0x0000001c1a00728c */ /* 0x000fe2000bf06270 */
[----:B------:R-:W-:Y:S02]  /*2400*/  FSETP.NEU.FTZ.AND P1, PT, R235, -INF , PT ;  /* 0xff800000eb00780b */ /* 0x000fe40003f3d000 */
[----:B------:R-:W-:Y:S02]  /*2410*/  MOV R2, UR26 ;  /* 0x0000001a00027c02 */ /* 0x000fe40008000f00 */
[----:B------:R-:W-:Y:S02]  /*2420*/  MOV R186, 0x20 ;  /* 0x0000002000ba7802 */ /* 0x000fe40000000f00 */
        /* <DEDUP_REMOVED lines=8> */
[----:B------:R-:W2:Y:S01]  /*24b0*/  LDSM.16.M88.4 R140, [R174+0x9000] ;  /* 0x00900000ae8c783b */ /* 0x000ea20000000200 */
        /* <DEDUP_REMOVED lines=10> */
[----:B------:R-:W-:Y:S05]  /*2560*/  LDSM.16.M88.4 R160, [R173+0xb400] ;  /* 0x00b40000ada0783b */ /* 0x000fea0000000200 */
[-C--:B------:R-:W-:Y:S03]  /*2570*/  HMMA.16816.F32.BF16 R28, R28, R134.reuse, RZ ;  /* 0x000000861c1c723c */ /* 0x080fe600000418ff */
[----:B------:R-:W-:Y:S03]  /*2580*/  LDSM.16.M88.4 R164, [R0+0x1000] ;  /* 0x0010000000a4783b */ /* 0x000fe60000000200 */
[----:B------:R-:W-:Y:S05]  /*2590*/  HMMA.16816.F32.BF16 R32, R32, R134, RZ ;  /* 0x000000862020723c */ /* 0x000fea00000418ff */
[----:B------:R-:W4:Y:S01]  /*25a0*/  LDSM.16.M88.4 R132, [R175+0x1800] ;  /* 0x00180000af84783b */ /* 0x000f220000000200 */
[-C--:B--2---:R-:W-:Y:S06]  /*25b0*/  HMMA.16816.F32.BF16 R4, R136, R140.reuse, R4 ;  /* 0x0000008c8804723c */ /* 0x084fec0000041804 */
[C---:B-1----:R-:W-:Y:S01]  /*25c0*/  HMMA.16816.F32.BF16 R8, R144.reuse, R140, R8 ;  /* 0x0000008c9008723c */ /* 0x042fe20000041808 */
[----:B------:R-:W1:Y:S05]  /*25d0*/  LDSM.16.M88.4 R168, [R174+0xb000] ;  /* 0x00b00000aea8783b */ /* 0x000e6a0000000200 */
[-C--:B------:R-:W-:Y:S06]  /*25e0*/  HMMA.16816.F32.BF16 R12, R144, R142.reuse, R12 ;  /* 0x0000008e900c723c */ /* 0x080fec000004180c */
[C---:B------:R-:W-:Y:S01]  /*25f0*/  HMMA.16816.F32.BF16 R16, R136.reuse, R142, R16 ;  /* 0x0000008e8810723c */ /* 0x040fe20000041810 */
[----:B------:R-:W-:Y:S05]  /*2600*/  LDSM.16.M88.4 R140, [R174+0xb400] ;  /* 0x00b40000ae8c783b */ /* 0x000fea0000000200 */
[-C--:B---3--:R-:W-:Y:S06]  /*2610*/  HMMA.16816.F32.BF16 R20, R136, R148.reuse, R20 ;  /* 0x000000948814723c */ /* 0x088fec0000041814 */
        /* <DEDUP_REMOVED lines=27> */
[-C--:B---3--:R-:W-:Y:S06]  /*27d0*/  HMMA.16816.F32.BF16 R4, R144, R148.reuse, R4 ;  /* 0x000000949004723c */ /* 0x088fec0000041804 */
[C---:B----4-:R-:W-:Y:S06]  /*27e0*/  HMMA.16816.F32.BF16 R8, R132.reuse, R148, R8 ;  /* 0x000000948408723c */ /* 0x050fec0000041808 */
        /* <DEDUP_REMOVED lines=31> */
[----:B------:R-:W-:Y:S01]  /*29e0*/  MUFU.TANH R155, R12 ;  /* 0x0000000c009b7308 */ /* 0x000fe20000002400 */
[----:B-1----:R-:W-:Y:S05]  /*29f0*/  FMUL.FTZ R10, R236, 1.4426950216293334961 ;  /* 0x3fb8aa3bec0a7820 */ /* 0x002fea0000410000 */
[----:B------:R-:W-:Y:S04]  /*2a00*/  FSEL R10, R10, RZ, P2 ;  /* 0x000000ff0a0a7208 */ /* 0x000fe80001000000 */
[----:B------:R-:W-:Y:S10]  /*2a10*/  MUFU.TANH R216, R6 ;  /* 0x0000000600d87308 */ /* 0x000ff40000002400 */
[----:B------:R1:W-:Y:S10]  /*2a20*/  MUFU.TANH R164, R9 ;  /* 0x0000000900a47308 */ /* 0x0003f40000002400 */
[----:B------:R3:W4:Y:S10]  /*2a30*/  MUFU.TANH R215, R7 ;  /* 0x0000000700d77308 */ /* 0x0007340000002400 */
[----:B------:R-:W-:Y:S01]  /*2a40*/  MUFU.TANH R166, R11 ;  /* 0x0000000b00a67308 */ /* 0x000fe20000002400 */
[----:B-1----:R-:W-:Y:S05]  /*2a50*/  FMUL.FTZ R9, R235, 1.4426950216293334961 ;  /* 0x3fb8aa3beb097820 */ /* 0x002fea0000410000 */
[----:B------:R-:W-:Y:S04]  /*2a60*/  FSEL R9, R9, RZ, P1 ;  /* 0x000000ff09097208 */ /* 0x000fe80000800000 */
[----:B------:R-:W-:Y:S01]  /*2a70*/  MUFU.TANH R209, R16 ;  /* 0x0000001000d17308 */ /* 0x000fe20000002400 */
[----:B---3--:R-:W1:Y:S09]  /*2a80*/  LDSM.16.M88.4 R4, [R174+0xd400] ;  /* 0x00d40000ae04783b */ /* 0x008e720000000200 */
[----:B------:R2:W-:Y:S10]  /*2a90*/  MUFU.TANH R154, R13 ;  /* 0x0000000d009a7308 */ /* 0x0005f40000002400 */
[----:B------:R-:W-:Y:S10]  /*2aa0*/  MUFU.TANH R208, R17 ;  /* 0x0000001100d07308 */ /* 0x000ff40000002400 */
[----:B------:R4:W3:Y:S01]  /*2ab0*/  MUFU.TANH R165, R8 ;  /* 0x0000000800a57308 */ /* 0x0008e20000002400 */
[----:B--2---:R-:W-:Y:S09]  /*2ac0*/  MOV R13, R205 ;  /* 0x000000cd000d7202 */ /* 0x004ff20000000f00 */
[----:B------:R-:W-:Y:S10]  /*2ad0*/  MUFU.TANH R214, R18 ;  /* 0x0000001200d67308 */ /* 0x000ff40000002400 */
[----:B------:R-:W-:Y:S01]  /*2ae0*/  MUFU.TANH R163, R14 ;  /* 0x0000000e00a37308 */ /* 0x000fe20000002400 */
[-C--:B-1----:R-:W-:Y:S03]  /*2af0*/  HMMA.16816.F32.BF16 R20, R156, R4.reuse, R20 ;  /* 0x000000049c14723c */ /* 0x082fe60000041814 */
[----:B----4-:R-:W-:Y:S03]  /*2b00*/  MOV R8, R215 ;  /* 0x000000d700087202 */ /* 0x010fe60000000f00 */
[C---:B------:R-:W-:Y:S03]  /*2b10*/  HMMA.16816.F32.BF16 R24, R136.reuse, R4, R24 ;  /* 0x000000048818723c */ /* 0x040fe60000041818 */
[----:B------:R-:W-:Y:S03]  /*2b20*/  MUFU.TANH R213, R19 ;  /* 0x0000001300d57308 */ /* 0x000fe60000002400 */
[-C--:B------:R-:W-:Y:S07]  /*2b30*/  HMMA.16816.F32.BF16 R28, R136, R6.reuse, R28 ;  /* 0x00000006881c723c */ /* 0x080fee000004181c */
[----:B------:R1:W2:Y:S01]  /*2b40*/  MUFU.TANH R162, R15 ;  /* 0x0000000f00a27308 */ /* 0x0002a20000002400 */
[----:B------:R-:W-:Y:S01]  /*2b50*/  @!P0 IADD3 R5, R2, UR47, R244 ;  /* 0x0000002f02058c10 */ /* 0x000fe2000fffe0f4 */
[----:B------:R-:W-:Y:S04]  /*2b60*/  HMMA.16816.F32.BF16 R32, R156, R6, R32 ;  /* 0x000000069c20723c */ /* 0x000fe80000041820 */
        /* <DEDUP_REMOVED lines=9> */
[----:B-1----:R-:W-:Y:S01]  /*2c00*/  FMUL.FTZ R15, R233, 1.4426950216293334961 ;  /* 0x3fb8aa3be90f7820 */ /* 0x002fe20000410000 */
[CC--:B------:R-:W-:Y:S01]  /*2c10*/  @!P0 ISETP.GE.AND P1, PT, R0.reuse, R11.reuse, PT ;  /* 0x0000000b0000820c */ /* 0x0c0fe20003f26270 */
        /* <DEDUP_REMOVED lines=13> */
[----:B------:R-:W-:Y:S01]  /*2cf0*/  MOV R183, 0x28 ;  /* 0x0000002800b77802 */ /* 0x000fe20000000f00 */
[----:B------:R-:W-:Y:S01]  /*2d00*/  FMUL.FTZ R35, R35, UR34 ;  /* 0x0000002223237c20 */ /* 0x000fe20008410000 */
[----:B------:R-:W-:Y:S01]  /*2d10*/  @!P0 FSEL R13, R205, -INF , !P2 ;  /* 0xff800000cd0d8808 */ /* 0x000fe20005000000 */
[----:B------:R-:W-:Y:S01]  /*2d20*/  FMUL.FTZ R24, R24, UR34 ;  /* 0x0000002218187c20 */ /* 0x000fe20008410000 */
[----:B------:R-:W-:Y:S03]  /*2d30*/  @!P0 ISETP.GE.AND P2, PT, R2, R11, PT ;  /* 0x0000000b0200820c */ /* 0x000fe60003f46270 */
[----:B------:R-:W1:Y:S01]  /*2d40*/  MUFU.TANH R211, R22 ;  /* 0x0000001600d37308 */ /* 0x000e620000002400 */
[----:B---3--:R-:W-:Y:S01]  /*2d50*/  MOV R14, R165 ;  /* 0x000000a5000e7202 */ /* 0x008fe20000000f00 */
[----:B------:R-:W-:Y:S01]  /*2d60*/  FFMA.FTZ R13, R13, UR33, -R10 ;  /* 0x000000210d0d7c23 */ /* 0x000fe2000801080a */
[----:B------:R-:W-:Y:S01]  /*2d70*/  @!P0 FSEL R8, R215, -INF , !P2 ;  /* 0xff800000d7088808 */ /* 0x000fe20005000000 */
[----:B------:R-:W-:Y:S01]  /*2d80*/  FMUL.FTZ R25, R25, UR34 ;  /* 0x0000002219197c20 */ /* 0x000fe20008410000 */
[----:B------:R-:W-:Y:S01]  /*2d90*/  FMUL.FTZ R26, R26, UR34 ;  /* 0x000000221a1a7c20 */ /* 0x000fe20008410000 */
[----:B------:R-:W-:Y:S01]  /*2da0*/  FMUL.FTZ R27, R27, UR34 ;  /* 0x000000221b1b7c20 */ /* 0x000fe20008410000 */
[----:B------:R-:W-:Y:S03]  /*2db0*/  MOV R6, R154 ;  /* 0x0000009a00067202 */ /* 0x000fe60000000f00 */
[----:B------:R3:W-:Y:S01]  /*2dc0*/  MUFU.EX2 R225, R13 ;  /* 0x0000000d00e17308 */ /* 0x0007e20000000800 */
[----:B----4-:R-:W-:Y:S02]  /*2dd0*/  MOV R4, R216 ;  /* 0x000000d800047202 */ /* 0x010fe40000000f00 */
[----:B------:R-:W-:Y:S02]  /*2de0*/  @!P0 FSEL R4, R216, -INF , !P1 ;  /* 0xff800000d8048808 */ /* 0x000fe40004800000 */
[----:B------:R-:W-:Y:S05]  /*2df0*/  FSETP.NEU.FTZ.AND P1, PT, R234, -INF , PT ;  /* 0xff800000ea00780b */ /* 0x000fea0003f3d000 */
[----:B------:R-:W4:Y:S01]  /*2e00*/  MUFU.TANH R210, R23 ;  /* 0x0000001700d27308 */ /* 0x000f220000002400 */
[--C-:B------:R-:W-:Y:S09]  /*2e10*/  FFMA.FTZ R4, R4, UR33, -R9.reuse ;  /* 0x0000002104047c23 */ /* 0x100ff20008010809 */
[----:B------:R2:W-:Y:S01]  /*2e20*/  MUFU.EX2 R231, R4 ;  /* 0x0000000400e77308 */ /* 0x0005e20000000800 */
[----:B---3--:R-:W-:Y:S09]  /*2e30*/  MOV R13, R164 ;  /* 0x000000a4000d7202 */ /* 0x008ff20000000f00 */
[----:B------:R-:W3:Y:S10]  /*2e40*/  MUFU.TANH R151, R24 ;  /* 0x0000001800977308 */ /* 0x000ef40000002400 */
[----:B------:R-:W3:Y:S01]  /*2e50*/  MUFU.TANH R150, R25 ;  /* 0x0000001900967308 */ /* 0x000ee20000002400 */
[--C-:B--2---:R-:W-:Y:S01]  /*2e60*/  FFMA.FTZ R4, R8, UR33, -R9.reuse ;  /* 0x0000002108047c23 */ /* 0x104fe20008010809 */
        /* <DEDUP_REMOVED lines=8> */
[----:B------:R-:W3:Y:S01]  /*2ef0*/  MUFU.TANH R161, R26 ;  /* 0x0000001a00a17308 */ /* 0x000ee20000002400 */
[----:B------:R-:W-:Y:S09]  /*2f00*/  @!P0 ISETP.GE.AND P3, PT, R0, R5, PT ;  /* 0x000000050000820c */ /* 0x000ff20003f66270 */
[----:B------:R-:W-:Y:S01]  /*2f10*/  MUFU.TANH R160, R27 ;  /* 0x0000001b00a07308 */ /* 0x000fe20000002400 */
[----:B--2---:R-:W-:Y:S05]  /*2f20*/  FMUL.FTZ R4, R234, 1.4426950216293334961 ;  /* 0x3fb8aa3bea047820 */ /* 0x004fea0000410000 */
[----:B------:R-:W-:Y:S04]  /*2f30*/  FSEL R4, R4, RZ, P1 ;  /* 0x000000ff04047208 */ /* 0x000fe80000800000 */
[----:B------:R-:W2:Y:S01]  /*2f40*/  MUFU.TANH R149, R28 ;  /* 0x0000001c00957308 */ /* 0x000ea20000002400 */
[----:B------:R-:W-:Y:S01]  /*2f50*/  FSETP.NEU.FTZ.AND P1, PT, R233, -INF , PT ;  /* 0xff800000e900780b */ /* 0x000fe20003f3d000 */
[--C-:B------:R-:W-:Y:S01]  /*2f60*/  FFMA.FTZ R2, R14, UR33, -R4.reuse ;  /* 0x000000210e027c23 */ /* 0x100fe20008010804 */
[----:B------:R-:W-:Y:S01]  /*2f70*/  FFMA.FTZ R13, R13, UR33, -R4 ;  /* 0x000000210d0d7c23 */ /* 0x000fe20008010804 */
[----:B------:R-:W-:Y:S02]  /*2f80*/  MOV R14, R167 ;  /* 0x000000a7000e7202 */ /* 0x000fe40000000f00 */
[----:B------:R-:W-:Y:S04]  /*2f90*/  @!P0 FSEL R14, R167, -INF , !P3 ;  /* 0xff800000a70e8808 */ /* 0x000fe80005800000 */
[----:B------:R1:W-:Y:S10]  /*2fa0*/  MUFU.EX2 R188, R2 ;  /* 0x0000000200bc7308 */ /* 0x0003f40000000800 */
[----:B------:R4:W-:Y:S10]  /*2fb0*/  MUFU.EX2 R187, R13 ;  /* 0x0000000d00bb7308 */ /* 0x0009f40000000800 */
[----:B------:R-:W2:Y:S01]  /*2fc0*/  MUFU.TANH R148, R29 ;  /* 0x0000001d00947308 */ /* 0x000ea20000002400 */
[----:B-1----:R-:W-:Y:S02]  /*2fd0*/  FSEL R2, R15, RZ, P1 ;  /* 0x000000ff0f027208 */ /* 0x002fe40000800000 */
[----:B------:R-:W-:Y:S02]  /*2fe0*/  MOV R15, R166 ;  /* 0x000000a6000f7202 */ /* 0x000fe40000000f00 */
[----:B------:R-:W-:Y:S05]  /*2ff0*/  @!P0 FSEL R15, R166, -INF , !P2 ;  /* 0xff800000a60f8808 */ /* 0x000fea0005000000 */
[----:B------:R-:W1:Y:S01]  /*3000*/  MUFU.TANH R197, R32 ;  /* 0x0000002000c57308 */ /* 0x000e620000002400 */
[--C-:B----4-:R-:W-:Y:S01]  /*3010*/  FFMA.FTZ R13, R14, UR33, -R2.reuse ;  /* 0x000000210e0d7c23 */ /* 0x110fe20008010802 */
[----:B------:R-:W-:Y:S04]  /*3020*/  @!P0 IADD3 R14, R0, 0x8, RZ ;  /* 0x00000008000e8810 */ /* 0x000fe80007ffe0ff */
[C---:B------:R-:W-:Y:S04]  /*3030*/  @!P0 ISETP.GE.AND P1, PT, R14.reuse, R8, PT ;  /* 0x000000080e00820c */ /* 0x040fe80003f26270 */
[----:B------:R4:W-:Y:S01]  /*3040*/  MUFU.EX2 R192, R13 ;  /* 0x0000000d00c07308 */ /* 0x0009e20000000800 */
[----:B------:R-:W-:Y:S09]  /*3050*/  @!P0 ISETP.GE.AND P2, PT, R14, R5, PT ;  /* 0x000000050e00820c */ /* 0x000ff20003f46270 */
[----:B------:R-:W1:Y:S10]  /*3060*/  MUFU.TANH R202, R33 ;  /* 0x0000002100ca7308 */ /* 0x000e740000002400 */
[----:B------:R-:W-:Y:S01]  /*3070*/  MUFU.TANH R204, R34 ;  /* 0x0000002200cc7308 */ /* 0x000fe20000002400 */
[----:B----4-:R-:W-:Y:S01]  /*3080*/  FFMA.FTZ R13, R15, UR33, -R2 ;  /* 0x000000210f0d7c23 */ /* 0x010fe20008010802 */
[----:B------:R-:W-:Y:S02]  /*3090*/  MOV R15, R155 ;  /* 0x0000009b000f7202 */ /* 0x000fe40000000f00 */
[----:B------:R-:W-:Y:S06]  /*30a0*/  @!P0 FSEL R15, R155, -INF , !P1 ;  /* 0xff8000009b0f8808 */ /* 0x000fec0004800000 */
[----:B------:R4:W-:Y:S01]  /*30b0*/  MUFU.EX2 R191, R13 ;  /* 0x0000000d00bf7308 */ /* 0x0009e20000000800 */
[--C-:B------:R-:W-:Y:S01]  /*30c0*/  FFMA.FTZ R7, R15, UR33, -R4.reuse ;  /* 0x000000210f077c23 */ /* 0x100fe20008010804 */
[----:B------:R-:W-:Y:S08]  /*30d0*/  MOV R15, R162 ;  /* 0x000000a2000f7202 */ /* 0x000ff00000000f00 */
[----:B------:R3:W-:Y:S10]  /*30e0*/  MUFU.EX2 R171, R7 ;  /* 0x0000000700ab7308 */ /* 0x0007f40000000800 */
[----:B------:R-:W-:Y:S01]  /*30f0*/  MUFU.TANH R203, R35 ;  /* 0x0000002300cb7308 */ /* 0x000fe20000002400 */
[----:B----4-:R-:W-:Y:S04]  /*3100*/  @!P0 IADD3 R13, R0, 0x9, RZ ;  /* 0x00000009000d8810 */ /* 0x010fe80007ffe0ff */
[----:B------:R-:W-:Y:S05]  /*3110*/  @!P0 ISETP.GE.AND P1, PT, R13, R8, PT ;  /* 0x000000080d00820c */ /* 0x000fea0003f26270 */
[----:B------:R-:W4:Y:S01]  /*3120*/  MUFU.TANH R153, R30 ;  /* 0x0000001e00997308 */ /* 0x000f220000002400 */
[----:B------:R-:W-:Y:S02]  /*3130*/  @!P0 FSEL R6, R154, -INF , !P1 ;  /* 0xff8000009a068808 */ /* 0x000fe40004800000 */
[----:B---3--:R-:W-:Y:S02]  /*3140*/  MOV R7, R163 ;  /* 0x000000a300077202 */ /* 0x008fe40000000f00 */
[----:B------:R-:W-:Y:S01]  /*3150*/  @!P0 FSEL R7, R163, -INF , !P2 ;  /* 0xff800000a3078808 */ /* 0x000fe20005000000 */
[----:B------:R-:W-:Y:S01]  /*3160*/  FFMA.FTZ R6, R6, UR33, -R4 ;  /* 0x0000002106067c23 */ /* 0x000fe20008010804 */
[----:B------:R-:W-:Y:S03]  /*3170*/  @!P0 ISETP.GE.AND P1, PT, R13, R5, PT ;  /* 0x000000050d00820c */ /* 0x000fe60003f26270 */
[----:B------:R-:W3:Y:S01]  /*3180*/  MUFU.TANH R152, R31 ;  /* 0x0000001f00987308 */ /* 0x000ee20000002400 */
[----:B------:R-:W-:Y:S02]  /*3190*/  @!P0 FSEL R15, R162, -INF , !P1 ;  /* 0xff800000a20f8808 */ /* 0x000fe40004800000 */
[----:B------:R-:W-:Y:S07]  /*31a0*/  @!P0 ISETP.GE.AND P1, PT, R14, R12, PT ;  /* 0x0000000c0e00820c */ /* 0x000fee0003f26270 */
[----:B------:R2:W-:Y:S02]  /*31b0*/  MUFU.EX2 R170, R6 ;  /* 0x0000000600aa7308 */ /* 0x0005e40000000800 */
[--C-:B--2---:R-:W-:Y:S01]  /*31c0*/  FFMA.FTZ R6, R7, UR33, -R2.reuse ;  /* 0x0000002107067c23 */ /* 0x104fe20008010802 */
[----:B------:R-:W-:Y:S07]  /*31d0*/  MOV R7, R208 ;  /* 0x000000d000077202 */ /* 0x000fee0000000f00 */
        /* <DEDUP_REMOVED lines=16> */
[----:B------:R-:W-:Y:S02]  /*32e0*/  @!P0 ISETP.GE.AND P1, PT, R13, R11, PT ;  /* 0x0000000b0d00820c */ /* 0x000fe40003f26270 */
[----:B------:R-:W-:Y:S01]  /*32f0*/  MOV R13, R213 ;  /* 0x000000d5000d7202 */ /* 0x000fe20000000f00 */
[--C-:B------:R-:W-:Y:S01]  /*3300*/  FFMA.FTZ R6, R6, UR33, -R9.reuse ;  /* 0x0000002106067c23 */ /* 0x100fe20008010809 */
[----:B------:R-:W-:Y:S02]  /*3310*/  @!P0 FSEL R13, R213, -INF , !P1 ;  /* 0xff800000d50d8808 */ /* 0x000fe40004800000 */
[C---:B-1----:R-:W-:Y:S01]  /*3320*/  @!P0 IADD3 R7, R0.reuse, 0x10, RZ ;  /* 0x0000001000078810 */ /* 0x042fe20007ffe0ff */
[----:B------:R1:W-:Y:S02]  /*3330*/  MUFU.EX2 R230, R6 ;  /* 0x0000000600e67308 */ /* 0x0003e40000000800 */
[--C-:B------:R-:W-:Y:S01]  /*3340*/  FFMA.FTZ R13, R13, UR33, -R9.reuse ;  /* 0x000000210d0d7c23 */ /* 0x100fe20008010809 */
[-C--:B------:R-:W-:Y:S04]  /*3350*/  @!P0 ISETP.GE.AND P1, PT, R7, R12.reuse, PT ;  /* 0x0000000c0700820c */ /* 0x080fe80003f26270 */
[----:B------:R-:W-:Y:S03]  /*3360*/  @!P0 FSEL R14, R207, -INF , !P1 ;  /* 0xff800000cf0e8808 */ /* 0x000fe60004800000 */
[----:B------:R2:W3:Y:S01]  /*3370*/  MUFU.EX2 R229, R13 ;  /* 0x0000000d00e57308 */ /* 0x0004e20000000800 */
[----:B-1----:R-:W-:Y:S04]  /*3380*/  @!P0 IADD3 R6, R0, 0x11, RZ ;  /* 0x0000001100068810 */ /* 0x002fe80007ffe0ff */
[----:B------:R-:W-:Y:S01]  /*3390*/  @!P0 ISETP.GE.AND P1, PT, R6, R12, PT ;  /* 0x0000000c0600820c */ /* 0x000fe20003f26270 */
[--C-:B--2---:R-:W-:Y:S03]  /*33a0*/  FFMA.FTZ R13, R14, UR33, -R10.reuse ;  /* 0x000000210e0d7c23 */ /* 0x104fe6000801080a */
[----:B------:R-:W-:Y:S02]  /*33b0*/  @!P0 FSEL R15, R206, -INF , !P1 ;  /* 0xff800000ce0f8808 */ /* 0x000fe40004800000 */
[----:B------:R-:W-:Y:S01]  /*33c0*/  @!P0 ISETP.GE.AND P1, PT, R7, R11, PT ;  /* 0x0000000b0700820c */ /* 0x000fe20003f26270 */
[----:B------:R1:W-:Y:S02]  /*33d0*/  MUFU.EX2 R219, R13 ;  /* 0x0000000d00db7308 */ /* 0x0003e40000000800 */
[----:B------:R-:W-:Y:S08]  /*33e0*/  FFMA.FTZ R14, R15, UR33, -R10 ;  /* 0x000000210f0e7c23 */ /* 0x000ff0000801080a */
        /* <DEDUP_REMOVED lines=41> */
[-C--:B------:R-:W-:Y:S03]  /*3680*/  @!P0 ISETP.GE.AND P1, PT, R6, R12.reuse, PT ;  /* 0x0000000c0600820c */ /* 0x080fe60003f26270 */
        /* <DEDUP_REMOVED lines=10> */
[----:B----4-:R-:W-:Y:S01]  /*3730*/  MOV R6, R153 ;  /* 0x0000009900067202 */ /* 0x010fe20000000f00 */
        /* <DEDUP_REMOVED lines=15> */
[----:B---3--:R-:W-:Y:S03]  /*3830*/  MOV R5, R152 ;  /* 0x0000009800057202 */ /* 0x008fe60000000f00 */
        /* <DEDUP_REMOVED lines=38> */
[----:B------:R2:W-:Y:S04]  /*3aa0*/  STS [R193+0x1a400], R2 ;  /* 0x01a40002c1007388 */ /* 0x0005e80000000800 */
[----:B------:R-:W-:Y:S01]  /*3ab0*/  LDSM.16.M88.4 R16, [R173+0xf000] ;  /* 0x00f00000ad10783b */ /* 0x000fe20000000200 */
[----:B-1----:R-:W-:Y:S07]  /*3ac0*/  LEA R0, R182, UR5, 0x1 ;  /* 0x00000005b6007c11 */ /* 0x002fee000f8e08ff */
[----:B------:R-:W-:Y:S08]  /*3ad0*/  LDSM.16.M88.4 R132, [R173+0xf400] ;  /* 0x00f40000ad84783b */ /* 0x000ff00000000200 */
[----:B------:R-:W1:Y:S01]  /*3ae0*/  LDSM.16.M88.4 R32, [R0+0x6000] ;  /* 0x006000000020783b */ /* 0x000e620000000200 */
[----:B--2---:R-:W-:Y:S07]  /*3af0*/  IADD3 R2, R0, R180, RZ ;  /* 0x000000b400027210 */ /* 0x004fee0007ffe0ff */
[----:B------:R-:W2:Y:S08]  /*3b00*/  LDSM.16.M88.4 R28, [R0+0x6800] ;  /* 0x00680000001c783b */ /* 0x000eb00000000200 */
[----:B------:R-:W-:Y:S08]  /*3b10*/  LDSM.16.M88.4 R136, [R2+0x6000] ;  /* 0x006000000288783b */ /* 0x000ff00000000200 */
[----:B------:R-:W3:Y:S01]  /*3b20*/  LDSM.16.M88.4 R140, [R174+0xf000] ;  /* 0x00f00000ae8c783b */ /* 0x000ee20000000200 */
[-C--:B-1----:R-:W-:Y:S06]  /*3b30*/  HMMA.16816.F32.BF16 R4, R32, R16.reuse, RZ ;  /* 0x000000102004723c */ /* 0x082fec00000418ff */
[C---:B--2---:R-:W-:Y:S06]  /*3b40*/  HMMA.16816.F32.BF16 R8, R28.reuse, R16, RZ ;  /* 0x000000101c08723c */ /* 0x044fec00000418ff */
[-C--:B------:R-:W-:Y:S06]  /*3b50*/  HMMA.16816.F32.BF16 R12, R28, R18.reuse, RZ ;  /* 0x000000121c0c723c */ /* 0x080fec00000418ff */
[C---:B------:R-:W-:Y:S06]  /*3b60*/  HMMA.16816.F32.BF16 R16, R32.reuse, R18, RZ ;  /* 0x000000122010723c */ /* 0x040fec00000418ff */
[-C--:B------:R-:W-:Y:S06]  /*3b70*/  HMMA.16816.F32.BF16 R20, R32, R132.reuse, RZ ;  /* 0x000000842014723c */ /* 0x080fec00000418ff */
[C---:B------:R-:W-:Y:S06]  /*3b80*/  HMMA.16816.F32.BF16 R24, R28.reuse, R132, RZ ;  /* 0x000000841c18723c */ /* 0x040fec00000418ff */
[-C--:B------:R-:W-:Y:S06]  /*3b90*/  HMMA.16816.F32.BF16 R28, R28, R134.reuse, RZ ;  /* 0x000000861c1c723c */ /* 0x080fec00000418ff */
[----:B------:R-:W-:Y:S01]  /*3ba0*/  HMMA.16816.F32.BF16 R32, R32, R134, RZ ;  /* 0x000000862020723c */ /* 0x000fe200000418ff */
[----:B------:R-:W1:Y:S05]  /*3bb0*/  LDSM.16.M88.4 R132, [R2+0x6800] ;  /* 0x006800000284783b */ /* 0x000e6a0000000200 */
[-C--:B---3--:R-:W-:Y:S06]  /*3bc0*/  HMMA.16816.F32.BF16 R4, R136, R140.reuse, R4 ;  /* 0x0000008c8804723c */ /* 0x088fec0000041804 */
[C---:B-1----:R-:W-:Y:S06]  /*3bd0*/  HMMA.16816.F32.BF16 R8, R132.reuse, R140, R8 ;  /* 0x0000008c8408723c */ /* 0x042fec0000041808 */
        /* <DEDUP_REMOVED lines=33> */
[----:B------:R2:W3:Y:S02]  /*3df0*/  LDSM.16.M88.4 R140, [R0+0x8800] ;  /* 0x00880000008c783b */ /* 0x0004e40000000200 */
[----:B--2---:R-:W-:Y:S04]  /*3e00*/  FFMA.FTZ R0, -R145, R145, 1 ;  /* 0x3f80000091007423 */ /* 0x004fe80000010191 */
[----:B------:R-:W-:Y:S01]  /*3e10*/  FMUL.FTZ R0, R0, UR34 ;  /* 0x0000002200007c20 */ /* 0x000fe20008410000 */
[-C--:B-1----:R-:W-:Y:S06]  /*3e20*/  HMMA.16816.F32.BF16 R4, R136, R132.reuse, R4 ;  /* 0x000000848804723c */ /* 0x082fec0000041804 */
[C---:B---3--:R-:W-:Y:S06]  /*3e30*/  HMMA.16816.F32.BF16 R8, R140.reuse, R132, R8 ;  /* 0x000000848c08723c */ /* 0x048fec0000041808 */
        /* <DEDUP_REMOVED lines=8> */
[----:B------:R1:W-:Y:S08]  /*3ec0*/  LDSM.16.M88.4 R132, [R2+0x8000] ;  /* 0x008000000284783b */ /* 0x0003f00000000200 */
[----:B------:R-:W2:Y:S08]  /*3ed0*/  LDSM.16.M88.4 R136, [R174+0x13000] ;  /* 0x01300000ae88783b */ /* 0x000eb00000000200 */
[----:B-1----:R1:W5:Y:S01]  /*3ee0*/  LDG.E R2, desc[UR50][R146.64+0x80] ;  /* 0x0000803292027981 */ /* 0x002362000c1e1900 */
[-C--:B--2---:R-:W-:Y:S06]  /*3ef0*/  HMMA.16816.F32.BF16 R4, R132, R136.reuse, R4 ;  /* 0x000000888404723c */ /* 0x084fec0000041804 */
[C---:B------:R-:W-:Y:S06]  /*3f00*/  HMMA.16816.F32.BF16 R8, R140.reuse, R136, R8 ;  /* 0x000000888c08723c */ /* 0x040fec0000041808 */
[-C--:B------:R-:W-:Y:S06]  /*3f10*/  HMMA.16816.F32.BF16 R12, R140, R138.reuse, R12 ;  /* 0x0000008a8c0c723c */ /* 0x080fec000004180c */
[C---:B------:R-:W-:Y:S01]  /*3f20*/  HMMA.16816.F32.BF16 R16, R132.reuse, R138, R16 ;  /* 0x0000008a8410723c */ /* 0x040fe20000041810 */
[----:B------:R-:W2:Y:S05]  /*3f30*/  LDSM.16.M88.4 R136, [R174+0x13400] ;  /* 0x01340000ae88783b */ /* 0x000eaa0000000200 */
[C---:B------:R-:W-:Y:S01]  /*3f40*/  FADD.FTZ R4, -R144.reuse, R4 ;  /* 0x0000000490047221 */ /* 0x040fe20000010100 */
[----:B------:R-:W-:Y:S04]  /*3f50*/  FADD.FTZ R5, -R144, R5 ;  /* 0x0000000590057221 */ /* 0x000fe80000010100 */
[----:B------:R-:W-:Y:S01]  /*3f60*/  FMUL.FTZ R145, R226, R4 ;  /* 0x00000004e2917220 */ /* 0x000fe20000410000 */
[----:B------:R-:W-:Y:S01]  /*3f70*/  FMUL.FTZ R5, R225, R5 ;  /* 0x00000005e1057220 */ /* 0x000fe20000410000 */
[----:B------:R-:W3:Y:S02]  /*3f80*/  LDG.E R4, desc[UR50][R146.64+0x20] ;  /* 0x0000203292047981 */ /* 0x000ee4000c1e1900 */
[----:B------:R-:W-:Y:S01]  /*3f90*/  FMUL.FTZ R145, R145, R0 ;  /* 0x0000000091917220 */ /* 0x000fe20000410000 */
[----:B------:R-:W-:Y:S04]  /*3fa0*/  FFMA.FTZ R0, -R205, R205, 1 ;  /* 0x3f800000cd007423 */ /* 0x000fe800000101cd */
[----:B------:R-:W-:Y:S04]  /*3fb0*/  FMUL.FTZ R0, R0, UR34 ;  /* 0x0000002200007c20 */ /* 0x000fe80008410000 */
[----:B------:R-:W-:Y:S02]  /*3fc0*/  FMUL.FTZ R5, R5, R0 ;  /* 0x0000000005057220 */ /* 0x000fe40000410000 */
[----:B------:R1:W5:Y:S01]  /*3fd0*/  LDG.E R0, desc[UR50][R146.64+0xa0] ;  /* 0x0000a03292007981 */ /* 0x000362000c1e1900 */
[-C--:B--2---:R-:W-:Y:S06]  /*3fe0*/  HMMA.16816.F32.BF16 R20, R132, R136.reuse, R20 ;  /* 0x000000888414723c */ /* 0x084fec0000041814 */
[C---:B------:R-:W-:Y:S06]  /*3ff0*/  HMMA.16816.F32.BF16 R24, R140.reuse, R136, R24 ;  /* 0x000000888c18723c */ /* 0x040fec0000041818 */
[-C--:B------:R-:W-:Y:S06]  /*4000*/  HMMA.16816.F32.BF16 R28, R140, R138.reuse, R28 ;  /* 0x0000008a8c1c723c */ /* 0x080fec000004181c */
[----:B------:R-:W-:Y:S06]  /*4010*/  HMMA.16816.F32.BF16 R32, R132, R138, R32 ;  /* 0x0000008a8420723c */ /* 0x000fec0000041820 */
[C---:B------:R-:W-:Y:S01]  /*4020*/  FADD.FTZ R21, -R144.reuse, R21 ;  /* 0x0000001590157221 */ /* 0x040fe20000010100 */
[C---:B------:R-:W-:Y:S01]  /*4030*/  FADD.FTZ R132, -R144.reuse, R17 ;  /* 0x0000001190847221 */ /* 0x040fe20000010100 */
[C---:B------:R-:W-:Y:S03]  /*4040*/  FADD.FTZ R133, -R144.reuse, R16 ;  /* 0x0000001090857221 */ /* 0x040fe60000010100 */
[----:B------:R-:W-:Y:S01]  /*4050*/  FADD.FTZ R134, -R144, R20 ;  /* 0x0000001490867221 */ /* 0x000fe20000010100 */
        /* <DEDUP_REMOVED lines=8> */
[----:B------:R-:W-:Y:S01]  /*40e0*/  FFMA.FTZ R21, -R206, R206, 1 ;  /* 0x3f800000ce157423 */ /* 0x000fe200000101ce */
[----:B------:R-:W-:Y:S01]  /*40f0*/  FFMA.FTZ R133, -R207, R207, 1 ;  /* 0x3f800000cf857423 */ /* 0x000fe200000101cf */
[----:B------:R-:W-:Y:S01]  /*4100*/  FMUL.FTZ R132, R17, R132 ;  /* 0x0000008411847220 */ /* 0x000fe20000410000 */
[----:B------:R-:W-:Y:S01]  /*4110*/  FMUL.FTZ R5, R20, R5 ;  /* 0x0000000514057220 */ /* 0x000fe20000410000 */
[C---:B------:R-:W-:Y:S01]  /*4120*/  FADD.FTZ R20, -R144.reuse, R32 ;  /* 0x0000002090147221 */ /* 0x040fe20000010100 */
[----:B------:R-:W-:Y:S01]  /*4130*/  FFMA.FTZ R17, -R197, R197, 1 ;  /* 0x3f800000c5117423 */ /* 0x000fe200000101c5 */
[----:B------:R-:W-:Y:S01]  /*4140*/  FMUL.FTZ R21, R21, UR34 ;  /* 0x0000002215157c20 */ /* 0x000fe20008410000 */
[----:B------:R-:W-:Y:S01]  /*4150*/  FADD.FTZ R33, -R144, R33 ;  /* 0x0000002190217221 */ /* 0x000fe20000010100 */
[----:B------:R-:W-:Y:S01]  /*4160*/  FMUL.FTZ R20, R218, R20 ;  /* 0x00000014da147220 */ /* 0x000fe20000410000 */
[----:B------:R-:W-:Y:S01]  /*4170*/  FMUL.FTZ R17, R17, UR34 ;  /* 0x0000002211117c20 */ /* 0x000fe20008410000 */
[----:B------:R-:W-:Y:S01]  /*4180*/  FMUL.FTZ R21, R135, R21 ;  /* 0x0000001587157220 */ /* 0x000fe20000410000 */
[----:B------:R-:W-:Y:S01]  /*4190*/  FMUL.FTZ R135, R217, R33 ;  /* 0x00000021d9877220 */ /* 0x000fe20000410000 */
[----:B------:R-:W-:Y:S01]  /*41a0*/  FMUL.FTZ R134, R219, R134 ;  /* 0x00000086db867220 */ /* 0x000fe20000410000 */
[----:B------:R-:W-:Y:S01]  /*41b0*/  FMUL.FTZ R17, R20, R17 ;  /* 0x0000001114117220 */ /* 0x000fe20000410000 */
[----:B------:R-:W-:Y:S01]  /*41c0*/  FFMA.FTZ R20, -R202, R202, 1 ;  /* 0x3f800000ca147423 */ /* 0x000fe200000101ca */
[----:B------:R-:W-:Y:S01]  /*41d0*/  FMUL.FTZ R133, R133, UR34 ;  /* 0x0000002285857c20 */ /* 0x000fe20008410000 */
[----:B------:R-:W-:Y:S02]  /*41e0*/  FFMA.FTZ R32, -R215, R215, 1 ;  /* 0x3f800000d7207423 */ /* 0x000fe400000101d7 */
[----:B------:R-:W-:Y:S01]  /*41f0*/  FMUL.FTZ R20, R20, UR34 ;  /* 0x0000002214147c20 */ /* 0x000fe20008410000 */
[----:B------:R-:W-:Y:S01]  /*4200*/  FMUL.FTZ R133, R134, R133 ;  /* 0x0000008586857220 */ /* 0x000fe20000410000 */
[----:B------:R-:W-:Y:S02]  /*4210*/  FMUL.FTZ R32, R32, UR34 ;  /* 0x0000002220207c20 */ /* 0x000fe40008410000 */
[----:B------:R-:W-:Y:S02]  /*4220*/  FMUL.FTZ R20, R135, R20 ;  /* 0x0000001487147220 */ /* 0x000fe40000410000 */
[----:B------:R-:W-:Y:S03]  /*4230*/  F2FP.BF16.F32.PACK_AB R21, R21, R133 ;  /* 0x000000851515723e */ /* 0x000fe600000010ff */
[----:B------:R-:W-:Y:S01]  /*4240*/  F2FP.BF16.F32.PACK_AB R20, R20, R17 ;  /* 0x000000111414723e */ /* 0x000fe200000010ff */
[----:B------:R-:W-:Y:S04]  /*4250*/  FFMA.FTZ R17, -R213, R213, 1 ;  /* 0x3f800000d5117423 */ /* 0x000fe800000101d5 */
[----:B------:R-:W-:Y:S01]  /*4260*/  FMUL.FTZ R17, R17, UR34 ;  /* 0x0000002211117c20 */ /* 0x000fe20008410000 */
[C---:B---3--:R-:W-:Y:S01]  /*4270*/  FADD.FTZ R33, -R4.reuse, R7 ;  /* 0x0000000704217221 */ /* 0x048fe20000010100 */
[----:B------:R-:W-:Y:S01]  /*4280*/  FADD.FTZ R6, -R4, R6 ;  /* 0x0000000604067221 */ /* 0x000fe20000010100 */
[----:B------:R-:W-:Y:S01]  /*4290*/  FFMA.FTZ R7, -R216, R216, 1 ;  /* 0x3f800000d8077423 */ /* 0x000fe200000101d8 */
[----:B------:R-:W-:Y:S01]  /*42a0*/  FADD.FTZ R18, -R4, R18 ;  /* 0x0000001204127221 */ /* 0x000fe20000010100 */
[----:B------:R-:W-:Y:S01]  /*42b0*/  FMUL.FTZ R33, R232, R33 ;  /* 0x00000021e8217220 */ /* 0x000fe20000410000 */
[----:B------:R-:W-:Y:S01]  /*42c0*/  FMUL.FTZ R134, R231, R6 ;  /* 0x00000006e7867220 */ /* 0x000fe20000410000 */
[----:B------:R-:W-:Y:S01]  /*42d0*/  FMUL.FTZ R7, R7, UR34 ;  /* 0x0000002207077c20 */ /* 0x000fe20008410000 */
[----:B------:R-:W-:Y:S01]  /*42e0*/  F2FP.BF16.F32.PACK_AB R6, R5, R132 ;  /* 0x000000840506723e */ /* 0x000fe200000010ff */
[----:B------:R-:W-:Y:S01]  /*42f0*/  FMUL.FTZ R5, R33, R32 ;  /* 0x0000002021057220 */ /* 0x000fe20000410000 */
[----:B------:R-:W-:Y:S01]  /*4300*/  FADD.FTZ R19, -R4, R19 ;  /* 0x0000001304137221 */ /* 0x000fe20000010100 */
[----:B------:R-:W-:Y:S01]  /*4310*/  FMUL.FTZ R7, R134, R7 ;  /* 0x0000000786077220 */ /* 0x000fe20000410000 */
[C---:B------:R-:W-:Y:S01]  /*4320*/  FADD.FTZ R22, -R4.reuse, R22 ;  /* 0x0000001604167221 */ /* 0x040fe20000010100 */
[C---:B------:R-:W-:Y:S01]  /*4330*/  FADD.FTZ R23, -R4.reuse, R23 ;  /* 0x0000001704177221 */ /* 0x040fe20000010100 */
[----:B------:R-:W-:Y:S01]  /*4340*/  FMUL.FTZ R19, R229, R19 ;  /* 0x00000013e5137220 */ /* 0x000fe20000410000 */
[----:B------:R-:W-:Y:S01]  /*4350*/  FADD.FTZ R34, -R4, R34 ;  /* 0x0000002204227221 */ /* 0x000fe20000010100 */
[----:B------:R-:W-:Y:S01]  /*4360*/  F2FP.BF16.F32.PACK_AB R5, R5, R7 ;  /* 0x000000070505723e */ /* 0x000fe200000010ff */
[----:B------:R-:W-:Y:S01]  /*4370*/  FMUL.FTZ R7, R230, R18 ;  /* 0x00000012e6077220 */ /* 0x000fe20000410000 */
[----:B------:R-:W-:Y:S01]  /*4380*/  FFMA.FTZ R18, -R214, R214, 1 ;  /* 0x3f800000d6127423 */ /* 0x000fe200000101d6 */
[----:B------:R-:W-:Y:S01]  /*4390*/  FMUL.FTZ R33, R227, R22 ;  /* 0x00000016e3217220 */ /* 0x000fe20000410000 */
[----:B------:R-:W-:Y:S01]  /*43a0*/  FMUL.FTZ R132, R228, R23 ;  /* 0x00000017e4847220 */ /* 0x000fe20000410000 */
[----:B------:R-:W-:Y:S01]  /*43b0*/  FMUL.FTZ R17, R19, R17 ;  /* 0x0000001113117220 */ /* 0x000fe20000410000 */
[----:B------:R-:W-:Y:S01]  /*43c0*/  FMUL.FTZ R18, R18, UR34 ;  /* 0x0000002212127c20 */ /* 0x000fe20008410000 */
[----:B------:R-:W-:Y:S01]  /*43d0*/  FADD.FTZ R35, -R4, R35 ;  /* 0x0000002304237221 */ /* 0x000fe20000010100 */
        /* <DEDUP_REMOVED lines=15> */
[----:B-1----:R-:W-:Y:S06]  /*44d0*/  @!P1 BRA `(.L_x_501) ;  /* 0x0000000000489947 */ /* 0x002fec0003800000 */
        /* <DEDUP_REMOVED lines=18> */
.L_x_501:
[----:B------:R-:W-:Y:S01]  /*4600*/  STS [R196+0x15000], R16 ;  /* 0x01500010c4007388 */ /* 0x000fe20000000800 */
[----:B------:R-:W-:Y:S01]  /*4610*/  F2FP.BF16.F32.PACK_AB R4, R17, R18 ;  /* 0x000000121104723e */ /* 0x000fe200000010ff */
[C---:B-----5:R-:W-:Y:S01]  /*4620*/  FADD.FTZ R8, -R2.reuse, R8 ;  /* 0x0000000802087221 */ /* 0x060fe20000010100 */
[----:B------:R-:W-:Y:S01]  /*4630*/  FADD.FTZ R9, -R2, R9 ;  /* 0x0000000902097221 */ /* 0x000fe20000010100 */
[----:B------:R2:W-:Y:S01]  /*4640*/  STS [R196+0x15400], R5 ;  /* 0x01540005c4007388 */ /* 0x0005e20000000800 */
[----:B------:R-:W-:Y:S01]  /*4650*/  FFMA.FTZ R7, -R164, R164, 1 ;  /* 0x3f800000a4077423 */ /* 0x000fe200000101a4 */
[----:B------:R-:W-:Y:S01]  /*4660*/  FMUL.FTZ R18, R188, R8 ;  /* 0x00000008bc127220 */ /* 0x000fe20000410000 */
        /* <DEDUP_REMOVED lines=9> */
[----:B------:R-:W-:Y:S01]  /*4700*/  FMUL.FTZ R8, R8, UR34 ;  /* 0x0000002208087c20 */ /* 0x000fe20008410000 */
        /* <DEDUP_REMOVED lines=12> */
[----:B--2---:R-:W-:Y:S01]  /*47d0*/  FFMA.FTZ R5, -R154, R154, 1 ;  /* 0x3f8000009a057423 */ /* 0x004fe2000001019a */
[----:B------:R-:W-:Y:S01]  /*47e0*/  FMUL.FTZ R24, R159, R24 ;  /* 0x000000189f187220 */ /* 0x000fe20000410000 */
[----:B------:R-:W-:Y:S01]  /*47f0*/  FMUL.FTZ R7, R7, UR34 ;  /* 0x0000002207077c20 */ /* 0x000fe20008410000 */
[C---:B------:R-:W-:Y:S01]  /*4800*/  FADD.FTZ R10, -R0.reuse, R10 ;  /* 0x0000000a000a7221 */ /* 0x040fe20000010100 */
[----:B---3--:R-:W-:Y:S01]  /*4810*/  FFMA.FTZ R6, -R155, R155, 1 ;  /* 0x3f8000009b067423 */ /* 0x008fe2000001019b */
[----:B------:R-:W-:Y:S01]  /*4820*/  FMUL.FTZ R5, R5, UR34 ;  /* 0x0000002205057c20 */ /* 0x000fe20008410000 */
[----:B------:R2:W-:Y:S01]  /*4830*/  STS [R196+0x16000], R2 ;  /* 0x01600002c4007388 */ /* 0x0005e20000000800 */
[----:B------:R-:W-:Y:S01]  /*4840*/  FADD.FTZ R15, -R0, R15 ;  /* 0x0000000f000f7221 */ /* 0x000fe20000010100 */
[----:B------:R-:W-:Y:S01]  /*4850*/  FMUL.FTZ R6, R6, UR34 ;  /* 0x0000002206067c20 */ /* 0x000fe20008410000 */
[----:B------:R-:W-:Y:S01]  /*4860*/  FMUL.FTZ R13, R13, R5 ;  /* 0x000000050d0d7220 */ /* 0x000fe20000410000 */
[----:B------:R-:W-:Y:S01]  /*4870*/  FFMA.FTZ R5, -R149, R149, 1 ;  /* 0x3f80000095057423 */ /* 0x000fe20000010195 */
[----:B----4-:R-:W-:Y:S01]  /*4880*/  FFMA.FTZ R4, -R162, R162, 1 ;  /* 0x3f800000a2047423 */ /* 0x010fe200000101a2 */
[----:B------:R-:W-:Y:S01]  /*4890*/  FMUL.FTZ R12, R12, R6 ;  /* 0x000000060c0c7220 */ /* 0x000fe20000410000 */
[----:B------:R-:W-:Y:S01]  /*48a0*/  FMUL.FTZ R24, R24, R7 ;  /* 0x0000000718187220 */ /* 0x000fe20000410000 */
[----:B------:R-:W-:Y:S01]  /*48b0*/  FMUL.FTZ R28, R157, R28 ;  /* 0x0000001c9d1c7220 */ /* 0x000fe20000410000 */
[----:B------:R-:W-:Y:S01]  /*48c0*/  FMUL.FTZ R5, R5, UR34 ;  /* 0x0000002205057c20 */ /* 0x000fe20008410000 */
[----:B------:R-:W-:Y:S01]  /*48d0*/  FMUL.FTZ R15, R189, R15 ;  /* 0x0000000fbd0f7220 */ /* 0x000fe20000410000 */
[----:B------:R-:W-:Y:S01]  /*48e0*/  F2FP.BF16.F32.PACK_AB R7, R13, R12 ;  /* 0x0000000c0d07723e */ /* 0x000fe200000010ff */
[----:B------:R-:W-:Y:S01]  /*48f0*/  FMUL.FTZ R12, R192, R10 ;  /* 0x0000000ac00c7220 */ /* 0x000fe20000410000 */
[----:B------:R-:W-:Y:S01]  /*4900*/  FMUL.FTZ R4, R4, UR34 ;  /* 0x0000002204047c20 */ /* 0x000fe20008410000 */
[----:B------:R-:W-:Y:S01]  /*4910*/  FADD.FTZ R11, -R0, R11 ;  /* 0x0000000b000b7221 */ /* 0x000fe20000010100 */
[----:B------:R-:W-:Y:S01]  /*4920*/  FFMA.FTZ R10, -R167, R167, 1 ;  /* 0x3f800000a70a7423 */ /* 0x000fe200000101a7 */
[----:B------:R-:W-:Y:S01]  /*4930*/  FFMA.FTZ R9, -R166, R166, 1 ;  /* 0x3f800000a6097423 */ /* 0x000fe200000101a6 */
[----:B------:R-:W-:Y:S01]  /*4940*/  FMUL.FTZ R28, R28, R5 ;  /* 0x000000051c1c7220 */ /* 0x000fe20000410000 */
[----:B------:R-:W-:Y:S01]  /*4950*/  FMUL.FTZ R15, R15, R4 ;  /* 0x000000040f0f7220 */ /* 0x000fe20000410000 */
[----:B------:R-:W-:Y:S01]  /*4960*/  FMUL.FTZ R11, R191, R11 ;  /* 0x0000000bbf0b7220 */ /* 0x000fe20000410000 */
[----:B------:R-:W-:Y:S01]  /*4970*/  FMUL.FTZ R10, R10, UR34 ;  /* 0x000000220a0a7c20 */ /* 0x000fe20008410000 */
[----:B------:R-:W-:Y:S01]  /*4980*/  FMUL.FTZ R9, R9, UR34 ;  /* 0x0000002209097c20 */ /* 0x000fe20008410000 */
[C---:B------:R-:W-:Y:S01]  /*4990*/  FADD.FTZ R14, -R0.reuse, R14 ;  /* 0x0000000e000e7221 */ /* 0x040fe20000010100 */
        /* <DEDUP_REMOVED lines=17> */
[----:B--2---:R-:W-:Y:S01]  /*4ab0*/  F2FP.BF16.F32.PACK_AB R2, R15, R14 ;  /* 0x0000000e0f02723e */ /* 0x004fe200000010ff */
        /* <DEDUP_REMOVED lines=28> */
[----:B------:R3:W-:Y:S01]  /*4c80*/  STS [R194+0x16400], R0 ;  /* 0x01640000c2007388 */ /* 0x0007e20000000800 */
[----:B--2---:R-:W-:Y:S03]  /*4c90*/  IMAD R2, R250, UR27, RZ ;  /* 0x0000001bfa027c24 */ /* 0x004fe6000f8e02ff */
[----:B------:R-:W-:Y:S02]  /*4ca0*/  STS [R193+0x16000], R8 ;  /* 0x01600008c1007388 */ /* 0x000fe40000000800 */
[----:B------:R-:W-:Y:S02]  /*4cb0*/  LEA R2, -R2, RZ, 0x6 ;  /* 0x000000ff02027211 */ /* 0x000fe400078e31ff */
[----:B------:R-:W-:Y:S01]  /*4cc0*/  STS [R193+0x16400], R5 ;  /* 0x01640005c1007388 */ /* 0x000fe20000000800 */
[----:B------:R-:W-:Y:S01]  /*4cd0*/  BAR.SYNC.DEFER_BLOCKING 0x0 ;  /* 0x0000000000007b1d */ /* 0x000fe20000010000 */
[C---:B------:R-:W-:Y:S04]  /*4ce0*/  LEA R184, P0, R2.reuse, R184, 0x2 ;  /* 0x000000b802b87211 */ /* 0x040fe800078010ff */
[----:B------:R-:W-:Y:S02]  /*4cf0*/  LEA.HI.X.SX32 R185, R2, R185, 0x2, P0 ;  /* 0x000000b902b97211 */ /* 0x000fe400000f16ff */
[----:B---3--:R-:W-:Y:S01]  /*4d00*/  LEA R0, R181, UR5, 0x1 ;  /* 0x00000005b5007c11 */ /* 0x008fe2000f8e08ff */
        /* <DEDUP_REMOVED lines=86> */
.L_x_502:
[----:B------:R-:W-:Y:S01]  /*5270*/  LDSM.16.M88.4 R24, [R176] ;  /* 0x00000000b018783b */ /* 0x000fe20000000200 */
[----:B-1----:R-:W-:Y:S01]  /*5280*/  IMAD.U32 R2, RZ, RZ, UR43 ;  /* 0x0000002bff027e24 */ /* 0x002fe2000f8e00ff */
[----:B------:R-:W-:Y:S02]  /*5290*/  ULOP3.LUT UR26, UR46, 0x1, URZ, 0xc0, !UPT ;  /* 0x000000012e1a7892 */ /* 0x000fe4000f8ec03f */
[----:B------:R-:W1:Y:S01]  /*52a0*/  LDSM.16.MT88.4 R8, [R0+0x9000] ;  /* 0x009000000008783b */ /* 0x000e620000004200 */
[----:B------:R-:W-:Y:S02]  /*52b0*/  UISETP.GT.AND UP2, UPT, UR46, UR31, UPT ;  /* 0x0000001f2e00728c */ /* 0x000fe4000bf44270 */
[----:B------:R-:W-:Y:S01]  /*52c0*/  UISETP.NE.U32.AND UP0, UPT, UR26, 0x1, UPT ;  /* 0x000000011a00788c */ /* 0x000fe2000bf05070 */
[----:B------:R-:W2:Y:S01]  /*52d0*/  LDSM.16.MT88.4 R16, [R0+0xb000] ;  /* 0x00b000000010783b */ /* 0x000ea20000004200 */
[----:B------:R-:W-:Y:S03]  /*52e0*/  UIADD3 UR46, UR46, -0x1, URZ ;  /* 0xffffffff2e2e7890 */ /* 0x000fe6000fffe03f */
[----:B------:R-:W3:Y:S04]  /*52f0*/  LDSM.16.MT88.4 R28, [R0+0xd000] ;  /* 0x00d00000001c783b */ /* 0x000ee80000004200 */
        /* <DEDUP_REMOVED lines=17> */
[----:B------:R-:W2:Y:S05]  /*5410*/  LDSM.16.MT88.4 R132, [R0+0xd800] ;  /* 0x00d800000084783b */ /* 0x000eaa0000004200 */
[C---:B------:R-:W-:Y:S06]  /*5420*/  HMMA.16816.F32.BF16 R12, R32.reuse, R136, R12 ;  /* 0x00000088200c723c */ /* 0x040fec000004180c */
[C---:B------:R-:W-:Y:S01]  /*5430*/  HMMA.16816.F32.BF16 R16, R32.reuse, R138, R16 ;  /* 0x0000008a2010723c */ /* 0x040fe20000041810 */
[----:B------:R-:W-:Y:S05]  /*5440*/  LDSM.16.MT88.4 R136, [R0+0xdc00] ;  /* 0x00dc00000088783b */ /* 0x000fea0000004200 */
[C---:B------:R-:W-:Y:S06]  /*5450*/  HMMA.16816.F32.BF16 R20, R32.reuse, R140, R20 ;  /* 0x0000008c2014723c */ /* 0x040fec0000041814 */
[----:B------:R-:W-:Y:S01]  /*5460*/  HMMA.16816.F32.BF16 R24, R32, R142, R24 ;  /* 0x0000008e2018723c */ /* 0x000fe20000041818 */
[----:B------:R-:W3:Y:S04]  /*5470*/  LDSM.16.MT88.4 R32, [R0+0xbc00] ;  /* 0x00bc00000020783b */ /* 0x000ee80000004200 */
[----:B------:R-:W-:Y:S01]  /*5480*/  LDSM.16.M88.4 R140, [R176+0x2000] ;  /* 0x00200000b08c783b */ /* 0x000fe20000000200 */
[C---:B------:R-:W-:Y:S06]  /*5490*/  HMMA.16816.F32.BF16 R4, R144.reuse, R148, R4 ;  /* 0x000000949004723c */ /* 0x040fec0000041804 */
[C---:B------:R-:W-:Y:S01]  /*54a0*/  HMMA.16816.F32.BF16 R8, R144.reuse, R150, R8 ;  /* 0x000000969008723c */ /* 0x040fe20000041808 */
[----:B------:R-:W4:Y:S05]  /*54b0*/  LDSM.16.MT88.4 R148, [R0+0xa000] ;  /* 0x00a000000094783b */ /* 0x000f2a0000004200 */
[C---:B-1----:R-:W-:Y:S06]  /*54c0*/  HMMA.16816.F32.BF16 R12, R144.reuse, R28, R12 ;  /* 0x0000001c900c723c */ /* 0x042fec000004180c */
[C---:B------:R-:W-:Y:S01]  /*54d0*/  HMMA.16816.F32.BF16 R16, R144.reuse, R30, R16 ;  /* 0x0000001e9010723c */ /* 0x040fe20000041810 */
[----:B------:R-:W1:Y:S05]  /*54e0*/  LDSM.16.MT88.4 R28, [R0+0xc000] ;  /* 0x00c00000001c783b */ /* 0x000e6a0000004200 */
[C---:B--2---:R-:W-:Y:S06]  /*54f0*/  HMMA.16816.F32.BF16 R20, R144.reuse, R132, R20 ;  /* 0x000000849014723c */ /* 0x044fec0000041814 */
[----:B------:R-:W-:Y:S01]  /*5500*/  HMMA.16816.F32.BF16 R24, R144, R134, R24 ;  /* 0x000000869018723c */ /* 0x000fe20000041818 */
[----:B------:R-:W2:Y:S04]  /*5510*/  LDSM.16.MT88.4 R132, [R0+0xe000] ;  /* 0x00e000000084783b */ /* 0x000ea80000004200 */
[----:B------:R-:W-:Y:S01]  /*5520*/  LDSM.16.M88.4 R144, [R177+0x2000] ;  /* 0x00200000b190783b */ /* 0x000fe20000000200 */
[C---:B------:R-:W-:Y:S06]  /*5530*/  HMMA.16816.F32.BF16 R4, R152.reuse, R156, R4 ;  /* 0x0000009c9804723c */ /* 0x040fec0000041804 */
[C---:B------:R-:W-:Y:S01]  /*5540*/  HMMA.16816.F32.BF16 R8, R152.reuse, R158, R8 ;  /* 0x0000009e9808723c */ /* 0x040fe20000041808 */
[----:B------:R-:W2:Y:S05]  /*5550*/  LDSM.16.MT88.4 R156, [R0+0xa400] ;  /* 0x00a40000009c783b */ /* 0x000eaa0000004200 */
[C---:B---3--:R-:W-:Y:S06]  /*5560*/  HMMA.16816.F32.BF16 R12, R152.reuse, R32, R12 ;  /* 0x00000020980c723c */ /* 0x048fec000004180c */
[C---:B------:R-:W-:Y:S01]  /*5570*/  HMMA.16816.F32.BF16 R16, R152.reuse, R34, R16 ;  /* 0x000000229810723c */ /* 0x040fe20000041810 */
[----:B------:R-:W3:Y:S05]  /*5580*/  LDSM.16.MT88.4 R32, [R0+0xc400] ;  /* 0x00c400000020783b */ /* 0x000eea0000004200 */
[C---:B------:R-:W-:Y:S06]  /*5590*/  HMMA.16816.F32.BF16 R20, R152.reuse, R136, R20 ;  /* 0x000000889814723c */ /* 0x040fec0000041814 */
[----:B------:R-:W-:Y:S01]  /*55a0*/  HMMA.16816.F32.BF16 R24, R152, R138, R24 ;  /* 0x0000008a9818723c */ /* 0x000fe20000041818 */
[----:B------:R-:W3:Y:S04]  /*55b0*/  LDSM.16.MT88.4 R136, [R0+0xe400] ;  /* 0x00e400000088783b */ /* 0x000ee80000004200 */
[----:B------:R-:W-:Y:S01]  /*55c0*/  LDSM.16.MT88.4 R152, [R0+0xa800] ;  /* 0x00a800000098783b */ /* 0x000fe20000004200 */
[C---:B----4-:R-:W-:Y:S06]  /*55d0*/  HMMA.16816.F32.BF16 R4, R140.reuse, R148, R4 ;  /* 0x000000948c04723c */ /* 0x050fec0000041804 */
[C---:B------:R-:W-:Y:S01]  /*55e0*/  HMMA.16816.F32.BF16 R8, R140.reuse, R150, R8 ;  /* 0x000000968c08723c */ /* 0x040fe20000041808 */
[----:B------:R-:W4:Y:S05]  /*55f0*/  LDSM.16.M88.4 R148, [R179+0x2000] ;  /* 0x00200000b394783b */ /* 0x000f2a0000000200 */
        /* <DEDUP_REMOVED lines=15> */
[----:B------:R2:W3:Y:S04]  /*56f0*/  LDSM.16.MT88.4 R136, [R0+0xec00] ;  /* 0x00ec00000088783b */ /* 0x0004e80000004200 */
[----:B------:R-:W-:Y:S01]  /*5700*/  LDSM.16.MT88.4 R144, [R172+0x1c00] ;  /* 0x001c0000ac90783b */ /* 0x000fe20000004200 */
[C---:B----4-:R-:W-:Y:S06]  /*5710*/  HMMA.16816.F32.BF16 R4, R148.reuse, R152, R4 ;  /* 0x000000989404723c */ /* 0x050fec0000041804 */
[C---:B------:R-:W-:Y:S06]  /*5720*/  HMMA.16816.F32.BF16 R8, R148.reuse, R154, R8 ;  /* 0x0000009a9408723c */ /* 0x040fec0000041808 */
[C---:B-1----:R-:W-:Y:S06]  /*5730*/  HMMA.16816.F32.BF16 R12, R148.reuse, R28, R12 ;  /* 0x0000001c940c723c */ /* 0x042fec000004180c */
[C---:B------:R-:W-:Y:S01]  /*5740*/  HMMA.16816.F32.BF16 R16, R148.reuse, R30, R16 ;  /* 0x0000001e9410723c */ /* 0x040fe20000041810 */
[----:B--2---:R-:W-:Y:S04]  /*5750*/  IMAD.U32 R0, RZ, RZ, UR45 ;  /* 0x0000002dff007e24 */ /* 0x004fe8000f8e00ff */
[----:B------:R-:W-:Y:S01]  /*5760*/  @P1 IADD3 R28, P0, R242, UR36, RZ ;  /* 0x00000024f21c1c10 */ /* 0x000fe2000ff1e0ff */
[C---:B------:R-:W-:Y:S01]  /*5770*/  HMMA.16816.F32.BF16 R20, R148.reuse, R132, R20 ;  /* 0x000000849414723c */ /* 0x040fe20000041814 */
[----:B------:R-:W-:Y:S01]  /*5780*/  IMAD.U32 R30, RZ, RZ, UR43 ;  /* 0x0000002bff1e7e24 */ /* 0x000fe2000f8e00ff */
[----:B------:R-:W-:Y:S03]  /*5790*/  @UP3 UIADD3 UR36, UP1, UR36, -0x100, URZ ;  /* 0xffffff0024243890 */ /* 0x000fe6000ff3e03f */
[----:B------:R-:W-:Y:S01]  /*57a0*/  @P1 IADD3.X R29, R243, UR35, RZ, P0, !PT ;  /* 0x00000023f31d1c10 */ /* 0x000fe200087fe4ff */
[----:B------:R-:W-:Y:S01]  /*57b0*/  HMMA.16816.F32.BF16 R24, R148, R134, R24 ;  /* 0x000000869418723c */ /* 0x000fe20000041818 */
[----:B------:R-:W-:Y:S01]  /*57c0*/  LDSM.16.MT88.4 R132, [R172+0x1400] ;  /* 0x00140000ac84783b */ /* 0x000fe20000004200 */
[----:B------:R-:W-:Y:S01]  /*57d0*/  IMAD.U32 R31, RZ, RZ, UR44 ;  /* 0x0000002cff1f7e24 */ /* 0x000fe2000f8e00ff */
[----:B------:R-:W-:Y:S02]  /*57e0*/  @UP3 UIADD3.X UR35, UR35, -0x1, URZ, UP1, !UPT ;  /* 0xffffffff23233890 */ /* 0x000fe40008ffe43f */
[----:B------:R-:W5:Y:S01]  /*57f0*/  @P1 LDG.E R236, desc[UR50][R28.64] ;  /* 0x000000321cec1981 */ /* 0x000f62000c1e1900 */
[C---:B------:R-:W-:Y:S03]  /*5800*/  HMMA.16816.F32.BF16 R4, R140.reuse, R156, R4 ;  /* 0x0000009c8c04723c */ /* 0x040fe60000041804 */
[----:B------:R-:W5:Y:S02]  /*5810*/  @P1 LDG.E R235, desc[UR50][R28.64+0x20] ;  /* 0x000020321ceb1981 */ /* 0x000f64000c1e1900 */
[-C--:B------:R-:W-:Y:S01]  /*5820*/  LEA R30, P0, R30, R184.reuse, 0x2 ;  /* 0x000000b81e1e7211 */ /* 0x080fe200078010ff */
[C---:B------:R-:W-:Y:S01]  /*5830*/  HMMA.16816.F32.BF16 R8, R140.reuse, R158, R8 ;  /* 0x0000009e8c08723c */ /* 0x040fe20000041808 */
[----:B------:R-:W5:Y:S04]  /*5840*/  @P1 LDG.E R234, desc[UR50][R28.64+0x80] ;  /* 0x000080321cea1981 */ /* 0x000f68000c1e1900 */
[----:B------:R1:W5:Y:S01]  /*5850*/  @P1 LDG.E R233, desc[UR50][R28.64+0xa0] ;  /* 0x0000a0321ce91981 */ /* 0x000362000c1e1900 */
[C---:B---3--:R-:W-:Y:S06]  /*5860*/  HMMA.16816.F32.BF16 R12, R140.reuse, R32, R12 ;  /* 0x000000208c0c723c */ /* 0x048fec000004180c */
[C---:B------:R-:W-:Y:S01]  /*5870*/  HMMA.16816.F32.BF16 R16, R140.reuse, R34, R16 ;  /* 0x000000228c10723c */ /* 0x040fe20000041810 */
[----:B------:R-:W-:Y:S04]  /*5880*/  IMAD.U32 R32, RZ, RZ, UR44 ;  /* 0x0000002cff207e24 */ /* 0x000fe8000f8e00ff */
[----:B------:R2:W-:Y:S01]  /*5890*/  REDG.E.ADD.F32.FTZ.RN.STRONG.GPU desc[UR50][R184.64], R4 ;  /* 0x00000004b80079a6 */ /* 0x0005e2000c10f3b2 */
[C---:B------:R-:W-:Y:S05]  /*58a0*/  HMMA.16816.F32.BF16 R20, R140.reuse, R136, R20 ;  /* 0x000000888c14723c */ /* 0x040fea0000041814 */
[-C--:B------:R-:W-:Y:S01]  /*58b0*/  LEA R32, P1, R32, R184.reuse, 0x2 ;  /* 0x000000b820207211 */ /* 0x080fe200078210ff */
[----:B------:R-:W-:Y:S01]  /*58c0*/  HMMA.16816.F32.BF16 R24, R140, R138, R24 ;  /* 0x0000008a8c18723c */ /* 0x000fe20000041818 */
[----:B------:R-:W-:Y:S04]  /*58d0*/  LDSM.16.MT88.4 R136, [R172+0x2400] ;  /* 0x00240000ac88783b */ /* 0x000fe80000004200 */
[-C--:B------:R-:W-:Y:S01]  /*58e0*/  LEA.HI.X.SX32 R33, R31, R185.reuse, 0x2, P1 ;  /* 0x000000b91f217211 */ /* 0x080fe200008f16ff */
[----:B-1----:R-:W-:Y:S01]  /*58f0*/  IMAD.U32 R28, RZ, RZ, UR45 ;  /* 0x0000002dff1c7e24 */ /* 0x002fe2000f8e00ff */
[-C--:B------:R-:W-:Y:S01]  /*5900*/  LEA.HI.X.SX32 R31, R2, R185.reuse, 0x2, P0 ;  /* 0x000000b9021f7211 */ /* 0x080fe200000f16ff */
[----:B------:R-:W-:Y:S01]  /*5910*/  IMAD.U32 R2, RZ, RZ, UR40 ;  /* 0x00000028ff027e24 */ /* 0x000fe2000f8e00ff */
[----:B------:R-:W-:Y:S02]  /*5920*/  LDSM.16.MT88.4 R140, [R172+0x1800] ;  /* 0x00180000ac8c783b */ /* 0x000fe40000004200 */
[-C--:B------:R-:W-:Y:S04]  /*5930*/  LEA R28, P2, R28, R184.reuse, 0x2 ;  /* 0x000000b81c1c7211 */ /* 0x080fe800078410ff */
[-C--:B------:R-:W-:Y:S01]  /*5940*/  LEA.HI.X.SX32 R29, R0, R185.reuse, 0x2, P2 ;  /* 0x000000b9001d7211 */ /* 0x080fe200010f16ff */
[----:B------:R-:W-:Y:S04]  /*5950*/  IMAD.U32 R0, RZ, RZ, UR42 ;  /* 0x0000002aff007e24 */ /* 0x000fe8000f8e00ff */
[----:B------:R1:W-:Y:S01]  /*5960*/  REDG.E.ADD.F32.FTZ.RN.STRONG.GPU desc[UR50][R28.64], R5 ;  /* 0x000000051c0079a6 */ /* 0x0003e2000c10f3b2 */
[----:B--2---:R-:W-:Y:S03]  /*5970*/  IMAD.U32 R4, RZ, RZ, UR39 ;  /* 0x00000027ff047e24 */ /* 0x004fe6000f8e00ff */
        /* <DEDUP_REMOVED lines=157> */
.L_x_500:
[----:B------:R-:W-:Y:S01]  /*6350*/  BAR.SYNC.DEFER_BLOCKING 0x0 ;  /* 0x0000000000007b1d */ /* 0x000fe20000010000 */
[----:B------:R-:W-:Y:S02]  /*6360*/  F2FP.BF16.F32.PACK_AB R36, R37, R36 ;  /* 0x000000242524723e */ /* 0x000fe400000010ff */
        /* <DEDUP_REMOVED lines=82> */
[----:B------:R-:W-:Y:S01]  /*6890*/  F2FP.BF16.F32.PACK_AB R5, R5, R128 ;  /* 0x000000800505723e */ /* 0x000fe200000010ff */
[----:B------:R-:W-:Y:S01]  /*68a0*/  ULDC.64 UR16, c[0x0][0x3f0] ;  /* 0x0000fc0000107ab9 */ /* 0x000fe20000000a00 */
[----:B------:R-:W-:Y:S01]  /*68b0*/  STS [R237+0x3000], R15 ;  /* 0x0030000fed007388 */ /* 0x000fe20000000800 */
[----:B------:R-:W-:-:S02]  /*68c0*/  F2FP.BF16.F32.PACK_AB R4, R4, R130 ;  /* 0x000000820404723e */ /* 0x000fc400000010ff */
[----:B------:R-:W-:Y:S01]  /*68d0*/  F2FP.BF16.F32.PACK_AB R7, R7, R120 ;  /* 0x000000780707723e */ /* 0x000fe200000010ff */
[----:B------:R4:W-:Y:S01]  /*68e0*/  STS [R237+0x3200], R14 ;  /* 0x0032000eed007388 */ /* 0x0009e20000000800 */
[----:B-1----:R-:W1:Y:S01]  /*68f0*/  LDC.64 R18, c[0x0][0x450] ;  /* 0x00011400ff127b82 */ /* 0x002e620000000a00 */
[----:B------:R-:W-:Y:S02]  /*6900*/  F2FP.BF16.F32.PACK_AB R6, R6, R122 ;  /* 0x0000007a0606723e */ /* 0x000fe400000010ff */
[----:B------:R-:W-:Y:S01]  /*6910*/  STS [R238+0x3000], R11 ;  /* 0x0030000bee007388 */ /* 0x000fe20000000800 */
[----:B------:R-:W-:Y:S02]  /*6920*/  F2FP.BF16.F32.PACK_AB R2, R2, R124 ;  /* 0x0000007c0202723e */ /* 0x000fe400000010ff */
[----:B------:R-:W-:Y:S01]  /*6930*/  F2FP.BF16.F32.PACK_AB R0, R0, R126 ;  /* 0x0000007e0000723e */ /* 0x000fe200000010ff */
[----:B------:R4:W-:Y:S01]  /*6940*/  STS [R238+0x3200], R10 ;  /* 0x0032000aee007388 */ /* 0x0009e20000000800 */
[----:B--2---:R-:W2:Y:S01]  /*6950*/  LDC.64 R16, c[0x0][0x458] ;  /* 0x00011600ff107b82 */ /* 0x004ea20000000a00 */
[----:B------:R-:W-:-:S02]  /*6960*/  F2FP.BF16.F32.PACK_AB R40, R41, R40 ;  /* 0x000000282928723e */ /* 0x000fc400000010ff */
[----:B------:R-:W-:Y:S01]  /*6970*/  STS [R237+0x4000], R9 ;  /* 0x00400009ed007388 */ /* 0x000fe20000000800 */
[----:B------:R-:W-:Y:S02]  /*6980*/  F2FP.BF16.F32.PACK_AB R42, R43, R42 ;  /* 0x0000002a2b2a723e */ /* 0x000fe400000010ff */
[----:B------:R-:W-:Y:S01]  /*6990*/  F2FP.BF16.F32.PACK_AB R44, R45, R44 ;  /* 0x0000002c2d2c723e */ /* 0x000fe200000010ff */
[----:B------:R1:W-:Y:S01]  /*69a0*/  STS [R237+0x4200], R8 ;  /* 0x00420008ed007388 */ /* 0x0003e20000000800 */
[----:B------:R-:W-:Y:S01]  /*69b0*/  F2FP.BF16.F32.PACK_AB R46, R47, R46 ;  /* 0x0000002e2f2e723e */ /* 0x000fe200000010ff */
[----:B---3--:R-:W3:Y:S01]  /*69c0*/  LDC.64 R12, c[0x0][0x470] ;  /* 0x00011c00ff0c7b82 */ /* 0x008ee20000000a00 */
[----:B------:R-:W-:Y:S01]  /*69d0*/  F2FP.BF16.F32.PACK_AB R52, R53, R52 ;  /* 0x000000343534723e */ /* 0x000fe200000010ff */
[----:B------:R1:W-:Y:S01]  /*69e0*/  STS [R238+0x4000], R5 ;  /* 0x00400005ee007388 */ /* 0x0003e20000000800 */
[----:B------:R-:W-:Y:S02]  /*69f0*/  F2FP.BF16.F32.PACK_AB R54, R55, R54 ;  /* 0x000000363736723e */ /* 0x000fe400000010ff */
[----:B------:R-:W-:Y:S01]  /*6a00*/  F2FP.BF16.F32.PACK_AB R64, R65, R64 ;  /* 0x000000404140723e */ /* 0x000fe200000010ff */
[----:B------:R1:W-:Y:S01]  /*6a10*/  STS [R238+0x4200], R4 ;  /* 0x00420004ee007388 */ /* 0x0003e20000000800 */
[----:B------:R-:W-:Y:S01]  /*6a20*/  F2FP.BF16.F32.PACK_AB R66, R67, R66 ;  /* 0x000000424342723e */ /* 0x000fe200000010ff */
[----:B----4-:R-:W4:Y:S01]  /*6a30*/  LDC.64 R14, c[0x0][0x440] ;  /* 0x00011000ff0e7b82 */ /* 0x010f220000000a00 */
[----:B------:R-:W-:Y:S01]  /*6a40*/  F2FP.BF16.F32.PACK_AB R56, R57, R56 ;  /* 0x000000383938723e */ /* 0x000fe200000010ff */
[----:B------:R-:W-:Y:S01]  /*6a50*/  STS [R237+0x5000], R7 ;  /* 0x00500007ed007388 */ /* 0x000fe20000000800 */
[----:B------:R-:W-:-:S02]  /*6a60*/  F2FP.BF16.F32.PACK_AB R58, R59, R58 ;  /* 0x0000003a3b3a723e */ /* 0x000fc400000010ff */
[----:B------:R-:W-:Y:S01]  /*6a70*/  F2FP.BF16.F32.PACK_AB R60, R61, R60 ;  /* 0x0000003c3d3c723e */ /* 0x000fe200000010ff */
[----:B------:R2:W-:Y:S01]  /*6a80*/  STS [R237+0x5200], R6 ;  /* 0x00520006ed007388 */ /* 0x0005e20000000800 */
[----:B------:R-:W-:Y:S01]  /*6a90*/  F2FP.BF16.F32.PACK_AB R62, R63, R62 ;  /* 0x0000003e3f3e723e */ /* 0x000fe200000010ff */
[----:B------:R-:W3:Y:S01]  /*6aa0*/  LDC.64 R10, c[0x0][0x468] ;  /* 0x00011a00ff0a7b82 */ /* 0x000ee20000000a00 */
[----:B------:R-:W-:Y:S01]  /*6ab0*/  F2FP.BF16.F32.PACK_AB R68, R69, R68 ;  /* 0x000000444544723e */ /* 0x000fe200000010ff */
[----:B------:R3:W-:Y:S01]  /*6ac0*/  STS [R238+0x5000], R2 ;  /* 0x00500002ee007388 */ /* 0x0007e20000000800 */
[----:B------:R-:W-:Y:S02]  /*6ad0*/  F2FP.BF16.F32.PACK_AB R70, R71, R70 ;  /* 0x000000464746723e */ /* 0x000fe400000010ff */
[----:B------:R-:W-:Y:S01]  /*6ae0*/  F2FP.BF16.F32.PACK_AB R80, R81, R80 ;  /* 0x000000505150723e */ /* 0x000fe200000010ff */
[----:B------:R3:W-:Y:S01]  /*6af0*/  STS [R238+0x5200], R0 ;  /* 0x00520000ee007388 */ /* 0x0007e20000000800 */
[----:B------:R-:W-:Y:S01]  /*6b00*/  F2FP.BF16.F32.PACK_AB R82, R83, R82 ;  /* 0x000000525352723e */ /* 0x000fe200000010ff */
[----:B-1----:R-:W1:Y:S01]  /*6b10*/  LDC.64 R8, c[0x0][0x438] ;  /* 0x00010e00ff087b82 */ /* 0x002e620000000a00 */
[----:B------:R-:W-:Y:S01]  /*6b20*/  F2FP.BF16.F32.PACK_AB R72, R73, R72 ;  /* 0x000000484948723e */ /* 0x000fe200000010ff */
[----:B------:R-:W-:Y:S01]  /*6b30*/  STS [R237+0x6000], R36 ;  /* 0x00600024ed007388 */ /* 0x000fe20000000800 */
[----:B------:R-:W-:-:S02]  /*6b40*/  SHF.R.S32.HI R5, RZ, 0x1f, R248 ;  /* 0x0000001fff057819 */ /* 0x000fc400000114f8 */
[----:B------:R-:W-:Y:S01]  /*6b50*/  F2FP.BF16.F32.PACK_AB R74, R75, R74 ;  /* 0x0000004a4b4a723e */ /* 0x000fe200000010ff */
[----:B------:R-:W-:Y:S01]  /*6b60*/  STS [R237+0x6200], R38 ;  /* 0x00620026ed007388 */ /* 0x000fe20000000800 */
[----:B------:R-:W-:Y:S02]  /*6b70*/  MOV R4, R248 ;  /* 0x000000f800047202 */ /* 0x000fe40000000f00 */
[----:B------:R-:W-:Y:S01]  /*6b80*/  F2FP.BF16.F32.PACK_AB R76, R77, R76 ;  /* 0x0000004c4d4c723e */ /* 0x000fe200000010ff */
[----:B------:R-:W-:Y:S01]  /*6b90*/  STS [R238+0x6000], R48 ;  /* 0x00600030ee007388 */ /* 0x000fe20000000800 */
[----:B------:R-:W-:-:S03]  /*6ba0*/  F2FP.BF16.F32.PACK_AB R78, R79, R78 ;  /* 0x0000004e4f4e723e */ /* 0x000fc600000010ff */
[----:B------:R-:W-:Y:S01]  /*6bb0*/  STS [R238+0x6200], R50 ;  /* 0x00620032ee007388 */ /* 0x000fe20000000800 */
[----:B--2---:R-:W-:-:S03]  /*6bc0*/  IMAD.WIDE.U32 R6, R18, UR30, R4 ;  /* 0x0000001e12067c25 */ /* 0x004fc6000f8e0004 */
[----:B------:R-:W-:Y:S01]  /*6bd0*/  STS [R237+0x7000], R40 ;  /* 0x00700028ed007388 */ /* 0x000fe20000000800 */
[----:B---3--:R-:W-:Y:S02]  /*6be0*/  IMAD R2, R10, UR12, RZ ;  /* 0x0000000c0a027c24 */ /* 0x008fe4000f8e02ff */
[----:B------:R-:W-:Y:S01]  /*6bf0*/  IMAD.WIDE.U32 R4, R16, UR30, R4 ;  /* 0x0000001e10047c25 */ /* 0x000fe2000f8e0004 */
[----:B------:R-:W-:Y:S03]  /*6c00*/  STS [R237+0x7200], R42 ;  /* 0x0072002aed007388 */ /* 0x000fe60000000800 */
[----:B------:R-:W-:Y:S01]  /*6c10*/  IMAD R0, R18, UR29, RZ ;  /* 0x0000001d12007c24 */ /* 0x000fe2000f8e02ff */
[----:B------:R-:W-:Y:S01]  /*6c20*/  STS [R238+0x7000], R44 ;  /* 0x0070002cee007388 */ /* 0x000fe20000000800 */
[----:B------:R-:W-:Y:S02]  /*6c30*/  IMAD R2, R11, UR7, R2 ;  /* 0x000000070b027c24 */ /* 0x000fe4000f8e0202 */
[----:B------:R-:W-:Y:S01]  /*6c40*/  IMAD R0, R19, UR30, R0 ;  /* 0x0000001e13007c24 */ /* 0x000fe2000f8e0200 */
[----:B------:R-:W-:Y:S04]  /*6c50*/  STS [R238+0x7200], R46 ;  /* 0x0072002eee007388 */ /* 0x000fe80000000800 */
[----:B------:R-:W-:Y:S01]  /*6c60*/  STS [R237+0x8000], R52 ;  /* 0x00800034ed007388 */ /* 0x000fe20000000800 */
[----:B------:R-:W-:Y:S01]  /*6c70*/  IADD3 R7, R7, R0, RZ ;  /* 0x0000000007077210 */ /* 0x000fe20007ffe0ff */
[----:B-1----:R-:W-:-:S02]  /*6c80*/  IMAD R0, R8, UR11, RZ ;  /* 0x0000000b08007c24 */ /* 0x002fc4000f8e02ff */
[----:B------:R-:W-:Y:S02]  /*6c90*/  STS [R237+0x8200], R54 ;  /* 0x00820036ed007388 */ /* 0x000fe40000000800 */
[----:B------:R-:W-:Y:S02]  /*6ca0*/  IMAD R9, R9, UR6, R0 ;  /* 0x0000000609097c24 */ /* 0x000fe4000f8e0200 */
[----:B------:R-:W-:Y:S01]  /*6cb0*/  STS [R238+0x8000], R64 ;  /* 0x00800040ee007388 */ /* 0x000fe20000000800 */
[----:B------:R-:W-:-:S03]  /*6cc0*/  IMAD.WIDE.U32 R6, R8, UR6, R6 ;  /* 0x0000000608067c25 */ /* 0x000fc6000f8e0006 */
[----:B------:R-:W-:Y:S01]  /*6cd0*/  STS [R238+0x8200], R66 ;  /* 0x00820042ee007388 */ /* 0x000fe20000000800 */
[----:B------:R-:W-:Y:S01]  /*6ce0*/  IMAD R0, R16, UR29, RZ ;  /* 0x0000001d10007c24 */ /* 0x000fe2000f8e02ff */
[----:B------:R-:W-:Y:S01]  /*6cf0*/  IADD3 R7, R7, R9, RZ ;  /* 0x0000000907077210 */ /* 0x000fe20007ffe0ff */
[----:B------:R-:W-:Y:S01]  /*6d00*/  IMAD R8, R12, UR12, RZ ;  /* 0x0000000c0c087c24 */ /* 0x000fe2000f8e02ff */
[----:B------:R-:W-:Y:S01]  /*6d10*/  STS [R237+0x9000], R56 ;  /* 0x00900038ed007388 */ /* 0x000fe20000000800 */
[----:B------:R-:W-:Y:S01]  /*6d20*/  IMAD R0, R17, UR30, R0 ;  /* 0x0000001e11007c24 */ /* 0x000fe2000f8e0200 */
[----:B------:R-:W-:Y:S01]  /*6d30*/  SHF.R.S32.HI R9, RZ, 0x1f, R246 ;  /* 0x0000001fff097819 */ /* 0x000fe200000114f6 */
[----:B------:R-:W-:Y:S01]  /*6d40*/  IMAD.WIDE.U32 R6, R10, UR7, R6 ;  /* 0x000000070a067c25 */ /* 0x000fe2000f8e0006 */
[----:B------:R-:W-:Y:S02]  /*6d50*/  STS [R237+0x9200], R58 ;  /* 0x0092003aed007388 */ /* 0x000fe40000000800 */
[----:B------:R-:W-:Y:S01]  /*6d60*/  IADD3 R5, R5, R0, RZ ;  /* 0x0000000005057210 */ /* 0x000fe20007ffe0ff */
[----:B----4-:R-:W-:Y:S01]  /*6d70*/  IMAD R0, R14, UR11, RZ ;  /* 0x0000000b0e007c24 */ /* 0x010fe2000f8e02ff */
[----:B------:R-:W-:Y:S01]  /*6d80*/  STS [R238+0x9000], R60 ;  /* 0x0090003cee007388 */ /* 0x000fe20000000800 */
[----:B------:R-:W-:Y:S01]  /*6d90*/  IADD3 R7, R7, R2, RZ ;  /* 0x0000000207077210 */ /* 0x000fe20007ffe0ff */
[----:B------:R-:W-:-:S02]  /*6da0*/  IMAD R8, R13, UR7, R8 ;  /* 0x000000070d087c24 */ /* 0x000fc4000f8e0208 */
[----:B------:R-:W-:Y:S01]  /*6db0*/  STS [R238+0x9200], R62 ;  /* 0x0092003eee007388 */ /* 0x000fe20000000800 */
[----:B------:R-:W-:Y:S01]  /*6dc0*/  IMAD R2, R15, UR6, R0 ;  /* 0x000000060f027c24 */ /* 0x000fe2000f8e0200 */
[----:B------:R-:W-:Y:S01]  /*6dd0*/  LEA R0, R239, UR5, 0x1 ;  /* 0x00000005ef007c11 */ /* 0x000fe2000f8e08ff */
[----:B------:R-:W-:Y:S01]  /*6de0*/  IMAD.WIDE.U32 R4, R14, UR6, R4 ;  /* 0x000000060e047c25 */ /* 0x000fe2000f8e0004 */
[----:B------:R-:W-:Y:S04]  /*6df0*/  STS [R237+0xa000], R68 ;  /* 0x00a00044ed007388 */ /* 0x000fe80000000800 */
[----:B------:R-:W-:Y:S01]  /*6e00*/  STS [R237+0xa200], R70 ;  /* 0x00a20046ed007388 */ /* 0x000fe20000000800 */
[----:B------:R-:W-:Y:S01]  /*6e10*/  IADD3 R5, R5, R2, RZ ;  /* 0x0000000205057210 */ /* 0x000fe20007ffe0ff */
[----:B------:R-:W-:-:S02]  /*6e20*/  IMAD R2, R9, R18, RZ ;  /* 0x0000001209027224 */ /* 0x000fc400078e02ff */
[----:B------:R-:W-:Y:S01]  /*6e30*/  STS [R238+0xa000], R80 ;  /* 0x00a00050ee007388 */ /* 0x000fe20000000800 */
[----:B------:R-:W-:-:S03]  /*6e40*/  IMAD.WIDE.U32 R10, R12, UR7, R4 ;  /* 0x000000070c0a7c25 */ /* 0x000fc6000f8e0004 */
[----:B------:R-:W-:Y:S01]  /*6e50*/  STS [R238+0xa200], R82 ;  /* 0x00a20052ee007388 */ /* 0x000fe20000000800 */
[C---:B------:R-:W-:Y:S01]  /*6e60*/  IMAD R2, R246.reuse, R19, R2 ;  /* 0x00000013f6027224 */ /* 0x040fe200078e0202 */
[----:B------:R-:W-:Y:S02]  /*6e70*/  IADD3 R11, R11, R8, RZ ;  /* 0x000000080b0b7210 */ /* 0x000fe40007ffe0ff */
[----:B------:R-:W-:Y:S01]  /*6e80*/  STS [R237+0xb000], R72 ;  /* 0x00b00048ed007388 */ /* 0x000fe20000000800 */
[----:B------:R-:W-:-:S03]  /*6e90*/  IMAD.WIDE.U32 R4, R246, R18, R6 ;  /* 0x00000012f6047225 */ /* 0x000fc600078e0006 */
[----:B------:R-:W-:Y:S01]  /*6ea0*/  STS [R237+0xb200], R74 ;  /* 0x00b2004aed007388 */ /* 0x000fe20000000800 */
[----:B------:R-:W-:Y:S01]  /*6eb0*/  IMAD.WIDE.U32 R10, R246, R16, R10 ;  /* 0x00000010f60a7225 */ /* 0x000fe200078e000a */
[----:B------:R-:W-:Y:S02]  /*6ec0*/  IADD3 R2, R5, R2, RZ ;  /* 0x0000000205027210 */ /* 0x000fe40007ffe0ff */
[----:B------:R-:W-:Y:S01]  /*6ed0*/  STS [R238+0xb000], R76 ;  /* 0x00b0004cee007388 */ /* 0x000fe20000000800 */
[----:B------:R-:W-:-:S03]  /*6ee0*/  LEA R6, P0, R4, UR16, 0x1 ;  /* 0x0000001004067c11 */ /* 0x000fc6000f8008ff */
[----:B------:R-:W-:Y:S01]  /*6ef0*/  STS [R238+0xb200], R78 ;  /* 0x00b2004eee007388 */ /* 0x000fe20000000800 */
[----:B------:R-:W-:Y:S01]  /*6f00*/  LEA.HI.X R7, R4, UR17, R2, 0x1, P0 ;  /* 0x0000001104077c11 */ /* 0x000fe200080f0c02 */
[----:B------:R-:W-:Y:S01]  /*6f10*/  ULDC.64 UR16, c[0x0][0x3f8] ;  /* 0x0000fe0000107ab9 */ /* 0x000fe20000000a00 */
[----:B------:R-:W-:Y:S01]  /*6f20*/  BAR.SYNC.DEFER_BLOCKING 0x0 ;  /* 0x0000000000007b1d */ /* 0x000fe20000010000 */
[----:B------:R-:W-:-:S05]  /*6f30*/  LEA R8, P0, R18, R6, 0x7 ;  /* 0x0000000612087211 */ /* 0x000fca00078038ff */
        /* <DEDUP_REMOVED lines=17> */
[----:B------:R-:W-:Y:S01]  /*7050*/  LEA R4, P0, R10, UR16, 0x1 ;  /* 0x000000100a047c11 */ /* 0x000fe2000f8008ff */
        /* <DEDUP_REMOVED lines=14> */
.L_x_497:
        /* <DEDUP_REMOVED lines=11> */
.L_x_504:
[----:B------:R-:W-:Y:S05]  /*71f0*/  EXIT ;  /* 0x000000000000794d */ /* 0x000fea0003800000 */
.L_x_506:
        /* <DEDUP_REMOVED lines=16> */
.L_x_687:


//--------------------- .text._ZN5flash44flash_bwd_dq_dk_dv_loop_seqk_parallel_kernelI23Flash_bwd_kernel_traitsILi96ELi64ELi128ELi8ELi2ELi4ELi4ELb0ELb0EN7cutlass10bfloat16_tE19Flash_kernel_traitsILi96ELi64ELi128ELi8ES3_EELb1ELb1ELb0ELb0ELb0ELb1ELb0EEEvNS_16Flash_bwd_paramsE --------------------------
	.section	.text._ZN5flash44flash_bwd_dq_dk_dv_loop_seqk_parallel_kernelI23Flash_bwd_kernel_traitsILi96ELi64ELi128ELi8ELi2ELi4ELi4ELb0ELb0EN7cutlass10bfloat16_tE19Flash_kernel_traitsILi96ELi64ELi128ELi8ES3_EELb1ELb1ELb0ELb0ELb0ELb1ELb0EEEvNS_16Flash_bwd_paramsE,"ax",@progbits
	.align	128
        .global         _ZN5flash44flash_bwd_dq_dk_dv_loop_seqk_parallel_kernelI23Flash_bwd_kernel_traitsILi96ELi64ELi128ELi8ELi2ELi4ELi4ELb0ELb0EN7cutlass10bfloat16_tE19Flash_kernel_traitsILi96ELi64ELi128ELi8ES3_EELb1ELb1ELb0ELb0ELb0ELb1ELb0EEEvNS_16Flash_bwd_paramsE
        .type           _ZN5flash44flash_bwd_dq_dk_dv_loop_seqk_parallel_kernelI23Flash_bwd_kernel_traitsILi96ELi64ELi128ELi8ELi2ELi4ELi4ELb0ELb0EN7cutlass10bfloat16_tE19Flash_kernel_traitsILi96ELi64ELi128ELi8ES3_EELb1ELb1ELb0ELb0ELb0ELb1ELb0EEEvNS_16Flash_bwd_paramsE,@function
        .size           _ZN5flash44flash_bwd_dq_dk_dv_loop_seqk_parallel_kernelI23Flash_bwd_kernel_traitsILi96ELi64ELi128ELi8ELi2ELi4ELi4ELb0ELb0EN7cutlass10bfloat16_tE19Flash_kernel_traitsILi96ELi64ELi128ELi8ES3_EELb1ELb1ELb0ELb0ELb0ELb1ELb0EEEvNS_16Flash_bwd_paramsE,(.L_x_688 - _ZN5flash44flash_bwd_dq_dk_dv_loop_seqk_parallel_kernelI23Flash_bwd_kernel_traitsILi96ELi64ELi128ELi8ELi2ELi4ELi4ELb0ELb0EN7cutlass10bfloat16_tE19Flash_kernel_traitsILi96ELi64ELi128ELi8ES3_EELb1ELb1ELb0ELb0ELb0ELb1ELb0EEEvNS_16Flash_bwd_paramsE)
        .other          _ZN5flash44flash_bwd_dq_dk_dv_loop_seqk_parallel_kernelI23Flash_bwd_kernel_traitsILi96ELi64ELi128ELi8ELi2ELi4ELi4ELb0ELb0EN7cutlass10bfloat16_tE19Flash_kernel_traitsILi96ELi64ELi128ELi8ES3_EELb1ELb1ELb0ELb0ELb0ELb1ELb0EEEvNS_16Flash_bwd_paramsE,@"STO_CUDA_ENTRY STV_DEFAULT"
_ZN5flash44flash_bwd_dq_dk_dv_loop_seqk_parallel_kernelI23Flash_bwd_kernel_traitsILi96ELi64ELi128ELi8ELi2ELi4ELi4ELb0ELb0EN7cutlass10bfloat16_tE19Flash_kernel_traitsILi96ELi64ELi128ELi8ES3_EELb1ELb1ELb0ELb0ELb0ELb1ELb0EEEvNS_16Flash_bwd_paramsE:
.text._ZN5flash44flash_bwd_dq_dk_dv_loop_seqk_parallel_kernelI23Flash_bwd_kernel_traitsILi96ELi64ELi128ELi8ELi2ELi4ELi4ELb0ELb0EN7cutlass10bfloat16_tE19Flash_kernel_traitsILi96ELi64ELi128ELi8ES3_EELb1ELb1ELb0ELb0ELb0ELb1ELb0EEEvNS_16Flash_bwd_paramsE:
        /* <DEDUP_REMOVED lines=12> */
[----:B------:R-:W2:Y:S01]  /*00c0*/  S2UR UR4, SR_CgaCtaId ;  /* 0x00000000000479c3 */ /* 0x000ea20000008800 */
[----:B------:R-:W-:Y:S01]  /*00d0*/  UMOV UR5, 0x400 ;  /* 0x0000040000057882 */ /* 0x000fe20000000000 */
[----:B------:R-:W-:Y:S02]  /*00e0*/  IMAD.MOV.U32 R180, RZ, RZ, 0x20 ;  /* 0x00000020ffb47424 */ /* 0x000fe400078e00ff */
[----:B------:R-:W-:Y:S02]  /*00f0*/  IMAD.MOV.U32 R219, RZ, RZ, -0x10 ;  /* 0xfffffff0ffdb7424 */ /* 0x000fe400078e00ff */
[----:B------:R-:W-:Y:S02]  /*0100*/  IMAD.MOV.U32 R178, RZ, RZ, 0x40 ;  /* 0x00000040ffb27424 */ /* 0x000fe400078e00ff */
[----:B------:R-:W3:Y:S08]  /*0110*/  S2UR UR58, SR_CTAID.Z ;  /* 0x00000000003a79c3 */ /* 0x000ef00000002700 */
[----:B------:R-:W4:Y:S01]  /*0120*/  S2UR UR49, SR_CTAID.Y ;  /* 0x00000000003179c3 */ /* 0x000f220000002600 */
[----:B--2---:R-:W-:Y:S01]  /*0130*/  ULEA UR4, UR4, UR5, 0x18 ;  /* 0x0000000504047291 */ /* 0x004fe2000f8ec03f */
[----:B-1----:R-:W-:Y:S01]  /*0140*/  SHF.R.S32.HI R3, RZ, 0x1f, R9 ;  /* 0x0000001fff037819 */ /* 0x002fe20000011409 */
[----:B---3--:R-:W-:-:S03]  /*0150*/  USHF.R.S32.HI UR5, URZ, 0x1f, UR58 ;  /* 0x0000001f3f057899 */ /* 0x008fc6000801143a */
[CC--:B------:R-:W-:Y:S02]  /*0160*/  LEA.HI R4, R3.reuse, R9.reuse, RZ, 0x4 ;  /* 0x0000000903047211 */ /* 0x0c0fe400078f20ff */
[CC--:B------:R-:W-:Y:S02]  /*0170*/  LEA.HI R2, R3.reuse, R9.reuse, RZ, 0x5 ;  /* 0x0000000903027211 */ /* 0x0c0fe400078f28ff */
[----:B------:R-:W-:Y:S01]  /*0180*/  SHF.R.S32.HI R0, RZ, 0x4, R4 ;  /* 0x00000004ff007819 */ /* 0x000fe20000011404 */
[----:B----4-:R-:W-:Y:S01]  /*0190*/  USHF.L.U32 UR6, UR49, 0x7, URZ ;  /* 0x0000000731067899 */ /* 0x010fe2000800063f */
        /* <DEDUP_REMOVED lines=8> */
[----:B------:R-:W-:Y:S02]  /*0220*/  LOP3.LUT R7, R17, 0xfffffff8, RZ, 0xc0, !PT ;  /* 0xfffffff811077812 */ /* 0x000fe400078ec0ff */
[----:B------:R-:W-:-:S02]  /*0230*/  LOP3.LUT R4, R4, 0xfffffffe, RZ, 0xc0, !PT ;  /* 0xfffffffe04047812 */ /* 0x000fc400078ec0ff */
[----:B------:R-:W-:Y:S01]  /*0240*/  LOP3.LUT R8, R5, 0xfffffffc, RZ, 0xc0, !PT ;  /* 0xfffffffc05087812 */ /* 0x000fe200078ec0ff */
[C---:B------:R-:W-:Y:S01]  /*0250*/  IMAD.IADD R12, R9.reuse, 0x1, -R7 ;  /* 0x00000001090c7824 */ /* 0x040fe200078e0a07 */
[----:B------:R-:W-:Y:S01]  /*0260*/  SHF.R.S32.HI R238, RZ, 0x2, R5 ;  /* 0x00000002ffee7819 */ /* 0x000fe20000011405 */
[C---:B------:R-:W-:Y:S01]  /*0270*/  IMAD.IADD R7, R9.reuse, 0x1, -R6 ;  /* 0x0000000109077824 */ /* 0x040fe200078e0a06 */
[----:B------:R-:W-:Y:S01]  /*0280*/  SHF.R.S32.HI R6, RZ, 0x1f, R3 ;  /* 0x0000001fff067819 */ /* 0x000fe20000011403 */
[----:B------:R-:W-:Y:S01]  /*0290*/  IMAD.IADD R15, R0, 0x1, -R4 ;  /* 0x00000001000f7824 */ /* 0x000fe200078e0a04 */
[----:B------:R-:W-:Y:S01]  /*02a0*/  SHF.R.S32.HI R0, RZ, 0x5, R2 ;  /* 0x00000005ff007819 */ /* 0x000fe20000011402 */
[----:B------:R-:W-:Y:S01]  /*02b0*/  IMAD.IADD R19, R9, 0x1, -R8 ;  /* 0x0000000109137824 */ /* 0x000fe200078e0a08 */
[----:B------:R-:W-:Y:S02]  /*02c0*/  SHF.R.S32.HI R4, RZ, 0x1f, R2 ;  /* 0x0000001fff047819 */ /* 0x000fe40000011402 */
[----:B------:R-:W-:Y:S01]  /*02d0*/  LEA.HI R8, R5, R238, RZ, 0x1 ;  /* 0x000000ee05087211 */ /* 0x000fe200078f08ff */
[----:B------:R-:W-:Y:S01]  /*02e0*/  IMAD.SHL.U32 R246, R19, 0x8, RZ ;  /* 0x0000000813f67824 */ /* 0x000fe200078e00ff */
[----:B------:R-:W-:-:S02]  /*02f0*/  LEA.HI R230, R6, R3, RZ, 0x2 ;  /* 0x0000000306e67211 */ /* 0x000fc400078f10ff */
        /* <DEDUP_REMOVED lines=8> */
[----:B------:R-:W-:Y:S01]  /*0380*/  LEA.HI R9, R12, R12, RZ, 0x1 ;  /* 0x0000000c0c097211 */ /* 0x000fe200078f08ff */
        /* <DEDUP_REMOVED lines=9> */
[----:B------:R-:W-:-:S02]  /*0420*/  SHF.R.U32.HI R6, RZ, 0x3, R0 ;  /* 0x00000003ff067819 */ /* 0x000fc40000011600 */
[----:B------:R-:W-:Y:S01]  /*0430*/  LOP3.LUT R5, R0, 0x18, R246, 0xf8, !PT ;  /* 0x0000001800057812 */ /* 0x000fe200078ef8f6 */
[----:B------:R-:W-:Y:S01]  /*0440*/  IMAD R0, R243, 0x4, R15 ;  /* 0x00000004f3007824 */ /* 0x000fe200078e020f */
[----:B------:R-:W-:Y:S02]  /*0450*/  SHF.R.S32.HI R8, RZ, 0x1f, R7 ;  /* 0x0000001fff087819 */ /* 0x000fe40000011407 */
[----:B------:R-:W-:Y:S01]  /*0460*/  LEA.HI R3, R3, R238, RZ, 0x3 ;  /* 0x000000ee03037211 */ /* 0x000fe200078f18ff */
[----:B------:R-:W-:Y:S01]  /*0470*/  IMAD R173, R0, 0x8, R4 ;  /* 0x0000000800ad7824 */ /* 0x000fe200078e0204 */
[-C--:B------:R-:W-:Y:S02]  /*0480*/  LEA.HI R2, R7, R7.reuse, RZ, 0x1 ;  /* 0x0000000707027211 */ /* 0x080fe400078f08ff */
[----:B------:R-:W-:Y:S02]  /*0490*/  LEA.HI R8, R8, R7, RZ, 0x3 ;  /* 0x0000000708087211 */ /* 0x000fe400078f18ff */
[----:B------:R-:W-:-:S02]  /*04a0*/  LOP3.LUT R0, R3, 0xfffffff8, RZ, 0xc0, !PT ;  /* 0xfffffff803007812 */ /* 0x000fc400078ec0ff */
[----:B------:R-:W-:Y:S02]  /*04b0*/  LOP3.LUT R5, R5, R6, RZ, 0x3c, !PT ;  /* 0x0000000605057212 */ /* 0x000fe400078e3cff */
[----:B------:R-:W-:Y:S01]  /*04c0*/  SHF.R.S32.HI R6, RZ, 0x1, R2 ;  /* 0x00000001ff067819 */ /* 0x000fe20000011402 */
[----:B------:R-:W-:Y:S01]  /*04d0*/  IMAD.IADD R0, R238, 0x1, -R0 ;  /* 0x00000001ee007824 */ /* 0x000fe200078e0a00 */
[----:B------:R-:W-:Y:S01]  /*04e0*/  SHF.R.S32.HI R3, RZ, 0x1f, R2 ;  /* 0x0000001fff037819 */ /* 0x000fe20000011402 */
[----:B------:R-:W-:Y:S01]  /*04f0*/  IMAD.U32 R242, R242, 0x20, R5 ;  /* 0x00000020f2f27824 */ /* 0x000fe200078e0005 */
[----:B------:R-:W-:Y:S02]  /*0500*/  LOP3.LUT R4, R2, 0x7fffffe, RZ, 0xc0, !PT ;  /* 0x07fffffe02047812 */ /* 0x000fe400078ec0ff */
[----:B------:R-:W-:Y:S02]  /*0510*/  LOP3.LUT R2, R8, 0xfffffff8, RZ, 0xc0, !PT ;  /* 0xfffffff808027812 */ /* 0x000fe400078ec0ff */
[----:B------:R-:W-:Y:S01]  /*0520*/  LEA.HI R5, R3, R6, RZ, 0x2 ;  /* 0x0000000603057211 */ /* 0x000fe200078f10ff */
[C---:B------:R-:W-:Y:S01]  /*0530*/  IMAD.IADD R14, R7.reuse, 0x1, -R4 ;  /* 0x00000001070e7824 */ /* 0x040fe200078e0a04 */
[C---:B------:R-:W-:Y:S01]  /*0540*/  LOP3.LUT R3, R0.reuse, 0x1, RZ, 0xc0, !PT ;  /* 0x0000000100037812 */ /* 0x040fe200078ec0ff */
[----:B------:R-:W-:Y:S01]  /*0550*/  IMAD.IADD R18, R7, 0x1, -R2 ;  /* 0x0000000107127824 */ /* 0x000fe200078e0a02 */
[----:B------:R-:W-:Y:S01]  /*0560*/  SHF.R.S32.HI R2, RZ, 0x1, R9 ;  /* 0x00000001ff027819 */ /* 0x000fe20000011409 */
[----:B------:R-:W-:Y:S01]  /*0570*/  IMAD.SHL.U32 R7, R19, 0x2, RZ ;  /* 0x0000000213077824 */ /* 0x000fe200078e00ff */
[----:B------:R-:W-:-:S02]  /*0580*/  LEA.HI R9, R0, R0, RZ, 0x1 ;  /* 0x0000000000097211 */ /* 0x000fc400078f08ff */
[----:B------:R-:W-:Y:S01]  /*0590*/  LOP3.LUT R5, R5, 0xfffffffc, RZ, 0xc0, !PT ;  /* 0xfffffffc05057812 */ /* 0x000fe200078ec0ff */
[----:B------:R-:W-:Y:S01]  /*05a0*/  IMAD.SHL.U32 R4, R2, 0x40, RZ ;  /* 0x0000004002047824 */ /* 0x000fe200078e00ff */
[----:B------:R-:W-:Y:S01]  /*05b0*/  ISETP.NE.U32.AND P5, PT, R3, 0x1, PT ;  /* 0x000000010300780c */ /* 0x000fe20003fa5070 */
[----:B------:R-:W-:Y:S01]  /*05c0*/  IMAD.SHL.U32 R3, R12, 0x40, RZ ;  /* 0x000000400c037824 */ /* 0x000fe200078e00ff */
[----:B------:R-:W-:Y:S01]  /*05d0*/  LOP3.LUT P6, RZ, R2, 0x2, RZ, 0xc0, !PT ;  /* 0x0000000202ff7812 */ /* 0x000fe200078cc0ff */
[----:B------:R-:W-:Y:S01]  /*05e0*/  IMAD.IADD R16, R6, 0x1, -R5 ;  /* 0x0000000106107824 */ /* 0x000fe200078e0a05 */
[----:B------:R-:W-:Y:S01]  /*05f0*/  LOP3.LUT R2, R9, 0x3fffffe, RZ, 0xc0, !PT ;  /* 0x03fffffe09027812 */ /* 0x000fe200078ec0ff */
[----:B------:R-:W-:Y:S01]  /*0600*/  IMAD.SHL.U32 R5, R10, 0x10, RZ ;  /* 0x000000100a057824 */ /* 0x000fe200078e00ff */
[----:B------:R-:W-:Y:S02]  /*0610*/  LOP3.LUT R6, R3, 0x1c0, RZ, 0xc0, !PT ;  /* 0x000001c003067812 */ /* 0x000fe400078ec0ff */
[C---:B------:R-:W-:Y:S01]  /*0620*/  LOP3.LUT P4, RZ, R0.reuse, 0x2, RZ, 0xc0, !PT ;  /* 0x0000000200ff7812 */ /* 0x040fe2000788c0ff */
[----:B------:R-:W-:Y:S01]  /*0630*/  IMAD.IADD R12, R0, 0x1, -R2 ;  /* 0x00000001000c7824 */ /* 0x000fe200078e0a02 */
[----:B------:R-:W-:Y:S01]  /*0640*/  LOP3.LUT R2, R4, 0xc0, RZ, 0xc0, !PT ;  /* 0x000000c004027812 */ /* 0x000fe200078ec0ff */
[----:B------:R-:W-:Y:S01]  /*0650*/  IMAD.SHL.U32 R0, R0, 0x40, RZ ;  /* 0x0000004000007824 */ /* 0x000fe200078e00ff */
[----:B------:R-:W-:-:S02]  /*0660*/  SHF.R.S32.HI R3, RZ, 0x3, R8 ;  /* 0x00000003ff037819 */ /* 0x000fc40000011408 */
[----:B------:R-:W-:Y:S02]  /*0670*/  LOP3.LUT R4, R6, 0x30, R5, 0xf8, !PT ;  /* 0x0000003006047812 */ /* 0x000fe400078ef805 */
[----:B------:R-:W-:Y:S01]  /*0680*/  SHF.R.S32.HI R11, RZ, 0x7, R11 ;  /* 0x00000007ff0b7819 */ /* 0x000fe2000001140b */
[----:B------:R-:W-:Y:S01]  /*0690*/  IMAD R14, R3, 0x8, R14 ;  /* 0x00000008030e7824 */ /* 0x000fe200078e020e */
[----:B------:R-:W-:Y:S01]  /*06a0*/  LOP3.LUT R0, R0, 0x1c0, RZ, 0xc0, !PT ;  /* 0x000001c000007812 */ /* 0x000fe200078ec0ff */
[----:B------:R-:W-:Y:S01]  /*06b0*/  IMAD R19, R10, 0x2, R3 ;  /* 0x000000020a137824 */ /* 0x000fe200078e0203 */
[----:B------:R-:W-:Y:S01]  /*06c0*/  LOP3.LUT R8, R4, 0x8, R17, 0xf8, !PT ;  /* 0x0000000804087812 */ /* 0x000fe200078ef811 */
[----:B------:R-:W-:Y:S01]  /*06d0*/  IMAD R10, R10, 0x200, R7 ;  /* 0x000002000a0a7824 */ /* 0x000fe200078e0207 */
[----:B------:R-:W-:Y:S02]  /*06e0*/  LOP3.LUT R5, R2, 0x8, R17, 0xf8, !PT ;  /* 0x0000000802057812 */ /* 0x000fe400078ef811 */
[----:B------:R-:W-:Y:S01]  /*06f0*/  SHF.R.U32.HI R4, RZ, 0x3, R2 ;  /* 0x00000003ff047819 */ /* 0x000fe20000011602 */
[----:B------:R-:W-:Y:S01]  /*0700*/  IMAD R10, R12, 0x20, R10 ;  /* 0x000000200c0a7824 */ /* 0x000fe200078e020a */
[----:B------:R-:W-:-:S02]  /*0710*/  LOP3.LUT R3, R0, 0x20, R13, 0xf8, !PT ;  /* 0x0000002000037812 */ /* 0x000fc400078ef80d */
[----:B------:R-:W-:Y:S01]  /*0720*/  SHF.R.U32.HI R2, RZ, 0x3, R0 ;  /* 0x00000003ff027819 */ /* 0x000fe20000011600 */
[----:B------:R-:W-:Y:S01]  /*0730*/  IMAD R0, R11, 0x1000, R7 ;  /* 0x000010000b007824 */ /* 0x000fe200078e0207 */
[----:B------:R-:W-:Y:S02]  /*0740*/  LOP3.LUT R4, R5, R4, RZ, 0x3c, !PT ;  /* 0x0000000405047212 */ /* 0x000fe400078e3cff */
[----:B------:R-:W-:Y:S01]  /*0750*/  LOP3.LUT R2, R3, R2, RZ, 0x3c, !PT ;  /* 0x0000000203027212 */ /* 0x000fe200078e3cff */
[----:B------:R-:W-:Y:S01]  /*0760*/  IMAD R0, R244, 0x400, R0 ;  /* 0x00000400f4007824 */ /* 0x000fe200078e0200 */
[----:B------:R-:W-:Y:S01]  /*0770*/  R2P PR, R18, 0x6 ;  /* 0x0000000612007804 */ /* 0x000fe20000000000 */
[----:B------:R-:W-:Y:S01]  /*0780*/  IMAD.U32 R173, R173, 0x20, R4 ;  /* 0x00000020adad7824 */ /* 0x000fe200078e0004 */
[----:B------:R-:W-:Y:S01]  /*0790*/  SHF.R.U32.HI R6, RZ, 0x3, R6 ;  /* 0x00000003ff067819 */ /* 0x000fe20000011606 */
[----:B------:R-:W-:Y:S01]  /*07a0*/  IMAD.IADD R222, R2, 0x1, R0 ;  /* 0x0000000102de7824 */ /* 0x000fe200078e0200 */
[----:B------:R-:W-:Y:S01]  /*07b0*/  SEL R219, R219, 0x10, !P5 ;  /* 0x00000010dbdb7807 */ /* 0x000fe20006800000 */
[----:B------:R-:W-:Y:S01]  /*07c0*/  IMAD.SHL.U32 R0, R11, 0x8, RZ ;  /* 0x000000080b007824 */ /* 0x000fe200078e00ff */
[----:B------:R-:W-:Y:S01]  /*07d0*/  LOP3.LUT R5, R8, R6, RZ, 0x3c, !PT ;  /* 0x0000000608057212 */ /* 0x000fe200078e3cff */
[----:B------:R-:W-:Y:S01]  /*07e0*/  IMAD.SHL.U32 R2, R18, 0x40, RZ ;  /* 0x0000004012027824 */ /* 0x000fe200078e00ff */
[----:B------:R-:W-:Y:S01]  /*07f0*/  LEA R222, R222, UR4, 0x1 ;  /* 0x00000004dede7c11 */ /* 0x000fe2000f8e08ff */
[----:B------:R-:W-:Y:S01]  /*0800*/  IMAD.SHL.U32 R4, R16, 0x40, RZ ;  /* 0x0000004010047824 */ /* 0x000fe200078e00ff */
        /* <DEDUP_REMOVED lines=9> */
[----:B------:R-:W-:Y:S01]  /*08a0*/  IMAD.SHL.U32 R173, R173, 0x2, RZ ;  /* 0x00000002adad7824 */ /* 0x000fe200078e00ff */
[----:B------:R-:W-:Y:S01]  /*08b0*/  LOP3.LUT R3, R3, 0x8, RZ, 0xc0, !PT ;  /* 0x0000000803037812 */ /* 0x000fe200078ec0ff */
[----:B------:R-:W-:Y:S01]  /*08c0*/  VIADD R220, R222, 0x20 ;  /* 0x00000020dedc7836 */ /* 0x000fe20000000000 */
[----:B------:R-:W-:Y:S01]  /*08d0*/  LOP3.LUT R0, R0, 0xc0, RZ, 0xc0, !PT ;  /* 0x000000c000007812 */ /* 0x000fe200078ec0ff */
[C---:B------:R-:W-:Y:S01]  /*08e0*/  @P4 VIADD R220, R222.reuse, 0xffffffe0 ;  /* 0xffffffe0dedc4836 */ /* 0x040fe20000000000 */
[----:B------:R-:W-:Y:S01]  /*08f0*/  SHF.R.U32.HI R176, RZ, 0x3, R2 ;  /* 0x00000003ffb07819 */ /* 0x000fe20000011602 */
[----:B------:R-:W-:Y:S01]  /*0900*/  IMAD.IADD R221, R222, 0x1, R219 ;  /* 0x00000001dedd7824 */ /* 0x000fe200078e02db */
[----:B------:R-:W-:Y:S01]  /*0910*/  SHF.R.U32.HI R8, RZ, 0x3, R0 ;  /* 0x00000003ff087819 */ /* 0x000fe20000011600 */
[----:B------:R-:W-:Y:S01]  /*0920*/  IMAD.IADD R219, R219, 0x1, R220 ;  /* 0x00000001dbdb7824 */ /* 0x000fe200078e02dc */
[----:B------:R-:W-:-:S02]  /*0930*/  LOP3.LUT R9, R7, 0x10, R9, 0xf8, !PT ;  /* 0x0000001007097812 */ /* 0x000fc400078ef809 */
[--C-:B------:R-:W-:Y:S02]  /*0940*/  SHF.R.U32.HI R6, RZ, 0x3, R4.reuse ;  /* 0x00000003ff067819 */ /* 0x100fe40000011604 */
[----:B------:R-:W-:Y:S02]  /*0950*/  LOP3.LUT R176, R176, R2, R3, 0x1e, !PT ;  /* 0x00000002b0b07212 */ /* 0x000fe400078e1e03 */
[----:B------:R-:W-:Y:S01]  /*0960*/  LOP3.LUT R8, R8, R0, R7, 0x1e, !PT ;  /* 0x0000000008087212 */ /* 0x000fe200078e1e07 */
[----:B------:R-:W-:Y:S01]  /*0970*/  IMAD.SHL.U32 R0, R14, 0x20, RZ ;  /* 0x000000200e007824 */ /* 0x000fe200078e00ff */
[C---:B------:R-:W-:Y:S01]  /*0980*/  LOP3.LUT R2, R6.reuse, R9, R4, 0x1e, !PT ;  /* 0x0000000906027212 */ /* 0x040fe200078e1e04 */
[----:B------:R-:W-:Y:S01]  /*0990*/  IMAD.U32 R176, R19, 0x200, R176 ;  /* 0x0000020013b07824 */ /* 0x000fe200078e00b0 */
[----:B------:R-:W-:Y:S01]  /*09a0*/  LOP3.LUT R3, R6, R4, R3, 0x1e, !PT ;  /* 0x0000000406037212 */ /* 0x000fe200078e1e03 */
        /* <DEDUP_REMOVED lines=17> */
[----:B------:R-:W-:Y:S01]  /*0ac0*/  IMAD R230, R244, 0x10, R230 ;  /* 0x00000010f4e67824 */ /* 0x000fe200078e02e6 */
[----:B------:R-:W-:-:S02]  /*0ad0*/  SEL R180, R180, 0xffffffe0, !P0 ;  /* 0xffffffe0b4b47807 */ /* 0x000fc40004000000 */
[----:B------:R-:W-:Y:S02]  /*0ae0*/  LEA R239, R8, UR5, 0x1 ;  /* 0x0000000508ef7c11 */ /* 0x000fe4000f8e08ff */
[----:B------:R-:W-:Y:S01]  /*0af0*/  LEA R176, R176, UR6, 0x1 ;  /* 0x00000006b0b07c11 */ /* 0x000fe2000f8e08ff */
[----:B------:R-:W-:Y:S01]  /*0b00*/  ULDC.64 UR6, c[0x0][0x208] ;  /* 0x0000820000067ab9 */ /* 0x000fe20000000a00 */
[----:B------:R-:W-:Y:S01]  /*0b10*/  LEA R3, R5, UR4, 0x1 ;  /* 0x0000000405037c11 */ /* 0x000fe2000f8e08ff */
[----:B------:R-:W-:Y:S01]  /*0b20*/  VIADD R240, R239, 0x20 ;  /* 0x00000020eff07836 */ /* 0x000fe20000000000 */
[----:B------:R-:W-:Y:S01]  /*0b30*/  IADD3 R174, R174, UR5, R173 ;  /* 0x00000005aeae7c10 */ /* 0x000fe2000fffe0ad */
[C---:B------:R-:W-:Y:S02]  /*0b40*/  IMAD.IADD R177, R176.reuse, 0x1, R177 ;  /* 0x00000001b0b17824 */ /* 0x040fe400078e02b1 */
[--C-:B------:R-:W-:Y:S02]  /*0b50*/  IMAD.IADD R179, R176, 0x1, R178.reuse ;  /* 0x00000001b0b37824 */ /* 0x100fe400078e02b2 */
[----:B------:R-:W-:-:S02]  /*0b60*/  IMAD.IADD R178, R177, 0x1, R178 ;  /* 0x00000001b1b27824 */ /* 0x000fc400078e02b2 */
[----:B------:R-:W-:-:S07]  /*0b70*/  @P3 VIADD R240, R239, 0xffffffe0 ;  /* 0xffffffe0eff03836 */ /* 0x000fce0000000000 */
.L_x_535:
        /* <DEDUP_REMOVED lines=67> */
.L_x_507:
        /* <DEDUP_REMOVED lines=131> */
.L_x_509:
        /* <DEDUP_REMOVED lines=13> */
.L_x_510:
        /* <DEDUP_REMOVED lines=12> */
.L_x_511:
[----:B------:R-:W-:Y:S01]  /*1970*/  ULDC UR5, c[0x0][0x270] ;  /* 0x00009c0000057ab9 */ /* 0x000fe20000000800 */
[----:B------:R-:W-:Y:S01]  /*1980*/  ULDC UR8, c[0x0][0x2d4] ;  /* 0x0000b50000087ab9 */ /* 0x000fe20000000800 */
[----:B------:R-:W-:-:S04]  /*1990*/  UIMAD UR5, UR49, UR5, UR58 ;  /* 0x00000005310572a4 */ /* 0x000fc8000f8e023a */
[----:B------:R-:W-:-:S12]  /*19a0*/  UIMAD UR5, UR5, UR8, URZ ;  /* 0x00000008050572a4 */ /* 0x000fd8000f8e023f */
.L_x_512:
[----:B------:R-:W1:Y:S01]  /*19b0*/  S2R R21, SR_TID.X ;  /* 0x0000000000157919 */ /* 0x000e620000002100 */
[----:B------:R-:W-:Y:S01]  /*19c0*/  SHF.R.S32.HI R17, RZ, 0x1f, R238 ;  /* 0x0000001fff117819 */ /* 0x000fe200000114ee */
[----:B------:R-:W-:Y:S01]  /*19d0*/  UIADD3 UR8, UR18, UR5, URZ ;  /* 0x0000000512087290 */ /* 0x000fe2000fffe03f */
[----:B------:R-:W-:Y:S01]  /*19e0*/  IADD3 R2, P0, R238, UR18, RZ ;  /* 0x00000012ee027c10 */ /* 0x000fe2000ff1e0ff */
[----:B------:R-:W-:Y:S01]  /*19f0*/  ULDC UR11, c[0x0][0x2dc] ;  /* 0x0000b700000b7ab9 */ /* 0x000fe20000000800 */
[----:B------:R-:W-:Y:S01]  /*1a00*/  ULDC UR12, c[0x0][0x270] ;  /* 0x00009c00000c7ab9 */ /* 0x000fe20000000800 */
[--C-:B------:R-:W-:Y:S01]  /*1a10*/  SHF.R.S32.HI R247, RZ, 0x1f, R246.reuse ;  /* 0x0000001ffff77819 */ /* 0x100fe200000114f6 */
[----:B------:R-:W-:Y:S01]  /*1a20*/  UIMAD UR35, UR11, UR12, URZ ;  /* 0x0000000c0b2372a4 */ /* 0x000fe2000f8e023f */
[----:B------:R-:W-:Y:S01]  /*1a30*/  IADD3.X R4, R17, UR29, RZ, P0, !PT ;  /* 0x0000001d11047c10 */ /* 0x000fe200087fe4ff */
[----:B------:R-:W-:Y:S01]  /*1a40*/  ULDC.64 UR20, c[0x0][0x478] ;  /* 0x00011e0000147ab9 */ /* 0x000fe20000000a00 */
[----:B------:R-:W-:Y:S01]  /*1a50*/  UIADD3 UR11, -UR10, UR40, UR42 ;  /* 0x000000280a0b7290 */ /* 0x000fe2000fffe12a */
[----:B------:R-:W-:Y:S01]  /*1a60*/  IMAD.WIDE.U32 R6, R2, UR36, R246 ;  /* 0x0000002402067c25 */ /* 0x000fe2000f8e00f6 */
[----:B------:R-:W-:Y:S01]  /*1a70*/  ULDC UR12, c[0x0][0x398] ;  /* 0x0000e600000c7ab9 */ /* 0x000fe20000000800 */
[----:B------:R-:W-:Y:S01]  /*1a80*/  UIMAD.WIDE UR20, UR8, 0x4, UR20 ;  /* 0x00000004081478a5 */ /* 0x000fe2000f8e0214 */
[----:B------:R-:W-:Y:S01]  /*1a90*/  BSSY B1, `(.L_x_508) ;  /* 0x0000769000017945 */ /* 0x000fe20003800000 */
[----:B------:R-:W-:Y:S01]  /*1aa0*/  IMAD R4, R4, UR36, RZ ;  /* 0x0000002404047c24 */ /* 0x000fe2000f8e02ff */
[----:B------:R-:W-:-:S02]  /*1ab0*/  USHF.R.S32.HI UR15, URZ, 0x1f, UR58 ;  /* 0x0000001f3f0f7899 */ /* 0x000fc4000801143a */
[----:B------:R-:W-:Y:S01]  /*1ac0*/  UIADD3 UR28, UR18, UR17, URZ ;  /* 0x00000011121c7290 */ /* 0x000fe2000fffe03f */
[----:B------:R-:W-:Y:S01]  /*1ad0*/  IMAD R8, R2, UR37, R4 ;  /* 0x0000002502087c24 */ /* 0x000fe2000f8e0204 */
[----:B------:R-:W-:Y:S01]  /*1ae0*/  IADD3 R4, P0, R246, UR9, RZ ;  /* 0x00000009f6047c10 */ /* 0x000fe2000ff1e0ff */
[----:B------:R-:W-:Y:S01]  /*1af0*/  ULDC.64 UR8, c[0x0][0x420] ;  /* 0x0001080000087ab9 */ /* 0x000fe20000000a00 */
[----:B------:R-:W-:Y:S01]  /*1b00*/  UIADD3 UR11, UR11, -UR12, URZ ;  /* 0x8000000c0b0b7290 */ /* 0x000fe2000fffe03f */
[----:B------:R-:W-:Y:S01]  /*1b10*/  IMAD.U32 R2, RZ, RZ, UR8 ;  /* 0x00000008ff027e24 */ /* 0x000fe2000f8e00ff */
[----:B------:R-:W-:Y:S01]  /*1b20*/  IADD3.X R5, R247, UR53, RZ, P0, !PT ;  /* 0x00000035f7057c10 */ /* 0x000fe200087fe4ff */
[----:B------:R-:W-:Y:S01]  /*1b30*/  ULDC.64 UR16, c[0x0][0x258] ;  /* 0x0000960000107ab9 */ /* 0x000fe20000000a00 */
[----:B------:R-:W-:Y:S01]  /*1b40*/  UIMAD UR12, UR29, UR8, URZ ;  /* 0x000000081d0c72a4 */ /* 0x000fe2000f8e023f */
[----:B------:R-:W-:Y:S01]  /*1b50*/  IADD3 R6, P0, R6, UR60, RZ ;  /* 0x0000003c06067c10 */ /* 0x000fe2000ff1e0ff */
[----:B------:R-:W-:Y:S01]  /*1b60*/  UIMAD UR13, UR15, UR16, URZ ;  /* 0x000000100f0d72a4 */ /* 0x000fe2000f8e023f */
[----:B------:R-:W-:Y:S01]  /*1b70*/  IMAD.WIDE.U32 R4, R2, UR18, R4 ;  /* 0x0000001202047c25 */ /* 0x000fe2000f8e0004 */
[----:B------:R-:W-:Y:S01]  /*1b80*/  UIMAD UR14, UR18, UR9, UR12 ;  /* 0x00000009120e72a4 */ /* 0x000fe2000f8e020c */
[----:B------:R-:W-:Y:S01]  /*1b90*/  IADD3.X R7, R7, UR52, R8, P0, !PT ;  /* 0x0000003407077c10 */ /* 0x000fe200087fe408 */
[----:B------:R-:W-:Y:S01]  /*1ba0*/  USHF.R.S32.HI UR32, URZ, 0x1f, UR11 ;  /* 0x0000001f3f207899 */ /* 0x000fe2000801140b */
[----:B-1----:R-:W-:Y:S01]  /*1bb0*/  SHF.R.S32.HI R9, RZ, 0x1f, R21 ;  /* 0x0000001fff097819 */ /* 0x002fe20000011415 */
[----:B------:R-:W-:Y:S01]  /*1bc0*/  USHF.L.U32 UR26, UR35, 0x6, URZ ;  /* 0x00000006231a7899 */ /* 0x000fe2000800063f */
[----:B------:R-:W-:Y:S01]  /*1bd0*/  IMAD.U32 R8, RZ, RZ, UR16 ;  /* 0x00000010ff087e24 */ /* 0x000fe2000f8e00ff */
[----:B------:R-:W-:Y:S01]  /*1be0*/  UIMAD UR17, UR58, UR17, UR13 ;  /* 0x000000113a1172a4 */ /* 0x000fe2000f8e020d */
[----:B------:R-:W-:Y:S01]  /*1bf0*/  LEA.HI R9, R9, R21, RZ, 0x5 ;  /* 0x0000001509097211 */ /* 0x000fe200078f28ff */
[----:B------:R-:W-:Y:S01]  /*1c00*/  ULEA.HI UR32, UR32, UR11, URZ, 0x6 ;  /* 0x0000000b20207291 */ /* 0x000fe2000f8f303f */
[----:B------:R-:W-:Y:S01]  /*1c10*/  VIADD R5, R5, UR14 ;  /* 0x0000000e05057c36 */ /* 0x000fe20008000000 */
[----:B------:R-:W-:Y:S01]  /*1c20*/  ULDC.64 UR12, c[0x0][0x428] ;  /* 0x00010a00000c7ab9 */ /* 0x000fe20000000a00 */
[----:B------:R-:W-:Y:S01]  /*1c30*/  LOP3.LUT R2, R9, 0xffffffe0, RZ, 0xc0, !PT ;  /* 0xffffffe009027812 */ /* 0x000fe200078ec0ff */
[----:B------:R-:W-:Y:S01]  /*1c40*/  UIMAD UR14, UR15, UR12, URZ ;  /* 0x0000000c0f0e72a4 */ /* 0x000fe2000f8e023f */
[----:B------:R-:W-:Y:S01]  /*1c50*/  IMAD.WIDE.U32 R6, R8, UR58, R6 ;  /* 0x0000003a08067c25 */ /* 0x000fe2000f8e0006 */
[----:B------:R-:W-:-:S02]  /*1c60*/  UIADD3 UR27, UP2, UP0, UR30, UR26, UR50 ;  /* 0x0000001a1e1b7290 */ /* 0x000fc4000f85e032 */
[----:B------:R-:W-:Y:S01]  /*1c70*/  USHF.R.S32.HI UR32, URZ, 0x6, UR32 ;  /* 0x000000063f207899 */ /* 0x000fe20008011420 */
[----:B------:R-:W-:Y:S01]  /*1c80*/  IMAD.IADD R21, R21, 0x1, -R2 ;  /* 0x0000000115157824 */ /* 0x000fe200078e0a02 */
[----:B------:R-:W-:Y:S01]  /*1c90*/  UIMAD UR13, UR58, UR13, UR14 ;  /* 0x0000000d3a0d72a4 */ /* 0x000fe2000f8e020e */
[----:B------:R-:W-:Y:S01]  /*1ca0*/  IMAD.U32 R2, RZ, RZ, UR12 ;  /* 0x0000000cff027e24 */ /* 0x000fe2000f8e00ff */
[----:B------:R-:W-:Y:S01]  /*1cb0*/  USHF.R.S32.HI UR12, URZ, 0x1f, UR26 ;  /* 0x0000001f3f0c7899 */ /* 0x000fe2000801141a */
[----:B------:R-:W-:Y:S01]  /*1cc0*/  VIADD R7, R7, UR17 ;  /* 0x0000001107077c36 */ /* 0x000fe20008000000 */
[----:B------:R-:W-:Y:S01]  /*1cd0*/  ULDC.64 UR18, c[0x0][0x3e0] ;  /* 0x0000f80000127ab9 */ /* 0x000fe20000000a00 */
[----:B------:R-:W-:Y:S01]  /*1ce0*/  IMAD.WIDE.U32 R4, R2, UR58, R4 ;  /* 0x0000003a02047c25 */ /* 0x000fe2000f8e0004 */
[----:B------:R-:W-:Y:S01]  /*1cf0*/  UIADD3.X UR11, UR54, UR12, UR57, UP2, UP0 ;  /* 0x0000000c360b7290 */ /* 0x000fe200097e0439 */
[----:B------:R-:W-:Y:S01]  /*1d00*/  SHF.R.S32.HI R2, RZ, 0x5, R9 ;  /* 0x00000005ff027819 */ /* 0x000fe20000011409 */
[----:B------:R-:W-:Y:S01]  /*1d10*/  UISETP.LT.AND UP0, UPT, URZ, UR32, UPT ;  /* 0x000000203f00728c */ /* 0x000fe2000bf01270 */
[----:B------:R-:W-:Y:S01]  /*1d20*/  VIADD R5, R5, UR13 ;  /* 0x0000000d05057c36 */ /* 0x000fe20008000000 */
[----:B------:R-:W-:Y:S01]  /*1d30*/  UIADD3 UR12, UP3, UP2, UR56, UR27, UR59 ;  /* 0x0000001b380c7290 */ /* 0x000fe2000fa7e03b */
[----:B------:R-:W-:Y:S01]  /*1d40*/  IMAD R9, R17, UR8, RZ ;  /* 0x0000000811097c24 */ /* 0x000fe2000f8e02ff */
[----:B------:R-:W-:Y:S01]  /*1d50*/  USEL UR32, URZ, UR32, !UP0 ;  /* 0x000000203f207287 */ /* 0x000fe2000c000000 */
[----:B------:R-:W-:Y:S01]  /*1d60*/  IMAD R8, R2, UR35, R21 ;  /* 0x0000002302087c24 */ /* 0x000fe2000f8e0215 */
[----:B------:R-:W-:Y:S01]  /*1d70*/  UIADD3.X UR11, UR55, UR11, UR51, UP3, UP2 ;  /* 0x0000000b370b7290 */ /* 0x000fe20009fe4433 */
[C---:B------:R-:W-:Y:S01]  /*1d80*/  IMAD R9, R238.reuse, UR9, R9 ;  /* 0x00000009ee097c24 */ /* 0x040fe2000f8e0209 */
[----:B------:R-:W-:Y:S01]  /*1d90*/  UISETP.GT.AND UP0, UPT, UR47, UR32, UPT ;  /* 0x000000202f00728c */ /* 0x000fe2000bf04270 */
[----:B------:R-:W-:Y:S01]  /*1da0*/  IMAD.WIDE.U32 R4, R238, UR8, R4 ;  /* 0x00000008ee047c25 */ /* 0x000fe2000f8e0004 */
[C---:B------:R-:W-:Y:S01]  /*1db0*/  IADD3 R2, P0, R8.reuse, UR12, RZ ;  /* 0x0000000c08027c10 */ /* 0x040fe2000ff1e0ff */
[----:B------:R-:W-:Y:S01]  /*1dc0*/  ULDC.64 UR36, c[0x0][0x210] ;  /* 0x0000840000247ab9 */ /* 0x000fe20000000a00 */
[----:B------:R-:W-:Y:S01]  /*1dd0*/  ULDC.64 UR14, c[0x0][0x400] ;  /* 0x00010000000e7ab9 */ /* 0x000fe20000000a00 */
[----:B------:R-:W-:Y:S01]  /*1de0*/  IMAD.IADD R5, R5, 0x1, R9 ;  /* 0x0000000105057824 */ /* 0x000fe200078e0209 */
[----:B------:R-:W-:Y:S01]  /*1df0*/  LEA.HI.X.SX32 R8, R8, UR11, 0x1, P0 ;  /* 0x0000000b08087c11 */ /* 0x000fe200080f0eff */
[----:B------:R-:W-:Y:S01]  /*1e00*/  ULDC.64 UR30, c[0x0][0x2b0] ;  /* 0x0000ac00001e7ab9 */ /* 0x000fe20000000a00 */
[----:B------:R-:W-:Y:S01]  /*1e10*/  PLOP3.LUT P0, PT, PT, PT, UP0, 0x80, 0x0 ;  /* 0x000000000000781c */ /* 0x000fe20003f0f008 */
[----:B------:R-:W-:Y:S01]  /*1e20*/  UIADD3 UR5, UR47, -0x1, URZ ;  /* 0xffffffff2f057890 */ /* 0x000fe2000fffe03f */
[----:B------:R-:W-:Y:S01]  /*1e30*/  LEA R224, P3, R4, UR18, 0x1 ;  /* 0x0000001204e07c11 */ /* 0x000fe2000f8608ff */
[----:B------:R-:W-:Y:S01]  /*1e40*/  UIMAD.WIDE UR16, UR28, 0x4, UR30 ;  /* 0x000000041c1078a5 */ /* 0x000fe2000f8e021e */
[----:B------:R-:W-:Y:S01]  /*1e50*/  LEA R226, P4, R6, UR36, 0x1 ;  /* 0x0000002406e27c11 */ /* 0x000fe2000f8808ff */
[----:B------:R-:W-:Y:S01]  /*1e60*/  UMOV UR18, UR21 ;  /* 0x0000001500127c82 */ /* 0x000fe20008000000 */
[----:B------:R-:W-:-:S02]  /*1e70*/  LEA R229, P2, R2, UR14, 0x2 ;  /* 0x0000000e02e57c11 */ /* 0x000fc4000f8410ff */
[----:B------:R-:W-:Y:S01]  /*1e80*/  LEA.HI.X R225, R4, UR19, R5, 0x1, P3 ;  /* 0x0000001304e17c11 */ /* 0x000fe200098f0c05 */
[----:B------:R-:W-:Y:S01]  /*1e90*/  UMOV UR19, UR20 ;  /* 0x0000001400137c82 */ /* 0x000fe20008000000 */
[----:B------:R-:W-:Y:S02]  /*1ea0*/  LEA.HI.X R227, R6, UR37, R7, 0x1, P4 ;  /* 0x0000002506e37c11 */ /* 0x000fe4000a0f0c07 */
        /* <DEDUP_REMOVED lines=21> */
.L_x_514:
        /* <DEDUP_REMOVED lines=19> */
.L_x_515:
        /* <DEDUP_REMOVED lines=32> */
.L_x_517:
[----:B------:R-:W-:Y:S05]  /*2330*/  BSYNC B0 ;  /* 0x0000000000007941 */ /* 0x000fea0003800000 */
.L_x_516:
        /* <DEDUP_REMOVED lines=15> */
.L_x_519:
[----:B------:R-:W-:Y:S05]  /*2430*/  BSYNC B0 ;  /* 0x0000000000007941 */ /* 0x000fea0003800000 */
.L_x_518:
        /* <DEDUP_REMOVED lines=28> */
.L_x_521:
[----:B------:R-:W-:Y:S05]  /*2600*/  BSYNC B0 ;  /* 0x0000000000007941 */ /* 0x000fea0003800000 */
.L_x_520:
        /* <DEDUP_REMOVED lines=15> */
.L_x_513:
[----:B------:R-:W-:Y:S01]  /*2700*/  UIMAD UR8, UR38, UR22, URZ ;  /* 0x00000016260872a4 */ /* 0x000fe2000f8e023f */
[----:B------:R-:W-:Y:S01]  /*2710*/  IMAD.U32 R6, RZ, RZ, UR22 ;  /* 0x00000016ff067e24 */ /* 0x000fe2000f8e00ff */
[----:B------:R-:W-:Y:S01]  /*2720*/  UIMAD UR9, UR38, UR24, URZ ;  /* 0x00000018260972a4 */ /* 0x000fe2000f8e023f */
[----:B------:R-:W-:Y:S01]  /*2730*/  VIADD R9, R238, 0x40 ;  /* 0x00000040ee097836 */ /* 0x000fe20000000000 */
[----:B------:R-:W-:Y:S01]  /*2740*/  UIMAD UR11, UR42, UR23, UR8 ;  /* 0x000000172a0b72a4 */ /* 0x000fe2000f8e0208 */
[--C-:B------:R-:W-:Y:S01]  /*2750*/  IMAD.WIDE.U32 R6, R6, UR42, R246.reuse ;  /* 0x0000002a06067c25 */ /* 0x100fe2000f8e00f6 */
[----:B------:R-:W-:Y:S02]  /*2760*/  UIMAD UR8, UR41, -0x80, UR10 ;  /* 0xffffff80290878a4 */ /* 0x000fe4000f8e020a */
[----:B------:R-:W-:Y:S01]  /*2770*/  UIMAD UR9, UR42, UR25, UR9 ;  /* 0x000000192a0972a4 */ /* 0x000fe2000f8e0209 */
[----:B------:R-:W-:Y:S01]  /*2780*/  IMAD.U32 R4, RZ, RZ, UR24 ;  /* 0x00000018ff047e24 */ /* 0x000fe2000f8e00ff */
[----:B------:R-:W-:Y:S01]  /*2790*/  IADD3 R8, P0, R6, UR39, RZ ;  /* 0x0000002706087c10 */ /* 0x000fe2000ff1e0ff */
[----:B------:R-:W-:Y:S01]  /*27a0*/  IMAD.U32 R2, RZ, RZ, UR11 ;  /* 0x0000000bff027e24 */ /* 0x000fe2000f8e00ff */
[----:B------:R-:W-:Y:S01]  /*27b0*/  ISETP.GE.AND P1, PT, R9, UR8, PT ;  /* 0x0000000809007c0c */ /* 0x000fe2000bf26270 */
[----:B------:R-:W-:Y:S01]  /*27c0*/  IMAD.WIDE.U32 R4, R4, UR42, R246 ;  /* 0x0000002a04047c25 */ /* 0x000fe2000f8e00f6 */
[----:B------:R-:W-:Y:S01]  /*27d0*/  ISETP.GE.AND P2, PT, R238, UR8, PT ;  /* 0x00000008ee007c0c */ /* 0x000fe2000bf46270 */
[----:B------:R-:W-:Y:S01]  /*27e0*/  ULDC.64 UR12, c[0x0][0x260] ;  /* 0x00009800000c7ab9 */ /* 0x000fe20000000a00 */
[----:B------:R-:W-:Y:S01]  /*27f0*/  IADD3.X R9, R7, UR46, R2, P0, !PT ;  /* 0x0000002e07097c10 */ /* 0x000fe200087fe402 */
[----:B------:R-:W-:Y:S01]  /*2800*/  IMAD.U32 R2, RZ, RZ, UR9 ;  /* 0x00000009ff027e24 */ /* 0x000fe2000f8e00ff */
[----:B------:R-:W-:Y:S01]  /*2810*/  IADD3 R6, P0, R4, UR43, RZ ;  /* 0x0000002b04067c10 */ /* 0x000fe2000ff1e0ff */
[----:B------:R-:W-:Y:S01]  /*2820*/  ULDC.64 UR8, c[0x0][0x268] ;  /* 0x00009a0000087ab9 */ /* 0x000fe20000000a00 */
[C---:B------:R-:W-:Y:S01]  /*2830*/  IMAD R4, R10.reuse, UR12, RZ ;  /* 0x0000000c0a047c24 */ /* 0x040fe2000f8e02ff */
[----:B------:R-:W-:Y:S01]  /*2840*/  ULDC UR14, c[0x0][0x270] ;  /* 0x00009c00000e7ab9 */ /* 0x000fe20000000800 */
[----:B------:R-:W-:Y:S01]  /*2850*/  IADD3.X R7, R5, UR48, R2, P0, !PT ;  /* 0x0000003005077c10 */ /* 0x000fe200087fe402 */
[----:B------:R-:W-:-:S02]  /*2860*/  IMAD R2, R10, UR8, RZ ;  /* 0x000000080a027c24 */ /* 0x000fc4000f8e02ff */
[----:B------:R-:W-:Y:S01]  /*2870*/  IMAD.MOV.U32 R233, RZ, RZ, 0x7f800000 ;  /* 0x7f800000ffe97424 */ /* 0x000fe200078e00ff */
[----:B------:R-:W-:Y:S01]  /*2880*/  @!P1 IADD3 R12, P0, R238, 0x40, RZ ;  /* 0x00000040ee0c9810 */ /* 0x000fe20007f1e0ff */
[C---:B------:R-:W-:Y:S01]  /*2890*/  IMAD R10, R0.reuse, UR13, R4 ;  /* 0x0000000d000a7c24 */ /* 0x040fe2000f8e0204 */
[----:B------:R-:W1:Y:S01]  /*28a0*/  @!P2 LDC.64 R18, c[0x0][0x218] ;  /* 0x00008600ff12ab82 */ /* 0x000e620000000a00 */
[----:B------:R-:W-:-:S04]  /*28b0*/  IMAD.WIDE.U32 R4, R0, UR12, R8 ;  /* 0x0000000c00047c25 */ /* 0x000fc8000f8e0008 */
[----:B------:R-:W-:Y:S01]  /*28c0*/  IMAD.MOV.U32 R234, RZ, RZ, 0x7f800000 ;  /* 0x7f800000ffea7424 */ /* 0x000fe200078e00ff */
[----:B------:R-:W-:Y:S01]  /*28d0*/  USHF.L.U32 UR21, UR35, 0x4, URZ ;  /* 0x0000000423157899 */ /* 0x000fe2000800063f */
[C---:B------:R-:W-:Y:S01]  /*28e0*/  IMAD R2, R0.reuse, UR9, R2 ;  /* 0x0000000900027c24 */ /* 0x040fe2000f8e0202 */
[----:B------:R-:W2:Y:S01]  /*28f0*/  @!P1 LDC.64 R22, c[0x0][0x218] ;  /* 0x00008600ff169b82 */ /* 0x000ea20000000a00 */
[----:B------:R-:W-:Y:S01]  /*2900*/  IMAD.WIDE.U32 R6, R0, UR8, R6 ;  /* 0x0000000800067c25 */ /* 0x000fe2000f8e0006 */
[----:B------:R-:W-:Y:S02]  /*2910*/  ULEA.HI UR9, UR5, UR5, URZ, 0x1 ;  /* 0x0000000505097291 */ /* 0x000fe4000f8f083f */
[----:B------:R-:W-:Y:S01]  /*2920*/  UIMAD UR8, UR5, -0x40, UR40 ;  /* 0xffffffc0050878a4 */ /* 0x000fe2000f8e0228 */
[--C-:B------:R-:W-:Y:S01]  /*2930*/  @!P1 IMAD.X R0, RZ, RZ, R17.reuse, P0 ;  /* 0x000000ffff009224 */ /* 0x100fe200000e0611 */
[----:B------:R-:W-:Y:S01]  /*2940*/  @!P1 IADD3 R14, P0, R238, 0x40, RZ ;  /* 0x00000040ee0e9810 */ /* 0x000fe20007f1e0ff */
[----:B------:R-:W-:Y:S01]  /*2950*/  IMAD.IADD R7, R7, 0x1, R2 ;  /* 0x0000000107077824 */ /* 0x000fe200078e0202 */
[----:B------:R-:W-:Y:S01]  /*2960*/  ULOP3.LUT UR9, UR9, 0xfffffffe, URZ, 0xc0, !UPT ;  /* 0xfffffffe09097892 */ /* 0x000fe2000f8ec03f */
[----:B------:R-:W-:Y:S01]  /*2970*/  @!P1 IMAD R2, R0, UR22, RZ ;  /* 0x0000001600029c24 */ /* 0x000fe2000f8e02ff */
[----:B------:R-:W-:Y:S01]  /*2980*/  ISETP.GE.AND P3, PT, R238, UR8, PT ;  /* 0x00000008ee007c0c */ /* 0x000fe2000bf66270 */
[----:B------:R-:W-:Y:S01]  /*2990*/  @!P1 IMAD.X R0, RZ, RZ, R17, P0 ;  /* 0x000000ffff009224 */ /* 0x000fe200000e0611 */
[----:B------:R-:W-:Y:S01]  /*29a0*/  PLOP3.LUT P0, PT, PT, PT, UP4, 0x80, 0x0 ;  /* 0x000000000000781c */ /* 0x000fe20003f0f048 */
[----:B------:R-:W-:Y:S01]  /*29b0*/  IMAD.IADD R5, R5, 0x1, R10 ;  /* 0x0000000105057824 */ /* 0x000fe200078e020a */
[----:B------:R-:W-:Y:S01]  /*29c0*/  UIADD3 UR9, UR5, -UR9, URZ ;  /* 0x8000000905097290 */ /* 0x000fe2000fffe03f */
[----:B------:R-:W-:-:S02]  /*29d0*/  @!P2 IMAD R15, R17, UR22, RZ ;  /* 0x00000016110fac24 */ /* 0x000fc4000f8e02ff */
[----:B------:R-:W-:Y:S01]  /*29e0*/  IMAD.MOV.U32 R231, RZ, RZ, 0x7f800000 ;  /* 0x7f800000ffe77424 */ /* 0x000fe200078e00ff */
[----:B------:R-:W-:Y:S01]  /*29f0*/  UISETP.NE.AND UP0, UPT, UR9, 0x1, UPT ;  /* 0x000000010900788c */ /* 0x000fe2000bf05270 */
[----:B------:R-:W-:Y:S02]  /*2a00*/  @!P1 IMAD.MOV.U32 R8, RZ, RZ, R4 ;  /* 0x000000ffff089224 */ /* 0x000fe400078e0004 */
[----:B------:R-:W-:Y:S01]  /*2a10*/  IMAD.MOV.U32 R232, RZ, RZ, 0x7f800000 ;  /* 0x7f800000ffe87424 */ /* 0x000fe200078e00ff */
[----:B------:R-:W-:Y:S01]  /*2a20*/  USHF.L.U32 UR20, UR35, 0x3, URZ ;  /* 0x0000000323147899 */ /* 0x000fe2000800063f */
[----:B------:R-:W-:Y:S02]  /*2a30*/  @!P1 IMAD.MOV.U32 R9, RZ, RZ, R5 ;  /* 0x000000ffff099224 */ /* 0x000fe400078e0005 */
[----:B------:R-:W-:Y:S01]  /*2a40*/  IMAD R235, RZ, RZ, -UR26 ;  /* 0x8000001affeb7e24 */ /* 0x000fe2000f8e02ff */
[----:B------:R-:W-:Y:S01]  /*2a50*/  @P0 BAR.SYNC.DEFER_BLOCKING 0x0 ;  /* 0x0000000000000b1d */ /* 0x000fe20000010000 */
[----:B------:R-:W-:Y:S01]  /*2a60*/  @!P1 IMAD R16, R12, UR23, R2 ;  /* 0x000000170c109c24 */ /* 0x000fe2000f8e0202 */
[----:B------:R-:W-:Y:S01]  /*2a70*/  PLOP3.LUT P0, PT, PT, PT, UP0, 0x80, 0x0 ;  /* 0x000000000000781c */ /* 0x000fe20003f0f008 */
[----:B------:R-:W-:-:S02]  /*2a80*/  @!P1 IMAD R0, R0, UR24, RZ ;  /* 0x0000001800009c24 */ /* 0x000fc4000f8e02ff */
[----:B------:R-:W-:Y:S01]  /*2a90*/  @!P1 IMAD.MOV.U32 R10, RZ, RZ, R6 ;  /* 0x000000ffff0a9224 */ /* 0x000fe200078e0006 */
[----:B------:R-:W-:Y:S01]  /*2aa0*/  CS2R R126, SRZ ;  /* 0x00000000007e7805 */ /* 0x000fe2000001ff00 */
[----:B------:R-:W-:Y:S01]  /*2ab0*/  @!P1 IMAD.MOV.U32 R11, RZ, RZ, R7 ;  /* 0x000000ffff0b9224 */ /* 0x000fe200078e0007 */
[----:B------:R-:W-:Y:S01]  /*2ac0*/  CS2R R124, SRZ ;  /* 0x00000000007c7805 */ /* 0x000fe2000001ff00 */
[C---:B------:R-:W-:Y:S01]  /*2ad0*/  @!P2 IMAD R2, R238.reuse, UR23, R15 ;  /* 0x00000017ee02ac24 */ /* 0x040fe2000f8e020f */
[----:B------:R-:W-:Y:S01]  /*2ae0*/  CS2R R130, SRZ ;  /* 0x0000000000827805 */ /* 0x000fe2000001ff00 */
[----:B------:R-:W-:Y:S01]  /*2af0*/  @!P2 IMAD.WIDE.U32 R4, R238, UR22, R4 ;  /* 0x00000016ee04ac25 */ /* 0x000fe2000f8e0004 */
[----:B------:R-:W-:Y:S02]  /*2b00*/  CS2R R128, SRZ ;  /* 0x0000000000807805 */ /* 0x000fe4000001ff00 */
[----:B------:R-:W-:Y:S02]  /*2b10*/  CS2R R122, SRZ ;  /* 0x00000000007a7805 */ /* 0x000fe4000001ff00 */
[----:B------:R-:W-:Y:S01]  /*2b20*/  CS2R R120, SRZ ;  /* 0x0000000000787805 */ /* 0x000fe2000001ff00 */
[C---:B------:R-:W-:Y:S01]  /*2b30*/  @!P1 IMAD R20, R14.reuse, UR25, R0 ;  /* 0x000000190e149c24 */ /* 0x040fe2000f8e0200 */
[----:B------:R-:W-:Y:S01]  /*2b40*/  CS2R R118, SRZ ;  /* 0x0000000000767805 */ /* 0x000fe2000001ff00 */
[----:B------:R-:W-:Y:S01]  /*2b50*/  @!P1 IMAD.WIDE.U32 R14, R14, UR24, R10 ;  /* 0x000000180e0e9c25 */ /* 0x000fe2000f8e000a */
[----:B-1----:R-:W-:-:S02]  /*2b60*/  @!P2 LEA R10, P5, R4, R18, 0x1 ;  /* 0x00000012040aa211 */ /* 0x002fc400078a08ff */
[----:B------:R-:W-:Y:S02]  /*2b70*/  CS2R R116, SRZ ;  /* 0x0000000000747805 */ /* 0x000fe4000001ff00 */
[----:B------:R-:W-:Y:S01]  /*2b80*/  CS2R R110, SRZ ;  /* 0x00000000006e7805 */ /* 0x000fe2000001ff00 */
[----:B------:R-:W-:Y:S01]  /*2b90*/  @!P2 IMAD.IADD R0, R5, 0x1, R2 ;  /* 0x000000010500a824 */ /* 0x000fe200078e0202 */
[----:B------:R-:W-:Y:S01]  /*2ba0*/  CS2R R108, SRZ ;  /* 0x00000000006c7805 */ /* 0x000fe2000001ff00 */
[----:B------:R-:W-:Y:S01]  /*2bb0*/  @!P1 IMAD.WIDE.U32 R12, R12, UR22, R8 ;  /* 0x000000160c0c9c25 */ /* 0x000fe2000f8e0008 */
[----:B------:R-:W-:Y:S02]  /*2bc0*/  CS2R R114, SRZ ;  /* 0x0000000000727805 */ /* 0x000fe4000001ff00 */
[----:B------:R-:W-:Y:S02]  /*2bd0*/  CS2R R112, SRZ ;  /* 0x0000000000707805 */ /* 0x000fe4000001ff00 */
[----:B------:R-:W-:Y:S01]  /*2be0*/  @!P2 LEA.HI.X R11, R4, R19, R0, 0x1, P5 ;  /* 0x00000013040ba211 */ /* 0x000fe200028f0c00 */
[----:B------:R-:W-:Y:S01]  /*2bf0*/  @!P2 IMAD R2, R17, UR24, RZ ;  /* 0x000000181102ac24 */ /* 0x000fe2000f8e02ff */
[----:B--2---:R-:W-:Y:S01]  /*2c00*/  @!P1 LEA R8, P4, R12, R22, 0x1 ;  /* 0x000000160c089211 */ /* 0x004fe200078808ff */
[----:B------:R-:W-:Y:S01]  /*2c10*/  @!P1 IMAD.IADD R5, R13, 0x1, R16 ;  /* 0x000000010d059824 */ /* 0x000fe200078e0210 */
[----:B------:R-:W-:Y:S01]  /*2c20*/  LEA R0, R242, UR4, 0x1 ;  /* 0x00000004f2007c11 */ /* 0x000fe2000f8e08ff */
[----:B------:R-:W-:Y:S01]  /*2c30*/  @!P2 IMAD R4, R238, UR25, R2 ;  /* 0x00000019ee04ac24 */ /* 0x000fe2000f8e0202 */
[----:B------:R-:W1:Y:S01]  /*2c40*/  @!P1 LDC.64 R16, c[0x0][0x220] ;  /* 0x00008800ff109b82 */ /* 0x000e620000000a00 */
[----:B------:R-:W-:Y:S01]  /*2c50*/  VIADD R2, R242, 0x1800 ;  /* 0x00001800f2027836 */ /* 0x000fe20000000000 */
[----:B------:R-:W-:Y:S01]  /*2c60*/  @!P1 LEA.HI.X R9, R12, R23, R5, 0x1, P4 ;  /* 0x000000170c099211 */ /* 0x000fe200020f0c05 */
[----:B------:R-:W-:Y:S01]  /*2c70*/  @!P2 IMAD.WIDE.U32 R12, R238, UR24, R6 ;  /* 0x00000018ee0cac25 */ /* 0x000fe2000f8e0006 */
[----:B------:R-:W-:Y:S01]  /*2c80*/  @P3 STS [R0+0x6000], RZ ;  /* 0x006000ff00003388 */ /* 0x000fe20000000800 */
[----:B------:R-:W-:-:S02]  /*2c90*/  CS2R R106, SRZ ;  /* 0x00000000006a7805 */ /* 0x000fc4000001ff00 */
[----:B------:R-:W-:Y:S01]  /*2ca0*/  SEL R2, R2, R242, !P0 ;  /* 0x000000f202027207 */ /* 0x000fe20004000000 */
[----:B------:R-:W-:Y:S01]  /*2cb0*/  @!P1 IMAD.IADD R5, R15, 0x1, R20 ;  /* 0x000000010f059824 */ /* 0x000fe200078e0214 */
[----:B------:R-:W2:Y:S01]  /*2cc0*/  @!P2 LDC.64 R6, c[0x0][0x220] ;  /* 0x00008800ff06ab82 */ /* 0x000ea20000000a00 */
[----:B------:R-:W-:Y:S01]  /*2cd0*/  @P3 STS [R0+0x6004], RZ ;  /* 0x006004ff00003388 */ /* 0x000fe20000000800 */
[----:B------:R-:W-:Y:S01]  /*2ce0*/  LEA R223, R2, UR4, 0x1 ;  /* 0x0000000402df7c11 */ /* 0x000fe2000f8e08ff */
[----:B------:R-:W-:Y:S01]  /*2cf0*/  @!P2 IMAD.IADD R2, R13, 0x1, R4 ;  /* 0x000000010d02a824 */ /* 0x000fe200078e0204 */
[----:B------:R-:W-:Y:S01]  /*2d00*/  CS2R R104, SRZ ;  /* 0x0000000000687805 */ /* 0x000fe2000001ff00 */
[----:B------:R-:W-:Y:S01]  /*2d10*/  @P3 STS.64 [R0+0x6008], RZ ;  /* 0x006008ff00003388 */ /* 0x000fe20000000a00 */
[----:B------:R-:W-:Y:S01]  /*2d20*/  IMAD.SHL.U32 R245, R243, 0x20, RZ ;  /* 0x00000020f3f57824 */ /* 0x000fe200078e00ff */
[----:B------:R-:W-:Y:S01]  /*2d30*/  CS2R R102, SRZ ;  /* 0x0000000000667805 */ /* 0x000fe2000001ff00 */
[----:B------:R-:W-:Y:S01]  /*2d40*/  IMAD.MOV.U32 R252, RZ, RZ, 0x8 ;  /* 0x00000008fffc7424 */ /* 0x000fe200078e00ff */
[----:B------:R-:W-:Y:S01]  /*2d50*/  @P3 STS.128 [R0+0x7000], RZ ;  /* 0x007000ff00003388 */ /* 0x000fe20000000c00 */
[----:B------:R-:W-:Y:S01]  /*2d60*/  IMAD.MOV.U32 R251, RZ, RZ, 0x20 ;  /* 0x00000020fffb7424 */ /* 0x000fe200078e00ff */
[----:B------:R-:W-:Y:S01]  /*2d70*/  CS2R R100, SRZ ;  /* 0x0000000000647805 */ /* 0x000fe2000001ff00 */
[----:B------:R-:W-:Y:S01]  /*2d80*/  IMAD.MOV.U32 R250, RZ, RZ, 0x28 ;  /* 0x00000028fffa7424 */ /* 0x000fe200078e00ff */
[----:B------:R-:W-:Y:S01]  /*2d90*/  @P3 STS.128 [R0+0x8000], RZ ;  /* 0x008000ff00003388 */ /* 0x000fe20000000c00 */
[----:B------:R-:W-:Y:S01]  /*2da0*/  IMAD.MOV.U32 R249, RZ, RZ, 0x4 ;  /* 0x00000004fff97424 */ /* 0x000fe200078e00ff */
[----:B------:R-:W-:-:S02]  /*2db0*/  CS2R R94, SRZ ;  /* 0x00000000005e7805 */ /* 0x000fc4000001ff00 */
[C---:B-1----:R-:W-:Y:S01]  /*2dc0*/  @!P1 LEA R4, P4, R14.reuse, R16, 0x1 ;  /* 0x000000100e049211 */ /* 0x042fe200078808ff */
[----:B------:R-:W-:Y:S01]  /*2dd0*/  @!PT LDS RZ, [RZ] ;  /* 0x00000000fffff984 */ /* 0x000fe20000000800 */
[----:B------:R-:W-:Y:S01]  /*2de0*/  @!PT LDS RZ, [RZ] ;  /* 0x00000000fffff984 */ /* 0x000fe20000000800 */
[----:B------:R-:W-:Y:S01]  /*2df0*/  @!PT LDS RZ, [RZ] ;  /* 0x00000000fffff984 */ /* 0x000fe20000000800 */
[----:B------:R-:W-:Y:S01]  /*2e00*/  @!P3 LDGSTS.E.BYPASS.LTC128B.128 [R0+0x6000], desc[UR6][R224.64] ;  /* 0x06000000e000bfae */ /* 0x000fe2000b901d46 */
[----:B------:R-:W-:Y:S02]  /*2e10*/  CS2R R92, SRZ ;  /* 0x00000000005c7805 */ /* 0x000fe4000001ff00 */
[----:B------:R-:W-:Y:S02]  /*2e20*/  CS2R R98, SRZ ;  /* 0x0000000000627805 */ /* 0x000fe4000001ff00 */
[----:B------:R-:W-:Y:S01]  /*2e30*/  @!P1 LEA.HI.X R5, R14, R17, R5, 0x1, P4 ;  /* 0x000000110e059211 */ /* 0x000fe200020f0c05 */
[----:B------:R-:W-:Y:S01]  /*2e40*/  @!P3 LDGSTS.E.BYPASS.LTC128B.128 [R0+0x7000], desc[UR6][R224.64+0x40] ;  /* 0x07000040e000bfae */ /* 0x000fe2000b901d46 */
[----:B------:R-:W-:Y:S02]  /*2e50*/  CS2R R96, SRZ ;  /* 0x0000000000607805 */ /* 0x000fe4000001ff00 */
[----:B------:R-:W-:-:S02]  /*2e60*/  CS2R R90, SRZ ;  /* 0x00000000005a7805 */ /* 0x000fc4000001ff00 */
[C---:B--2---:R-:W-:Y:S01]  /*2e70*/  @!P2 LEA R6, P5, R12.reuse, R6, 0x1 ;  /* 0x000000060c06a211 */ /* 0x044fe200078a08ff */
[----:B------:R-:W-:Y:S01]  /*2e80*/  @!P3 LDGSTS.E.BYPASS.LTC128B.128 [R0+0x8000], desc[UR6][R224.64+0x80] ;  /* 0x08000080e000bfae */ /* 0x000fe2000b901d46 */
[----:B------:R-:W-:Y:S02]  /*2e90*/  CS2R R88, SRZ ;  /* 0x0000000000587805 */ /* 0x000fe4000001ff00 */
[----:B------:R-:W-:Y:S02]  /*2ea0*/  CS2R R86, SRZ ;  /* 0x0000000000567805 */ /* 0x000fe4000001ff00 */
[----:B------:R-:W-:Y:S01]  /*2eb0*/  @!P2 LEA.HI.X R7, R12, R7, R2, 0x1, P5 ;  /* 0x000000070c07a211 */ /* 0x000fe200028f0c02 */
[----:B------:R-:W-:Y:S01]  /*2ec0*/  @P3 STS [R223], RZ ;  /* 0x000000ffdf003388 */ /* 0x000fe20000000800 */
[----:B------:R-:W-:Y:S02]  /*2ed0*/  CS2R R84, SRZ ;  /* 0x0000000000547805 */ /* 0x000fe4000001ff00 */
[----:B------:R-:W-:-:S02]  /*2ee0*/  CS2R R78, SRZ ;  /* 0x00000000004e7805 */ /* 0x000fc4000001ff00 */
[----:B------:R-:W-:Y:S01]  /*2ef0*/  CS2R R76, SRZ ;  /* 0x00000000004c7805 */ /* 0x000fe2000001ff00 */
[----:B------:R-:W-:Y:S01]  /*2f00*/  @P3 STS [R223+0x4], RZ ;  /* 0x000004ffdf003388 */ /* 0x000fe20000000800 */
[----:B------:R-:W-:Y:S02]  /*2f10*/  CS2R R82, SRZ ;  /* 0x0000000000527805 */ /* 0x000fe4000001ff00 */
[----:B------:R-:W-:Y:S02]  /*2f20*/  CS2R R80, SRZ ;  /* 0x0000000000507805 */ /* 0x000fe4000001ff00 */
[----:B------:R-:W-:Y:S01]  /*2f30*/  CS2R R74, SRZ ;  /* 0x00000000004a7805 */ /* 0x000fe2000001ff00 */
[----:B------:R-:W-:Y:S01]  /*2f40*/  @P3 STS [R223+0x8], RZ ;  /* 0x000008ffdf003388 */ /* 0x000fe20000000800 */
        /* <DEDUP_REMOVED lines=24> */
[----:B------:R-:W-:Y:S01]  /*30d0*/  CS2R R36, SRZ ;  /* 0x0000000000247805 */ /* 0x000fe2000001ff00 */
[----:B------:R-:W-:Y:S02]  /*30e0*/  UIMAD UR37, UR35, 0x28, URZ ;  /* 0x00000028232578a4 */ /* 0x000fe4000f8e023f */
[----:B------:R-:W-:Y:S01]  /*30f0*/  @P3 STS [R223+0x2004], RZ ;  /* 0x002004ffdf003388 */ /* 0x000fe20000000800 */
[----:B------:R-:W-:Y:S01]  /*3100*/  UIMAD UR36, UR35, 0x30, URZ ;  /* 0x00000030232478a4 */ /* 0x000fe2000f8e023f */
[----:B------:R-:W-:-:S02]  /*3110*/  ULDC.U8 UR15, c[0x0][0x388] ;  /* 0x0000e200000f7ab9 */ /* 0x000fc40000000000 */
        /* <DEDUP_REMOVED lines=26> */
[----:B------:R-:W-:Y:S04]  /*32c0*/  @!P1 LDGSTS.E.BYPASS.LTC128B.128 [R0+0xc000], desc[UR6][R8.64+0x40] ;  /* 0x0c00004008009fae */ /* 0x000fe8000b901d46 */
[----:B------:R-:W-:Y:S01]  /*32d0*/  @!P1 LDGSTS.E.BYPASS.LTC128B.128 [R0+0xe000], desc[UR6][R8.64+0x80] ;  /* 0x0e00008008009fae */ /* 0x000fe2000b901d46 */
[----:B-1----:R-:W1:Y:S03]  /*32e0*/  LDC.64 R10, c[0x0][0x3b8] ;  /* 0x0000ee00ff0a7b82 */ /* 0x002e660000000a00 */
        /* <DEDUP_REMOVED lines=10> */
[----:B------:R-:W-:Y:S04]  /*3390*/  @!P2 LDGSTS.E.BYPASS.LTC128B.128 [R0+0x13000], desc[UR6][R6.64+0x80] ;  /* 0x130000800600afae */ /* 0x000fe8000b901d46 */
[----:B------:R-:W-:Y:S04]  /*33a0*/  @P1 STS.128 [R0+0x10000], RZ ;  /* 0x010000ff00001388 */ /* 0x000fe80000000c00 */
[----:B------:R-:W-:Y:S04]  /*33b0*/  @P1 STS.128 [R0+0x12000], RZ ;  /* 0x012000ff00001388 */ /* 0x000fe80000000c00 */
[----:B------:R2:W-:Y:S04]  /*33c0*/  @P1 STS.128 [R0+0x14000], RZ ;  /* 0x014000ff00001388 */ /* 0x0005e80000000c00 */
[----:B------:R-:W-:Y:S01]  /*33d0*/  @!PT LDS RZ, [RZ] ;  /* 0x00000000fffff984 */ /* 0x000fe20000000800 */
[----:B------:R-:W-:Y:S01]  /*33e0*/  @!PT LDS RZ, [RZ] ;  /* 0x00000000fffff984 */ /* 0x000fe20000000800 */
[----:B------:R-:W-:Y:S01]  /*33f0*/  @!PT LDS RZ, [RZ] ;  /* 0x00000000fffff984 */ /* 0x000fe20000000800 */
[----:B------:R-:W-:Y:S04]  /*3400*/  @!P1 LDGSTS.E.BYPASS.LTC128B.128 [R0+0x10000], desc[UR6][R4.64] ;  /* 0x1000000004009fae */ /* 0x000fe8000b901d46 */
[----:B------:R-:W-:Y:S04]  /*3410*/  @!P1 LDGSTS.E.BYPASS.LTC128B.128 [R0+0x12000], desc[UR6][R4.64+0x40] ;  /* 0x1200004004009fae */ /* 0x000fe8000b901d46 */
[----:B------:R3:W-:Y:S04]  /*3420*/  @!P1 LDGSTS.E.BYPASS.LTC128B.128 [R0+0x14000], desc[UR6][R4.64+0x80] ;  /* 0x1400008004009fae */ /* 0x0007e8000b901d46 */
[----:B------:R-:W0:Y:S04]  /*3430*/  LDGDEPBAR ;  /* 0x00000000000079af */ /* 0x000e280000000000 */
[----:B-1----:R-:W4:Y:S01]  /*3440*/  LDG.E.64 R6, desc[UR6][R10.64+0x8] ;  /* 0x000008060a067981 */ /* 0x002f22000c1e1b00 */
[C---:B------:R-:W-:Y:S01]  /*3450*/  ISETP.GE.AND P4, PT, R230.reuse, UR8, PT ;  /* 0x00000008e6007c0c */ /* 0x040fe2000bf86270 */
[----:B---3--:R-:W-:-:S05]  /*3460*/  VIADD R4, R230, 0x8 ;  /* 0x00000008e6047836 */ /* 0x008fca0000000000 */
[----:B------:R-:W-:Y:S01]  /*3470*/  ISETP.GE.AND P3, PT, R4, UR8, PT ;  /* 0x0000000804007c0c */ /* 0x000fe2000bf66270 */
[----:B------:R-:W3:Y:S01]  /*3480*/  LDG.E.64 R10, desc[UR6][R10.64] ;  /* 0x000000060a0a7981 */ /* 0x000ee2000c1e1b00 */
[----:B------:R-:W-:Y:S02]  /*3490*/  IMAD.MOV.U32 R4, RZ, RZ, 0x4 ;  /* 0x00000004ff047424 */ /* 0x000fe400078e00ff */
[C---:B--2---:R-:W-:Y:S02]  /*34a0*/  VIADD R0, R230.reuse, 0x28 ;  /* 0x00000028e6007836 */ /* 0x044fe40000000000 */
[----:B------:R-:W-:-:S03]  /*34b0*/  IMAD.WIDE R4, R230, R4, UR16 ;  /* 0x00000010e6047e25 */ /* 0x000fc6000f8e0204 */
[----:B------:R-:W-:Y:S01]  /*34c0*/  ISETP.GE.AND P1, PT, R0, UR8, PT ;  /* 0x0000000800007c0c */ /* 0x000fe2000bf26270 */
[----:B------:R-:W-:Y:S01]  /*34d0*/  VIADD R2, R230, 0x20 ;  /* 0x00000020e6027836 */ /* 0x000fe20000000000 */
[----:B------:R1:W5:Y:S01]  /*34e0*/  @!P4 LDG.E R233, desc[UR6][R4.64] ;  /* 0x0000000604e9c981 */ /* 0x000362000c1e1900 */
[----:B------:R-:W-:-:S03]  /*34f0*/  IMAD.MOV.U32 R8, RZ, RZ, 0x4 ;  /* 0x00000004ff087424 */ /* 0x000fc600078e00ff */
[----:B------:R1:W5:Y:S01]  /*3500*/  @!P3 LDG.E R234, desc[UR6][R4.64+0x20] ;  /* 0x0000200604eab981 */ /* 0x000362000c1e1900 */
[----:B------:R-:W-:Y:S01]  /*3510*/  ISETP.GE.AND P2, PT, R2, UR8, PT ;  /* 0x0000000802007c0c */ /* 0x000fe2000bf46270 */
[----:B------:R-:W-:Y:S02]  /*3520*/  UIMAD UR8, UR49, UR14, UR58 ;  /* 0x0000000e310872a4 */ /* 0x000fe4000f8e023a */
[----:B------:R-:W-:Y:S02]  /*3530*/  UIADD3 UR31, UR21, 0x20, URZ ;  /* 0x00000020151f7890 */ /* 0x000fe4000fffe03f */
[----:B------:R-:W-:Y:S01]  /*3540*/  USHF.L.U32 UR8, UR8, 0x5, URZ ;  /* 0x0000000508087899 */ /* 0x000fe2000800063f */
[----:B------:R-:W-:Y:S01]  /*3550*/  @!P1 IMAD.WIDE R8, R0, R8, UR16 ;  /* 0x0000001000089e25 */ /* 0x000fe2000f8e0208 */
[----:B------:R-:W-:Y:S02]  /*3560*/  UIADD3 UR26, UR21, 0x40, URZ ;  /* 0x00000040151a7890 */ /* 0x000fe4000fffe03f */
[----:B------:R-:W-:Y:S01]  /*3570*/  USHF.R.S32.HI UR9, URZ, 0x1f, UR8 ;  /* 0x0000001f3f097899 */ /* 0x000fe20008011408 */
[----:B------:R-:W-:Y:S01]  /*3580*/  SHF.R.S32.HI R0, RZ, 0x1f, R21 ;  /* 0x0000001fff007819 */ /* 0x000fe20000011415 */
[----:B------:R1:W5:Y:S01]  /*3590*/  @!P1 LDG.E R232, desc[UR6][R8.64] ;  /* 0x0000000608e89981 */ /* 0x000362000c1e1900 */
[----:B------:R-:W-:-:S03]  /*35a0*/  UIADD3 UR30, UR20, UR31, URZ ;  /* 0x0000001f141e7290 */ /* 0x000fc6000fffe03f */
[----:B------:R1:W5:Y:S01]  /*35b0*/  @!P2 LDG.E R231, desc[UR6][R4.64+0x80] ;  /* 0x0000800604e7a981 */ /* 0x000362000c1e1900 */
[----:B------:R-:W-:Y:S01]  /*35c0*/  UIADD3 UR25, UR20, UR26, URZ ;  /* 0x0000001a14197290 */ /* 0x000fe2000fffe03f */
[----:B------:R-:W-:Y:S01]  /*35d0*/  VIADD R2, R181, 0x1800 ;  /* 0x00001800b5027836 */ /* 0x000fe20000000000 */
[----:B------:R-:W-:Y:S02]  /*35e0*/  UIADD3 UR29, UR20, UR30, URZ ;  /* 0x0000001e141d7290 */ /* 0x000fe4000fffe03f */
[----:B------:R-:W-:Y:S02]  /*35f0*/  UIADD3 UR24, UR20, UR25, URZ ;  /* 0x0000001914187290 */ /* 0x000fe4000fffe03f */
[----:B------:R-:W-:Y:S01]  /*3600*/  UIADD3 UR28, UR20, UR29, URZ ;  /* 0x0000001d141c7290 */ /* 0x000fe2000fffe03f */
[----:B------:R-:W-:Y:S01]  /*3610*/  SEL R2, R2, R181, !P0 ;  /* 0x000000b502027207 */ /* 0x000fe20004000000 */
[----:B------:R-:W-:Y:S02]  /*3620*/  UIADD3 UR23, UR20, UR24, URZ ;  /* 0x0000001814177290 */ /* 0x000fe4000fffe03f */
[----:B------:R-:W-:Y:S01]  /*3630*/  UIADD3 UR43, UR40, 0x80, UR42 ;  /* 0x00000080282b7890 */ /* 0x000fe2000fffe02a */
[----:B------:R-:W-:Y:S01]  /*3640*/  LEA R172, R2, UR4, 0x1 ;  /* 0x0000000402ac7c11 */ /* 0x000fe2000f8e08ff */
[----:B------:R-:W-:-:S02]  /*3650*/  UIADD3 UR27, UR20, UR28, URZ ;  /* 0x0000001c141b7290 */ /* 0x000fc4000fffe03f */
[----:B------:R-:W-:Y:S02]  /*3660*/  UIADD3 UR22, UR20, UR23, URZ ;  /* 0x0000001714167290 */ /* 0x000fe4000fffe03f */
[----:B------:R-:W-:Y:S02]  /*3670*/  UIMAD UR39, UR35, 0x18, URZ ;  /* 0x00000018232778a4 */ /* 0x000fe4000f8e023f */
[----:B------:R-:W-:Y:S02]  /*3680*/  USHF.L.U32 UR38, UR35, 0x5, URZ ;  /* 0x0000000523267899 */ /* 0x000fe4000800063f */
[----:B------:R-:W-:Y:S02]  /*3690*/  UIMAD UR35, UR35, 0x38, URZ ;  /* 0x00000038232378a4 */ /* 0x000fe4000f8e023f */
[----:B------:R-:W-:Y:S02]  /*36a0*/  UIADD3 UR43, UR43, -UR10, URZ ;  /* 0x8000000a2b2b7290 */ /* 0x000fe4000fffe03f */
[----:B------:R-:W-:-:S02]  /*36b0*/  UIADD3 UR34, UR20, UR27, URZ ;  /* 0x0000001b14227290 */ /* 0x000fc4000fffe03f */
[----:B------:R-:W-:Y:S01]  /*36c0*/  UIADD3 UR33, UR20, UR22, URZ ;  /* 0x0000001614217290 */ /* 0x000fe2000fffe03f */
[----:B------:R-:W-:Y:S01]  /*36d0*/  ULDC UR14, c[0x0][0x2ec] ;  /* 0x0000bb00000e7ab9 */ /* 0x000fe20000000800 */
[----:B----4-:R-:W-:-:S04]  /*36e0*/  IADD3 R236, P2, P1, R6, UR8, R21 ;  /* 0x0000000806ec7c10 */ /* 0x010fc8000f95e015 */
[----:B------:R-:W-:Y:S01]  /*36f0*/  IADD3.X R241, R7, UR9, R0, P2, P1 ;  /* 0x0000000907f17c10 */ /* 0x000fe200097e2400 */
[----:B------:R-:W-:-:S05]  /*3700*/  VIADD R0, R182, 0x1800 ;  /* 0x00001800b6007836 */ /* 0x000fca0000000000 */
[----:B------:R-:W-:Y:S01]  /*3710*/  SEL R0, R0, R182, !P0 ;  /* 0x000000b600007207 */ /* 0x000fe20004000000 */
[----:B------:R-:W-:-:S03]  /*3720*/  IMAD.WIDE.U32 R236, R236, -0x2daee0ad, RZ ;  /* 0xd2511f53ecec7825 */ /* 0x000fc600078e00ff */
[----:B------:R-:W-:Y:S02]  /*3730*/  LEA R175, R0, UR4, 0x1 ;  /* 0x0000000400af7c11 */ /* 0x000fe4000f8e08ff */
[----:B---3--:R-:W-:Y:S02]  /*3740*/  R2UR UR8, R11 ;  /* 0x000000000b0872ca */ /* 0x008fe400000e0000 */
[----:B-1----:R-:W-:-:S15]  /*3750*/  R2UR UR9, R10 ;  /* 0x000000000a0972ca */ /* 0x002fde00000e0000 */
.L_x_525:
[----:B------:R-:W0:Y:S01]  /*3760*/  LDGDEPBAR ;  /* 0x00000000000079af */ /* 0x000e220000000000 */
[----:B------:R-:W-:Y:S01]  /*3770*/  IMAD.IADD R0, R180, 0x1, R175 ;  /* 0x00000001b4007824 */ /* 0x000fe200078e02af */
[----:B------:R-:W-:Y:S01]  /*3780*/  USHF.L.U32 UR11, UR5, 0x6, URZ ;  /* 0x00000006050b7899 */ /* 0x000fe2000800063f */
[----:B------:R-:W-:Y:S01]  /*3790*/  IMAD.U32 R2, RZ, RZ, UR41 ;  /* 0x00000029ff027e24 */ /* 0x000fe2000f8e00ff */
[----:B------:R-:W-:Y:S01]  /*37a0*/  UIADD3 UR12, UR42, 0x80, URZ ;  /* 0x000000802a0c7890 */ /* 0x000fe2000fffe03f */
[----:B-----5:R-:W-:Y:S01]  /*37b0*/  FSETP.NEU.FTZ.AND P3, PT, R234, -INF , PT ;  /* 0xff800000ea00780b */ /* 0x020fe20003f7d000 */
[----:B------:R-:W-:Y:S01]  /*37c0*/  UISETP.GE.AND UP0, UPT, UR11, UR43, UPT ;  /* 0x0000002b0b00728c */ /* 0x000fe2000bf06270 */
[----:B------:R-:W-:Y:S01]  /*37d0*/  IMAD R2, R2, 0x4, R243 ;  /* 0x0000000402027824 */ /* 0x000fe200078e02f3 */
[----:B------:R-:W-:Y:S02]  /*37e0*/  UIADD3 UR13, UR9, 0x3c6ef372, URZ ;  /* 0x3c6ef372090d7890 */ /* 0x000fe4000fffe03f */
[----:B------:R-:W-:Y:S02]  /*37f0*/  UISETP.LT.AND UP0, UPT, UR12, UR10, UP0 ;  /* 0x0000000a0c00728c */ /* 0x000fe40008701270 */
[----:B------:R-:W-:Y:S02]  /*3800*/  UIADD3 UR12, UR9, -0x61c88647, URZ ;  /* 0x9e3779b9090c7890 */ /* 0x000fe4000fffe03f */
[----:B------:R-:W-:Y:S02]  /*3810*/  UISETP.GT.AND UP3, UPT, UR5, UR32, UPT ;  /* 0x000000200500728c */ /* 0x000fe4000bf64270 */
[----:B------:R-:W-:Y:S01]  /*3820*/  PLOP3.LUT P0, PT, PT, PT, UP0, 0x80, 0x0 ;  /* 0x000000000000781c */ /* 0x000fe20003f0f008 */
        /* <DEDUP_REMOVED lines=20> */
[----:B------:R-:W3:Y:S03]  /*3970*/  LDSM.16.M88.4 R164, [R173+UR4+0xb400] ;  /* 0x00b40004ada4783b */ /* 0x000ee60008000200 */
[----:B------:R-:W-:Y:S05]  /*3980*/  HMMA.16816.F32.BF16 R32, R32, R134, RZ ;  /* 0x000000862020723c */ /* 0x000fea00000418ff */
[----:B------:R-:W-:Y:S01]  /*3990*/  LDSM.16.M88.4 R132, [R0+0x1000] ;  /* 0x001000000084783b */ /* 0x000fe20000000200 */
[-C--:B----4-:R-:W-:Y:S06]  /*39a0*/  HMMA.16816.F32.BF16 R4, R136, R140.reuse, R4 ;  /* 0x0000008c8804723c */ /* 0x090fec0000041804 */
[C---:B-1----:R-:W-:Y:S06]  /*39b0*/  HMMA.16816.F32.BF16 R8, R144.reuse, R140, R8 ;  /* 0x0000008c9008723c */ /* 0x042fec0000041808 */
[-C--:B------:R-:W-:Y:S06]  /*39c0*/  HMMA.16816.F32.BF16 R12, R144, R142.reuse, R12 ;  /* 0x0000008e900c723c */ /* 0x080fec000004180c */
[C---:B------:R-:W-:Y:S01]  /*39d0*/  HMMA.16816.F32.BF16 R16, R136.reuse, R142, R16 ;  /* 0x0000008e8810723c */ /* 0x040fe20000041810 */
[----:B------:R-:W1:Y:S05]  /*39e0*/  LDSM.16.M88.4 R140, [R174+0x2000] ;  /* 0x00200000ae8c783b */ /* 0x000e6a0000000200 */
[-C--:B--2---:R-:W-:Y:S06]  /*39f0*/  HMMA.16816.F32.BF16 R20, R136, R148.reuse, R20 ;  /* 0x000000948814723c */ /* 0x084fec0000041814 */
[C---:B------:R-:W-:Y:S06]  /*3a00*/  HMMA.16816.F32.BF16 R24, R144.reuse, R148, R24 ;  /* 0x000000949018723c */ /* 0x040fec0000041818 */
[-C--:B------:R-:W-:Y:S01]  /*3a10*/  HMMA.16816.F32.BF16 R28, R144, R150.reuse, R28 ;  /* 0x00000096901c723c */ /* 0x080fe2000004181c */
[----:B------:R-:W2:Y:S05]  /*3a20*/  LDSM.16.M88.4 R144, [R0+0x1800] ;  /* 0x001800000090783b */ /* 0x000eaa0000000200 */
[----:B------:R-:W-:Y:S03]  /*3a30*/  HMMA.16816.F32.BF16 R32, R136, R150, R32 ;  /* 0x000000968820723c */ /* 0x000fe60000041820 */
[----:B------:R-:W4:Y:S03]  /*3a40*/  LDSM.16.M88.4 R136, [R174+0x2400] ;  /* 0x00240000ae88783b */ /* 0x000f260000000200 */
[-C--:B------:R-:W-:Y:S05]  /*3a50*/  HMMA.16816.F32.BF16 R4, R152, R156.reuse, R4 ;  /* 0x0000009c9804723c */ /* 0x080fea0000041804 */
[----:B------:R-:W-:Y:S01]  /*3a60*/  LDSM.16.M88.4 R148, [R175+0x2000] ;  /* 0x00200000af94783b */ /* 0x000fe20000000200 */
[C---:B---3--:R-:W-:Y:S06]  /*3a70*/  HMMA.16816.F32.BF16 R8, R160.reuse, R156, R8 ;  /* 0x0000009ca008723c */ /* 0x048fec0000041808 */
[-C--:B------:R-:W-:Y:S06]  /*3a80*/  HMMA.16816.F32.BF16 R12, R160, R158.reuse, R12 ;  /* 0x0000009ea00c723c */ /* 0x080fec000004180c */
[C---:B------:R-:W-:Y:S01]  /*3a90*/  HMMA.16816.F32.BF16 R16, R152.reuse, R158, R16 ;  /* 0x0000009e9810723c */ /* 0x040fe20000041810 */
[----:B------:R-:W3:Y:S05]  /*3aa0*/  LDSM.16.M88.4 R156, [R173+UR4+0xd000] ;  /* 0x00d00004ad9c783b */ /* 0x000eea0008000200 */
[-C--:B------:R-:W-:Y:S06]  /*3ab0*/  HMMA.16816.F32.BF16 R20, R152, R164.reuse, R20 ;  /* 0x000000a49814723c */ /* 0x080fec0000041814 */
[C---:B------:R-:W-:Y:S06]  /*3ac0*/  HMMA.16816.F32.BF16 R24, R160.reuse, R164, R24 ;  /* 0x000000a4a018723c */ /* 0x040fec0000041818 */
[-C--:B------:R-:W-:Y:S01]  /*3ad0*/  HMMA.16816.F32.BF16 R28, R160, R166.reuse, R28 ;  /* 0x000000a6a01c723c */ /* 0x080fe2000004181c */
[----:B------:R-:W3:Y:S05]  /*3ae0*/  LDSM.16.M88.4 R160, [R175+0x2800] ;  /* 0x00280000afa0783b */ /* 0x000eea0000000200 */
[----:B------:R-:W-:Y:S06]  /*3af0*/  HMMA.16816.F32.BF16 R32, R152, R166, R32 ;  /* 0x000000a69820723c */ /* 0x000fec0000041820 */
[-C--:B-1----:R-:W-:Y:S01]  /*3b00*/  HMMA.16816.F32.BF16 R4, R132, R140.reuse, R4 ;  /* 0x0000008c8404723c */ /* 0x082fe20000041804 */
[----:B------:R-:W-:Y:S01]  /*3b10*/  IMAD.U32 R153, RZ, RZ, UR11 ;  /* 0x0000000bff997e24 */ /* 0x000fe2000f8e00ff */
[----:B------:R-:W-:Y:S04]  /*3b20*/  UIADD3 UR11, UR8, 0x76cf5d0a, URZ ;  /* 0x76cf5d0a080b7890 */ /* 0x000fe8000fffe03f */
[C---:B--2---:R-:W-:Y:S06]  /*3b30*/  HMMA.16816.F32.BF16 R8, R144.reuse, R140, R8 ;  /* 0x0000008c9008723c */ /* 0x044fec0000041808 */
[-C--:B------:R-:W-:Y:S01]  /*3b40*/  HMMA.16816.F32.BF16 R12, R144, R142.reuse, R12 ;  /* 0x0000008e900c723c */ /* 0x080fe2000004180c */
[----:B------:R-:W-:Y:S05]  /*3b50*/  IMAD.U32 R140, RZ, RZ, UR40 ;  /* 0x00000028ff8c7e24 */ /* 0x000fea000f8e00ff */
[----:B------:R-:W-:Y:S01]  /*3b60*/  @!P0 IADD3 R140, -R140, 0x1, R230 ;  /* 0x000000018c8c8810 */ /* 0x000fe20007ffe1e6 */
[C---:B------:R-:W-:Y:S04]  /*3b70*/  HMMA.16816.F32.BF16 R16, R132.reuse, R142, R16 ;  /* 0x0000008e8410723c */ /* 0x040fe80000041810 */
[----:B------:R-:W-:Y:S02]  /*3b80*/  @!P0 IADD3 R153, R153, UR10, R140 ;  /* 0x0000000a99998c10 */ /* 0x000fe4000fffe08c */
[-C--:B----4-:R-:W-:Y:S06]  /*3b90*/  HMMA.16816.F32.BF16 R20, R132, R136.reuse, R20 ;  /* 0x000000888414723c */ /* 0x090fec0000041814 */
[C---:B------:R-:W-:Y:S06]  /*3ba0*/  HMMA.16816.F32.BF16 R24, R144.reuse, R136, R24 ;  /* 0x000000889018723c */ /* 0x040fec0000041818 */
[-C--:B------:R-:W-:Y:S01]  /*3bb0*/  HMMA.16816.F32.BF16 R28, R144, R138.reuse, R28 ;  /* 0x0000008a901c723c */ /* 0x080fe2000004181c */
[----:B------:R-:W-:Y:S04]  /*3bc0*/  IMAD.U32 R136, RZ, RZ, UR19 ;  /* 0x00000013ff887e24 */ /* 0x000fe8000f8e00ff */
[----:B------:R-:W-:Y:S01]  /*3bd0*/  IMAD.U32 R137, RZ, RZ, UR18 ;  /* 0x00000012ff897e24 */ /* 0x000fe2000f8e00ff */
[----:B------:R-:W-:Y:S01]  /*3be0*/  HMMA.16816.F32.BF16 R32, R132, R138, R32 ;  /* 0x0000008a8420723c */ /* 0x000fe20000041820 */
[----:B------:R-:W1:Y:S04]  /*3bf0*/  LDSM.16.M88.4 R132, [R173+UR4+0xd400] ;  /* 0x00d40004ad84783b */ /* 0x000e680008000200 */
[C---:B------:R-:W-:Y:S01]  /*3c00*/  LEA R144, P1, R230.reuse, R136, 0x2 ;  /* 0x00000088e6907211 */ /* 0x040fe200078210ff */
[-C--:B---3--:R-:W-:Y:S01]  /*3c10*/  HMMA.16816.F32.BF16 R4, R148, R156.reuse, R4 ;  /* 0x0000009c9404723c */ /* 0x088fe20000041804 */
[----:B------:R-:W-:Y:S04]  /*3c20*/  IMAD.U32 R136, RZ, RZ, UR5 ;  /* 0x00000005ff887e24 */ /* 0x000fe8000f8e00ff */
[----:B------:R-:W-:Y:S01]  /*3c30*/  LOP3.LUT R138, R237, UR8, R2, 0x96, !PT ;  /* 0x00000008ed8a7c12 */ /* 0x000fe2000f8e9602 */
[C---:B------:R-:W-:Y:S01]  /*3c40*/  HMMA.16816.F32.BF16 R8, R160.reuse, R156, R8 ;  /* 0x0000009ca008723c */ /* 0x040fe20000041808 */
[----:B------:R-:W2:Y:S04]  /*3c50*/  @!P0 S2R R157, SR_TID.X ;  /* 0x00000000009d8919 */ /* 0x000ea80000002100 */
[----:B------:R-:W-:Y:S01]  /*3c60*/  LEA.HI.X.SX32 R145, R230, R137, 0x2, P1 ;  /* 0x00000089e6917211 */ /* 0x000fe200008f16ff */
[----:B------:R-:W-:Y:S01]  /*3c70*/  IMAD R136, R136, 0x4, R244 ;  /* 0x0000000488887824 */ /* 0x000fe200078e02f4 */
[----:B------:R-:W-:Y:S01]  /*3c80*/  LOP3.LUT R2, R241, UR9, RZ, 0x3c, !PT ;  /* 0x00000009f1027c12 */ /* 0x000fe2000f8e3cff */
[-C--:B------:R-:W-:Y:S02]  /*3c90*/  HMMA.16816.F32.BF16 R12, R160, R158.reuse, R12 ;  /* 0x0000009ea00c723c */ /* 0x080fe4000004180c */
[----:B------:R-:W3:Y:S01]  /*3ca0*/  LDG.E R186, desc[UR6][R144.64] ;  /* 0x0000000690ba7981 */ /* 0x000ee2000c1e1900 */
[----:B------:R-:W-:Y:S01]  /*3cb0*/  FSETP.NEU.FTZ.AND P1, PT, R233, -INF , PT ;  /* 0xff800000e900780b */ /* 0x000fe20003f3d000 */
[C---:B------:R-:W-:Y:S02]  /*3cc0*/  VIADD R139, R136.reuse, 0x2 ;  /* 0x00000002888b7836 */ /* 0x040fe40000000000 */
[----:B------:R-:W4:Y:S01]  /*3cd0*/  LDG.E R185, desc[UR6][R144.64+0x20] ;  /* 0x0000200690b97981 */ /* 0x000f22000c1e1900 */
[C---:B------:R-:W-:Y:S03]  /*3ce0*/  HMMA.16816.F32.BF16 R16, R148.reuse, R158, R16 ;  /* 0x0000009e9410723c */ /* 0x040fe60000041810 */
[----:B------:R-:W5:Y:S01]  /*3cf0*/  LDG.E R184, desc[UR6][R144.64+0x80] ;  /* 0x0000800690b87981 */ /* 0x000f62000c1e1900 */
[----:B------:R-:W-:Y:S03]  /*3d00*/  IMAD.WIDE.U32 R136, R136, -0x326172a9, RZ ;  /* 0xcd9e8d5788887825 */ /* 0x000fe600078e00ff */
[----:B------:R2:W5:Y:S04]  /*3d10*/  LDG.E R183, desc[UR6][R144.64+0xa0] ;  /* 0x0000a00690b77981 */ /* 0x000568000c1e1900 */
[-C--:B------:R-:W-:Y:S01]  /*3d20*/  LOP3.LUT R154, R137, R2.reuse, RZ, 0x3c, !PT ;  /* 0x00000002899a7212 */ /* 0x080fe200078e3cff */
[----:B------:R-:W-:Y:S01]  /*3d30*/  IMAD.WIDE.U32 R142, R138, -0x326172a9, RZ ;  /* 0xcd9e8d578a8e7825 */ /* 0x000fe200078e00ff */
[-C--:B-1----:R-:W-:Y:S04]  /*3d40*/  HMMA.16816.F32.BF16 R20, R148, R132.reuse, R20 ;  /* 0x000000849414723c */ /* 0x082fe80000041814 */
[----:B------:R-:W-:Y:S01]  /*3d50*/  LOP3.LUT R166, R143, UR12, R136, 0x96, !PT ;  /* 0x0000000c8fa67c12 */ /* 0x000fe2000f8e9688 */
[----:B------:R-:W-:Y:S01]  /*3d60*/  IMAD.WIDE.U32 R138, R139, -0x326172a9, RZ ;  /* 0xcd9e8d578b8a7825 */ /* 0x000fe200078e00ff */
[----:B------:R-:W-:Y:S01]  /*3d70*/  LOP3.LUT R168, R142, UR13, RZ, 0x3c, !PT ;  /* 0x0000000d8ea87c12 */ /* 0x000fe2000f8e3cff */
[C---:B------:R-:W-:Y:S01]  /*3d80*/  HMMA.16816.F32.BF16 R24, R160.reuse, R132, R24 ;  /* 0x00000084a018723c */ /* 0x040fe20000041818 */
[----:B------:R-:W-:Y:S03]  /*3d90*/  UIADD3 UR13, UR9, 0x1715609d, URZ ;  /* 0x1715609d090d7890 */ /* 0x000fe6000fffe03f */
[----:B------:R-:W-:Y:S01]  /*3da0*/  LOP3.LUT R2, R139, R2, RZ, 0x3c, !PT ;  /* 0x000000028b027212 */ /* 0x000fe200078e3cff */
[----:B------:R-:W-:Y:S01]  /*3db0*/  IMAD.WIDE.U32 R166, R166, -0x2daee0ad, RZ ;  /* 0xd2511f53a6a67825 */ /* 0x000fe200078e00ff */
[----:B------:R-:W-:Y:S01]  /*3dc0*/  LOP3.LUT R164, R143, UR12, R138, 0x96, !PT ;  /* 0x0000000c8fa47c12 */ /* 0x000fe2000f8e968a */
[----:B------:R-:W-:Y:S01]  /*3dd0*/  UIADD3 UR12, UR8, -0x4498517b, URZ ;  /* 0xbb67ae85080c7890 */ /* 0x000fe2000fffe03f */
[----:B------:R-:W-:Y:S01]  /*3de0*/  LDSM.16.M88.4 R136, [R0+0x2000] ;  /* 0x002000000088783b */ /* 0x000fe20000000200 */
[-C--:B------:R-:W-:Y:S03]  /*3df0*/  HMMA.16816.F32.BF16 R28, R160, R134.reuse, R28 ;  /* 0x00000086a01c723c */ /* 0x080fe6000004181c */
[----:B------:R-:W-:Y:S03]  /*3e00*/  IMAD.WIDE.U32 R154, R154, -0x2daee0ad, RZ ;  /* 0xd2511f539a9a7825 */ /* 0x000fe600078e00ff */
[----:B------:R-:W-:Y:S01]  /*3e10*/  HMMA.16816.F32.BF16 R32, R148, R134, R32 ;  /* 0x000000869420723c */ /* 0x000fe20000041820 */
[----:B--2---:R1:W-:Y:S04]  /*3e20*/  LDSM.16.M88.4 R144, [R0+0x2800] ;  /* 0x002800000090783b */ /* 0x0043e80000000200 */
[----:B------:R-:W-:Y:S01]  /*3e30*/  LOP3.LUT R156, R167, UR11, R154, 0x96, !PT ;  /* 0x0000000ba79c7c12 */ /* 0x000fe2000f8e969a */
[----:B------:R-:W-:Y:S01]  /*3e40*/  IMAD.WIDE.U32 R164, R164, -0x2daee0ad, RZ ;  /* 0xd2511f53a4a47825 */ /* 0x000fe200078e00ff */
[C---:B------:R-:W-:Y:S02]  /*3e50*/  @!P0 VIADDMNMX R151, R153.reuse, R252, UR10, PT ;  /* 0x0000000a99978e46 */ /* 0x040fe4000b8001fc */
[----:B------:R-:W2:Y:S02]  /*3e60*/  LDSM.16.M88.4 R140, [R174+0x4000] ;  /* 0x00400000ae8c783b */ /* 0x000ea40000000200 */
[C---:B------:R-:W-:Y:S01]  /*3e70*/  @!P0 VIADDMNMX R150, R153.reuse, R251, UR10, PT ;  /* 0x0000000a99968e46 */ /* 0x040fe2000b8001fb */
[----:B------:R-:W-:Y:S01]  /*3e80*/  IMAD.WIDE.U32 R132, R2, -0x2daee0ad, RZ ;  /* 0xd2511f5302847825 */ /* 0x000fe200078e00ff */
[----:B------:R-:W-:Y:S03]  /*3e90*/  @!P0 VIADDMNMX R149, R153, R250, UR10, PT ;  /* 0x0000000a99958e46 */ /* 0x000fe6000b8001fa */
[----:B------:R-:W-:Y:S01]  /*3ea0*/  FMUL.FTZ R148, R233, 1.4426950216293334961 ;  /* 0x3fb8aa3be9947820 */ /* 0x000fe20000410000 */
[----:B------:R-:W-:Y:S01]  /*3eb0*/  @!P0 IMAD.SHL.U32 R2, R157, 0x2, RZ ;  /* 0x000000029d028824 */ /* 0x000fe200078e00ff */
[----:B------:R-:W-:Y:S01]  /*3ec0*/  LOP3.LUT R158, R165, UR11, R132, 0x96, !PT ;  /* 0x0000000ba59e7c12 */ /* 0x000fe2000f8e9684 */
[----:B------:R-:W-:Y:S01]  /*3ed0*/  IMAD.WIDE.U32 R156, R156, -0x326172a9, RZ ;  /* 0xcd9e8d579c9c7825 */ /* 0x000fe200078e00ff */
[----:B------:R-:W-:Y:S02]  /*3ee0*/  UIADD3 UR11, UR9, -0x255992d5, URZ ;  /* 0xdaa66d2b090b7890 */ /* 0x000fe4000fffe03f */
[----:B------:R-:W-:Y:S01]  /*3ef0*/  @!P0 LOP3.LUT R2, R245, 0x6, R2, 0xf8, !PT ;  /* 0x00000006f5028812 */ /* 0x000fe200078ef802 */
[----:B------:R-:W-:Y:S01]  /*3f00*/  IMAD.WIDE.U32 R158, R158, -0x326172a9, RZ ;  /* 0xcd9e8d579e9e7825 */ /* 0x000fe200078e00ff */
[----:B------:R-:W-:Y:S02]  /*3f10*/  FSEL R148, R148, RZ, P1 ;  /* 0x000000ff94947208 */ /* 0x000fe40000800000 */
[----:B-1----:R-:W-:Y:S01]  /*3f20*/  LOP3.LUT R0, R236, UR12, RZ, 0x3c, !PT ;  /* 0x0000000cec007c12 */ /* 0x002fe2000f8e3cff */
[----:B------:R-:W-:Y:S01]  /*3f30*/  UIADD3 UR12, UR8, 0x32370b8f, URZ ;  /* 0x32370b8f080c7890 */ /* 0x000fe2000fffe03f */
[----:B------:R-:W-:Y:S02]  /*3f40*/  FSETP.NEU.FTZ.AND P1, PT, R231, -INF , PT ;  /* 0xff800000e700780b */ /* 0x000fe40003f3d000 */
[C---:B------:R-:W-:Y:S02]  /*3f50*/  LOP3.LUT R152, R0.reuse, R155, RZ, 0x3c, !PT ;  /* 0x0000009b00987212 */ /* 0x040fe400078e3cff */
[----:B------:R-:W-:Y:S01]  /*3f60*/  LOP3.LUT R154, R0, R133, RZ, 0x3c, !PT ;  /* 0x00000085009a7212 */ /* 0x000fe200078e3cff */
[----:B------:R-:W-:Y:S02]  /*3f70*/  IMAD.U32 R0, RZ, RZ, UR41 ;  /* 0x00000029ff007e24 */ /* 0x000fe4000f8e00ff */
[----:B------:R-:W-:Y:S01]  /*3f80*/  IMAD.WIDE.U32 R132, R152, -0x326172a9, RZ ;  /* 0xcd9e8d5798847825 */ /* 0x000fe200078e00ff */
[----:B------:R-:W-:Y:S03]  /*3f90*/  @!P0 VIMNMX R152, R153, UR10, PT ;  /* 0x0000000a99988c48 */ /* 0x000fe6000bfe0100 */
[----:B------:R-:W-:Y:S01]  /*3fa0*/  @!P0 IMAD R0, R0, 0x80, R2 ;  /* 0x0000008000008824 */ /* 0x000fe200078e0202 */
[----:B------:R-:W-:Y:S01]  /*3fb0*/  LOP3.LUT R160, R168, R133, RZ, 0x3c, !PT ;  /* 0x00000085a8a07212 */ /* 0x000fe200078e3cff */
[----:B------:R-:W-:Y:S01]  /*3fc0*/  IMAD.WIDE.U32 R154, R154, -0x326172a9, RZ ;  /* 0xcd9e8d579a9a7825 */ /* 0x000fe200078e00ff */
[----:B------:R-:W-:Y:S02]  /*3fd0*/  LOP3.LUT R157, R157, UR11, R132, 0x96, !PT ;  /* 0x0000000b9d9d7c12 */ /* 0x000fe4000f8e9684 */
[----:B------:R-:W1:Y:S01]  /*3fe0*/  LDSM.16.M88.4 R132, [R174+0x4400] ;  /* 0x00440000ae84783b */ /* 0x000e620000000200 */
[----:B------:R-:W-:Y:S01]  /*3ff0*/  @!P0 VIADD R2, R0, 0x1 ;  /* 0x0000000100028836 */ /* 0x000fe20000000000 */
[----:B------:R-:W-:Y:S02]  /*4000*/  LOP3.LUT R155, R168, R155, RZ, 0x3c, !PT ;  /* 0x0000009ba89b7212 */ /* 0x000fe400078e3cff */
[----:B------:R-:W-:Y:S01]  /*4010*/  LOP3.LUT R154, R159, UR11, R154, 0x96, !PT ;  /* 0x0000000b9f9a7c12 */ /* 0x000fe2000f8e969a */
[----:B------:R-:W-:Y:S01]  /*4020*/  UIADD3 UR11, UR8, -0x126145ec, URZ ;  /* 0xed9eba14080b7890 */ /* 0x000fe2000fffe03f */
[C---:B------:R-:W-:Y:S01]  /*4030*/  @!P0 ISETP.GE.AND P5, PT, R2.reuse, R152, PT ;  /* 0x000000980200820c */ /* 0x040fe20003fa6270 */
[-C--:B--2---:R-:W-:Y:S05]  /*4040*/  HMMA.16816.F32.BF16 R4, R136, R140.reuse, R4 ;  /* 0x0000008c8804723c */ /* 0x084fea0000041804 */
[C---:B------:R-:W-:Y:S01]  /*4050*/  @!P0 ISETP.GE.AND P6, PT, R2.reuse, R151, PT ;  /* 0x000000970200820c */ /* 0x040fe20003fc6270 */
[C---:B------:R-:W-:Y:S04]  /*4060*/  HMMA.16816.F32.BF16 R8, R144.reuse, R140, R8 ;  /* 0x0000008c9008723c */ /* 0x040fe80000041808 */
[C---:B------:R-:W-:Y:S02]  /*4070*/  @!P0 ISETP.GE.AND P4, PT, R2.reuse, R150, PT ;  /* 0x000000960200820c */ /* 0x040fe40003f86270 */
[----:B------:R-:W-:Y:S01]  /*4080*/  @!P0 ISETP.GE.AND P2, PT, R2, R149, PT ;  /* 0x000000950200820c */ /* 0x000fe20003f46270 */
[-C--:B------:R-:W-:Y:S04]  /*4090*/  HMMA.16816.F32.BF16 R12, R144, R142.reuse, R12 ;  /* 0x0000008e900c723c */ /* 0x080fe8000004180c */
[----:B------:R-:W-:Y:S01]  /*40a0*/  FMUL.FTZ R140, R231, 1.4426950216293334961 ;  /* 0x3fb8aa3be78c7820 */ /* 0x000fe20000410000 */
[----:B------:R-:W-:Y:S01]  /*40b0*/  FMUL.FTZ R141, R234, 1.4426950216293334961 ;  /* 0x3fb8aa3bea8d7820 */ /* 0x000fe20000410000 */
[C---:B------:R-:W-:Y:S05]  /*40c0*/  HMMA.16816.F32.BF16 R16, R136.reuse, R142, R16 ;  /* 0x0000008e8810723c */ /* 0x040fea0000041810 */
[----:B------:R-:W-:Y:S01]  /*40d0*/  FSEL R140, R140, RZ, P1 ;  /* 0x000000ff8c8c7208 */ /* 0x000fe20000800000 */
[----:B------:R-:W-:Y:S01]  /*40e0*/  FMUL.FTZ R2, R232, 1.4426950216293334961 ;  /* 0x3fb8aa3be8027820 */ /* 0x000fe20000410000 */
[C---:B------:R-:W-:Y:S01]  /*40f0*/  @!P0 ISETP.GE.AND P1, PT, R0.reuse, R152, PT ;  /* 0x000000980000820c */ /* 0x040fe20003f26270 */
[C---:B------:R-:W-:Y:S03]  /*4100*/  @!P0 VIADD R142, R0.reuse, 0x8 ;  /* 0x00000008008e8836 */ /* 0x040fe60000000000 */
[----:B------:R-:W-:Y:S01]  /*4110*/  FSEL R141, R141, RZ, P3 ;  /* 0x000000ff8d8d7208 */ /* 0x000fe20001800000 */
[----:B------:R-:W-:Y:S01]  /*4120*/  @!P0 VIADD R143, R0, 0x9 ;  /* 0x00000009008f8836 */ /* 0x000fe20000000000 */
[----:B------:R-:W-:Y:S01]  /*4130*/  @!P0 FSEL R4, R4, -INF , !P1 ;  /* 0xff80000004048808 */ /* 0x000fe20004800000 */
[-C--:B-1----:R-:W-:Y:S03]  /*4140*/  HMMA.16816.F32.BF16 R20, R136, R132.reuse, R20 ;  /* 0x000000848814723c */ /* 0x082fe60000041814 */
[----:B------:R-:W-:Y:S01]  /*4150*/  FSETP.NEU.FTZ.AND P3, PT, R232, -INF , PT ;  /* 0xff800000e800780b */ /* 0x000fe20003f7d000 */
[--C-:B------:R-:W-:Y:S01]  /*4160*/  FFMA.FTZ R4, R4, UR14, -R148.reuse ;  /* 0x0000000e04047c23 */ /* 0x100fe20008010894 */
[----:B------:R-:W-:Y:S01]  /*4170*/  @!P0 FSEL R7, R7, -INF , !P6 ;  /* 0xff80000007078808 */ /* 0x000fe20007000000 */
[C---:B------:R-:W-:Y:S02]  /*4180*/  HMMA.16816.F32.BF16 R24, R144.reuse, R132, R24 ;  /* 0x000000849018723c */ /* 0x040fe40000041818 */
[----:B------:R1:W2:Y:S02]  /*4190*/  MUFU.EX2 R208, R4 ;  /* 0x0000000400d07308 */ /* 0x0002a40000000800 */
[-C--:B------:R-:W-:Y:S01]  /*41a0*/  @!P0 ISETP.GE.AND P1, PT, R0, R150.reuse, PT ;  /* 0x000000960000820c */ /* 0x080fe20003f26270 */
[--C-:B------:R-:W-:Y:S01]  /*41b0*/  FFMA.FTZ R7, R7, UR14, -R141.reuse ;  /* 0x0000000e07077c23 */ /* 0x100fe2000801088d */
[----:B------:R-:W-:Y:S01]  /*41c0*/  FSEL R2, R2, RZ, P3 ;  /* 0x000000ff02027208 */ /* 0x000fe20001800000 */
[-C--:B------:R-:W-:Y:S03]  /*41d0*/  HMMA.16816.F32.BF16 R28, R144, R134.reuse, R28 ;  /* 0x00000086901c723c */ /* 0x080fe6000004181c */
[----:B------:R-:W-:Y:S02]  /*41e0*/  @!P0 ISETP.GE.AND P3, PT, R0, R151, PT ;  /* 0x000000970000820c */ /* 0x000fe40003f66270 */
[----:B------:R-:W-:Y:S01]  /*41f0*/  MUFU.EX2 R213, R7 ;  /* 0x0000000700d57308 */ /* 0x000fe20000000800 */
[----:B------:R-:W-:Y:S01]  /*4200*/  @!P0 FSEL R5, R5, -INF , !P5 ;  /* 0xff80000005058808 */ /* 0x000fe20006800000 */
[----:B------:R-:W-:Y:S04]  /*4210*/  HMMA.16816.F32.BF16 R32, R136, R134, R32 ;  /* 0x000000868820723c */ /* 0x000fe80000041820 */
[----:B------:R-:W-:Y:S01]  /*4220*/  @!P0 ISETP.GE.AND P6, PT, R142, R149, PT ;  /* 0x000000958e00820c */ /* 0x000fe20003fc6270 */
[----:B------:R-:W-:Y:S01]  /*4230*/  FFMA.FTZ R5, R5, UR14, -R148 ;  /* 0x0000000e05057c23 */ /* 0x000fe20008010894 */
[----:B------:R-:W-:Y:S01]  /*4240*/  @!P0 FSEL R6, R6, -INF , !P3 ;  /* 0xff80000006068808 */ /* 0x000fe20005800000 */
[----:B-1----:R-:W-:Y:S01]  /*4250*/  @!P0 VIADD R4, R0, 0x18 ;  /* 0x0000001800048836 */ /* 0x002fe20000000000 */
[----:B------:R-:W-:Y:S01]  /*4260*/  @!P0 FSEL R8, R8, -INF , !P1 ;  /* 0xff80000008088808 */ /* 0x000fe20004800000 */
[----:B------:R-:W1:Y:S01]  /*4270*/  MUFU.EX2 R209, R5 ;  /* 0x0000000500d17308 */ /* 0x000e620000000800 */
[----:B------:R-:W-:Y:S01]  /*4280*/  @!P0 ISETP.GE.AND P3, PT, R142, R150, PT ;  /* 0x000000968e00820c */ /* 0x000fe20003f66270 */
[--C-:B------:R-:W-:Y:S01]  /*4290*/  FFMA.FTZ R6, R6, UR14, -R141.reuse ;  /* 0x0000000e06067c23 */ /* 0x100fe2000801088d */
[----:B------:R-:W-:Y:S01]  /*42a0*/  @!P0 FSEL R9, R9, -INF , !P4 ;  /* 0xff80000009098808 */ /* 0x000fe20006000000 */
[----:B------:R-:W-:Y:S01]  /*42b0*/  @!P0 VIADD R132, R0, 0x11 ;  /* 0x0000001100848836 */ /* 0x000fe20000000000 */
[-C--:B------:R-:W-:Y:S01]  /*42c0*/  @!P0 ISETP.GE.AND P1, PT, R142, R152.reuse, PT ;  /* 0x000000988e00820c */ /* 0x080fe20003f26270 */
[--C-:B------:R-:W-:Y:S01]  /*42d0*/  FFMA.FTZ R8, R8, UR14, -R140.reuse ;  /* 0x0000000e08087c23 */ /* 0x100fe2000801088c */
[----:B------:R-:W-:Y:S03]  /*42e0*/  @!P0 ISETP.GE.AND P4, PT, R142, R151, PT ;  /* 0x000000978e00820c */ /* 0x000fe60003f86270 */
[----:B------:R2:W-:Y:S01]  /*42f0*/  MUFU.EX2 R214, R6 ;  /* 0x0000000600d67308 */ /* 0x0005e20000000800 */
[----:B------:R-:W-:Y:S01]  /*4300*/  @!P0 FSEL R11, R11, -INF , !P2 ;  /* 0xff8000000b0b8808 */ /* 0x000fe20005000000 */
[C---:B------:R-:W-:Y:S01]  /*4310*/  @!P0 VIADD R142, R0.reuse, 0x10 ;  /* 0x00000010008e8836 */ /* 0x040fe20000000000 */
[-C--:B------:R-:W-:Y:S01]  /*4320*/  @!P0 ISETP.GE.AND P2, PT, R143, R149.reuse, PT ;  /* 0x000000958f00820c */ /* 0x080fe20003f46270 */
[----:B------:R-:W-:Y:S01]  /*4330*/  FFMA.FTZ R9, R9, UR14, -R140 ;  /* 0x0000000e09097c23 */ /* 0x000fe2000801088c */
[----:B------:R-:W-:Y:S01]  /*4340*/  @!P0 ISETP.GE.AND P5, PT, R0, R149, PT ;  /* 0x000000950000820c */ /* 0x000fe20003fa6270 */
[----:B------:R-:W-:Y:S01]  /*4350*/  FFMA.FTZ R11, R11, UR14, -R2 ;  /* 0x0000000e0b0b7c23 */ /* 0x000fe20008010802 */
[----:B------:R-:W-:Y:S03]  /*4360*/  @!P0 FSEL R12, R12, -INF , !P3 ;  /* 0xff8000000c0c8808 */ /* 0x000fe60005800000 */
[----:B------:R1:W-:Y:S01]  /*4370*/  MUFU.EX2 R216, R8 ;  /* 0x0000000800d87308 */ /* 0x0003e20000000800 */
[----:B------:R-:W-:Y:S01]  /*4380*/  @!P0 FSEL R15, R15, -INF , !P2 ;  /* 0xff8000000f0f8808 */ /* 0x000fe20005000000 */
[----:B------:R-:W-:Y:S01]  /*4390*/  @!P0 VIADD R0, R0, 0x19 ;  /* 0x0000001900008836 */ /* 0x000fe20000000000 */
[----:B------:R-:W-:Y:S01]  /*43a0*/  @!P0 FSEL R10, R10, -INF , !P5 ;  /* 0xff8000000a0a8808 */ /* 0x000fe20006800000 */
[----:B------:R-:W-:Y:S01]  /*43b0*/  FFMA.FTZ R12, R12, UR14, -R140 ;  /* 0x0000000e0c0c7c23 */ /* 0x000fe2000801088c */
[----:B------:R-:W-:Y:S01]  /*43c0*/  @!P0 ISETP.GE.AND P3, PT, R143, R152, PT ;  /* 0x000000988f00820c */ /* 0x000fe20003f66270 */
[--C-:B------:R-:W-:Y:S01]  /*43d0*/  FFMA.FTZ R15, R15, UR14, -R2.reuse ;  /* 0x0000000e0f0f7c23 */ /* 0x100fe20008010802 */
[----:B------:R-:W-:Y:S01]  /*43e0*/  @!P0 ISETP.GE.AND P2, PT, R142, R151, PT ;  /* 0x000000978e00820c */ /* 0x000fe20003f46270 */
[----:B------:R-:W-:Y:S01]  /*43f0*/  FFMA.FTZ R10, R10, UR14, -R2 ;  /* 0x0000000e0a0a7c23 */ /* 0x000fe20008010802 */
[-C--:B------:R-:W-:Y:S01]  /*4400*/  @!P0 ISETP.GE.AND P5, PT, R143, R150.reuse, PT ;  /* 0x000000968f00820c */ /* 0x080fe20003fa6270 */
[----:B--2---:R-:W-:Y:S01]  /*4410*/  IMAD.WIDE.U32 R6, R160, -0x2daee0ad, RZ ;  /* 0xd2511f53a0067825 */ /* 0x004fe200078e00ff */
[----:B------:R-:W-:Y:S01]  /*4420*/  @!P0 FSEL R16, R16, -INF , !P1 ;  /* 0xff80000010108808 */ /* 0x000fe20004800000 */
[----:B------:R2:W-:Y:S01]  /*4430*/  MUFU.EX2 R218, R10 ;  /* 0x0000000a00da7308 */ /* 0x0005e20000000800 */
[----:B------:R-:W-:Y:S02]  /*4440*/  @!P0 FSEL R17, R17, -INF , !P3 ;  /* 0xff80000011118808 */ /* 0x000fe40005800000 */
[----:B------:R-:W-:Y:S01]  /*4450*/  @!P0 FSEL R22, R22, -INF , !P2 ;  /* 0xff80000016168808 */ /* 0x000fe20005000000 */
[--C-:B------:R-:W-:Y:S01]  /*4460*/  FFMA.FTZ R16, R16, UR14, -R148.reuse ;  /* 0x0000000e10107c23 */ /* 0x100fe20008010894 */
[CC--:B------:R-:W-:Y:S01]  /*4470*/  @!P0 ISETP.GE.AND P1, PT, R142.reuse, R150.reuse, PT ;  /* 0x000000968e00820c */ /* 0x0c0fe20003f26270 */
[----:B------:R-:W-:Y:S01]  /*4480*/  FFMA.FTZ R17, R17, UR14, -R148 ;  /* 0x0000000e11117c23 */ /* 0x000fe20008010894 */
[----:B------:R-:W-:Y:S03]  /*4490*/  @!P0 ISETP.GE.AND P3, PT, R142, R149, PT ;  /* 0x000000958e00820c */ /* 0x000fe60003f66270 */
[----:B------:R-:W-:Y:S01]  /*44a0*/  MUFU.EX2 R200, R16 ;  /* 0x0000001000c87308 */ /* 0x000fe20000000800 */
[----:B------:R-:W-:Y:S01]  /*44b0*/  @!P0 ISETP.GE.AND P2, PT, R4, R150, PT ;  /* 0x000000960400820c */ /* 0x000fe20003f46270 */
[--C-:B------:R-:W-:Y:S01]  /*44c0*/  FFMA.FTZ R22, R22, UR14, -R141.reuse ;  /* 0x0000000e16167c23 */ /* 0x100fe2000801088d */
[----:B------:R-:W-:Y:S02]  /*44d0*/  @!P0 FSEL R13, R13, -INF , !P5 ;  /* 0xff8000000d0d8808 */ /* 0x000fe40006800000 */
[----:B------:R-:W-:Y:S02]  /*44e0*/  @!P0 FSEL R14, R14, -INF , !P6 ;  /* 0xff8000000e0e8808 */ /* 0x000fe40007000000 */
[----:B------:R-:W-:Y:S03]  /*44f0*/  @!P0 FSEL R18, R18, -INF , !P4 ;  /* 0xff80000012128808 */ /* 0x000fe60006000000 */
[----:B------:R-:W-:Y:S01]  /*4500*/  MUFU.EX2 R198, R17 ;  /* 0x0000001100c67308 */ /* 0x000fe20000000800 */
[----:B------:R-:W-:Y:S01]  /*4510*/  @!P0 ISETP.GE.AND P5, PT, R143, R151, PT ;  /* 0x000000978f00820c */ /* 0x000fe20003fa6270 */
[----:B------:R-:W-:Y:S01]  /*4520*/  FFMA.FTZ R13, R13, UR14, -R140 ;  /* 0x0000000e0d0d7c23 */ /* 0x000fe2000801088c */
[-C--:B------:R-:W-:Y:S01]  /*4530*/  @!P0 ISETP.GE.AND P6, PT, R142, R152.reuse, PT ;  /* 0x000000988e00820c */ /* 0x080fe20003fc6270 */
[----:B------:R-:W-:Y:S01]  /*4540*/  IMAD.WIDE.U32 R142, R157, -0x2daee0ad, RZ ;  /* 0xd2511f539d8e7825 */ /* 0x000fe200078e00ff */
[-C--:B------:R-:W-:Y:S02]  /*4550*/  @!P0 ISETP.GE.AND P4, PT, R132, R152.reuse, PT ;  /* 0x000000988400820c */ /* 0x080fe40003f86270 */
[----:B------:R-:W-:Y:S01]  /*4560*/  @!P0 FSEL R24, R24, -INF , !P1 ;  /* 0xff80000018188808 */ /* 0x000fe20004800000 */
[--C-:B------:R-:W-:Y:S01]  /*4570*/  FFMA.FTZ R18, R18, UR14, -R141.reuse ;  /* 0x0000000e12127c23 */ /* 0x100fe2000801088d */
[----:B------:R-:W-:Y:S01]  /*4580*/  @!P0 FSEL R26, R26, -INF , !P3 ;  /* 0xff8000001a1a8808 */ /* 0x000fe20005800000 */
[----:B------:R-:W-:Y:S01]  /*4590*/  FFMA.FTZ R14, R14, UR14, -R2 ;  /* 0x0000000e0e0e7c23 */ /* 0x000fe20008010802 */
[----:B------:R-:W-:Y:S01]  /*45a0*/  @!P0 FSEL R28, R28, -INF , !P2 ;  /* 0xff8000001c1c8808 */ /* 0x000fe20005000000 */
[----:B------:R-:W-:Y:S01]  /*45b0*/  MUFU.EX2 R202, R18 ;  /* 0x0000001200ca7308 */ /* 0x000fe20000000800 */
[----:B------:R-:W-:Y:S01]  /*45c0*/  @!P0 ISETP.GE.AND P1, PT, R4, R149, PT ;  /* 0x000000950400820c */ /* 0x000fe20003f26270 */
[--C-:B------:R-:W-:Y:S01]  /*45d0*/  FFMA.FTZ R24, R24, UR14, -R140.reuse ;  /* 0x0000000e18187c23 */ /* 0x100fe2000801088c */
[----:B------:R-:W-:Y:S01]  /*45e0*/  @!P0 ISETP.GE.AND P3, PT, R4, R152, PT ;  /* 0x000000980400820c */ /* 0x000fe20003f66270 */
[----:B------:R-:W-:Y:S01]  /*45f0*/  FFMA.FTZ R28, R28, UR14, -R140 ;  /* 0x0000000e1c1c7c23 */ /* 0x000fe2000801088c */
[-C--:B------:R-:W-:Y:S01]  /*4600*/  @!P0 ISETP.GE.AND P2, PT, R4, R151.reuse, PT ;  /* 0x000000970400820c */ /* 0x080fe20003f46270 */
[----:B------:R-:W-:Y:S01]  /*4610*/  IMAD.WIDE.U32 R4, R155, -0x2daee0ad, RZ ;  /* 0xd2511f539b047825 */ /* 0x000fe200078e00ff */
[----:B------:R-:W-:Y:S03]  /*4620*/  @!P0 FSEL R19, R19, -INF , !P5 ;  /* 0xff80000013138808 */ /* 0x000fe60006800000 */
[----:B------:R-:W3:Y:S01]  /*4630*/  MUFU.EX2 R193, R28 ;  /* 0x0000001c00c17308 */ /* 0x000ee20000000800 */
[----:B------:R-:W-:Y:S01]  /*4640*/  @!P0 FSEL R20, R20, -INF , !P6 ;  /* 0xff80000014148808 */ /* 0x000fe20007000000 */
[----:B------:R-:W-:Y:S01]  /*4650*/  FFMA.FTZ R26, R26, UR14, -R2 ;  /* 0x0000000e1a1a7c23 */ /* 0x000fe20008010802 */
[----:B------:R-:W-:Y:S01]  /*4660*/  @!P0 FSEL R21, R21, -INF , !P4 ;  /* 0xff80000015158808 */ /* 0x000fe20006000000 */
[--C-:B------:R-:W-:Y:S01]  /*4670*/  FFMA.FTZ R19, R19, UR14, -R141.reuse ;  /* 0x0000000e13137c23 */ /* 0x100fe2000801088d */
[----:B------:R-:W-:Y:S01]  /*4680*/  @!P0 ISETP.GE.AND P5, PT, R132, R151, PT ;  /* 0x000000978400820c */ /* 0x000fe20003fa6270 */
[----:B------:R-:W-:Y:S01]  /*4690*/  FFMA.FTZ R20, R20, UR14, -R148 ;  /* 0x0000000e14147c23 */ /* 0x000fe20008010894 */
[CC--:B------:R-:W-:Y:S03]  /*46a0*/  @!P0 ISETP.GE.AND P6, PT, R132.reuse, R150.reuse, PT ;  /* 0x000000968400820c */ /* 0x0c0fe60003fc6270 */
[----:B------:R-:W-:Y:S01]  /*46b0*/  MUFU.EX2 R203, R19 ;  /* 0x0000001300cb7308 */ /* 0x000fe20000000800 */
[-C--:B------:R-:W-:Y:S01]  /*46c0*/  @!P0 ISETP.GE.AND P4, PT, R132, R149.reuse, PT ;  /* 0x000000958400820c */ /* 0x080fe20003f86270 */
[----:B------:R-:W-:Y:S01]  /*46d0*/  IMAD.WIDE.U32 R132, R154, -0x2daee0ad, RZ ;  /* 0xd2511f539a847825 */ /* 0x000fe200078e00ff */
[----:B------:R-:W-:Y:S02]  /*46e0*/  LOP3.LUT R7, R7, UR12, R166, 0x96, !PT ;  /* 0x0000000c07077c12 */ /* 0x000fe4000f8e96a6 */
[----:B------:R-:W-:Y:S01]  /*46f0*/  LOP3.LUT R5, R5, UR12, R164, 0x96, !PT ;  /* 0x0000000c05057c12 */ /* 0x000fe2000f8e96a4 */
[----:B------:R-:W-:Y:S01]  /*4700*/  UIADD3 UR12, UR8, -0x56f99767, URZ ;  /* 0xa9066899080c7890 */ /* 0x000fe2000fffe03f */
[----:B------:R-:W-:Y:S03]  /*4710*/  LOP3.LUT R144, R143, UR11, R6, 0x96, !PT ;  /* 0x0000000b8f907c12 */ /* 0x000fe6000f8e9606 */
[----:B------:R2:W-:Y:S01]  /*4720*/  MUFU.EX2 R215, R9 ;  /* 0x0000000900d77308 */ /* 0x0005e20000000800 */
[----:B------:R-:W-:Y:S01]  /*4730*/  LOP3.LUT R146, R133, UR11, R4, 0x96, !PT ;  /* 0x0000000b85927c12 */ /* 0x000fe2000f8e9604 */
[----:B------:R-:W-:Y:S01]  /*4740*/  UIADD3 UR11, UR9, 0x78dde6e4, URZ ;  /* 0x78dde6e4090b7890 */ /* 0x000fe2000fffe03f */
[----:B------:R-:W-:Y:S01]  /*4750*/  @!P0 FSEL R23, R23, -INF , !P5 ;  /* 0xff80000017178808 */ /* 0x000fe20006800000 */
[----:B------:R-:W-:Y:S01]  /*4760*/  IMAD.WIDE.U32 R6, R7, -0x326172a9, RZ ;  /* 0xcd9e8d5707067825 */ /* 0x000fe200078e00ff */
[----:B------:R-:W-:Y:S02]  /*4770*/  @!P0 ISETP.GE.AND P5, PT, R0, R150, PT ;  /* 0x000000960000820c */ /* 0x000fe40003fa6270 */
[----:B------:R-:W-:Y:S03]  /*4780*/  @!P0 FSEL R25, R25, -INF , !P6 ;  /* 0xff80000019198808 */ /* 0x000fe60007000000 */
[----:B------:R2:W3:Y:S01]  /*4790*/  MUFU.EX2 R217, R11 ;  /* 0x0000000b00d97308 */ /* 0x0004e20000000800 */
[----:B-1----:R-:W-:Y:S01]  /*47a0*/  LOP3.LUT R8, R7, UR11, R156, 0x96, !PT ;  /* 0x0000000b07087c12 */ /* 0x002fe2000f8e969c */
[----:B------:R-:W-:Y:S01]  /*47b0*/  IMAD.WIDE.U32 R4, R5, -0x326172a9, RZ ;  /* 0xcd9e8d5705047825 */ /* 0x000fe200078e00ff */
[----:B------:R-:W-:Y:S02]  /*47c0*/  @!P0 FSEL R27, R27, -INF , !P4 ;  /* 0xff8000001b1b8808 */ /* 0x000fe40006000000 */
[----:B------:R-:W-:Y:S01]  /*47d0*/  @!P0 FSEL R29, R29, -INF , !P5 ;  /* 0xff8000001d1d8808 */ /* 0x000fe20006800000 */
[----:B------:R-:W-:Y:S01]  /*47e0*/  IMAD.WIDE.U32 R144, R144, -0x326172a9, RZ ;  /* 0xcd9e8d5790907825 */ /* 0x000fe200078e00ff */
[----:B--2---:R-:W-:Y:S03]  /*47f0*/  LOP3.LUT R10, R5, UR11, R158, 0x96, !PT ;  /* 0x0000000b050a7c12 */ /* 0x004fe6000f8e969e */
[----:B------:R-:W-:Y:S01]  /*4800*/  MUFU.EX2 R194, R20 ;  /* 0x0000001400c27308 */ /* 0x000fe20000000800 */
[----:B------:R-:W-:Y:S01]  /*4810*/  @!P0 ISETP.GE.AND P6, PT, R0, R149, PT ;  /* 0x000000950000820c */ /* 0x000fe20003fc6270 */
[----:B------:R-:W-:Y:S01]  /*4820*/  IMAD.WIDE.U32 R146, R146, -0x326172a9, RZ ;  /* 0xcd9e8d5792927825 */ /* 0x000fe200078e00ff */
        /* <DEDUP_REMOVED lines=12> */
[----:B------:R1:W-:Y:S01]  /*48f0*/  MUFU.EX2 R207, R13 ;  /* 0x0000000d00cf7308 */ /* 0x0003e20000000800 */
[----:B------:R-:W-:Y:S01]  /*4900*/  SHF.R.U32.HI R136, RZ, 0x10, R4 ;  /* 0x00000010ff887819 */ /* 0x000fe20000011604 */
[----:B------:R-:W-:Y:S01]  /*4910*/  IMAD.WIDE.U32 R6, R6, -0x2daee0ad, RZ ;  /* 0xd2511f5306067825 */ /* 0x000fe200078e00ff */
[----:B------:R-:W-:Y:S02]  /*4920*/  LOP3.LUT R132, R11, UR12, R132, 0x96, !PT ;  /* 0x0000000c0b847c12 */ /* 0x000fe4000f8e9684 */
[C---:B------:R-:W-:Y:S01]  /*4930*/  LOP3.LUT R135, R4.reuse, 0xffff, RZ, 0xc0, !PT ;  /* 0x0000ffff04877812 */ /* 0x040fe200078ec0ff */
[----:B------:R-:W-:Y:S01]  /*4940*/  FFMA.FTZ R23, R23, UR14, -R141 ;  /* 0x0000000e17177c23 */ /* 0x000fe2000801088d */
[----:B------:R-:W-:Y:S01]  /*4950*/  LOP3.LUT R8, R7, UR11, R10, 0x96, !PT ;  /* 0x0000000b07087c12 */ /* 0x000fe2000f8e960a */
[----:B------:R-:W-:Y:S01]  /*4960*/  UIADD3 UR11, UR9, -0x4ab325aa, URZ ;  /* 0xb54cda56090b7890 */ /* 0x000fe2000fffe03f */
[----:B------:R-:W-:Y:S01]  /*4970*/  LOP3.LUT R11, R4, 0xff, RZ, 0xc0, !PT ;  /* 0x000000ff040b7812 */ /* 0x000fe200078ec0ff */
[----:B------:R2:W-:Y:S01]  /*4980*/  MUFU.EX2 R212, R14 ;  /* 0x0000000e00d47308 */ /* 0x0005e20000000800 */
[----:B------:R-:W-:Y:S01]  /*4990*/  SHF.R.U32.HI R10, RZ, 0x18, R4 ;  /* 0x00000018ff0a7819 */ /* 0x000fe20000011604 */
[----:B------:R-:W-:Y:S01]  /*49a0*/  IMAD.WIDE.U32 R4, R142, -0x326172a9, RZ ;  /* 0xcd9e8d578e047825 */ /* 0x000fe200078e00ff */
[--C-:B------:R-:W-:Y:S02]  /*49b0*/  SHF.R.U32.HI R134, RZ, 0x18, R6.reuse ;  /* 0x00000018ff867819 */ /* 0x100fe40000011606 */
[----:B------:R-:W-:Y:S01]  /*49c0*/  SHF.R.U32.HI R137, RZ, 0x10, R6 ;  /* 0x00000010ff897819 */ /* 0x000fe20000011606 */
[----:B------:R-:W-:Y:S01]  /*49d0*/  FFMA.FTZ R21, R21, UR14, -R148 ;  /* 0x0000000e15157c23 */ /* 0x000fe20008010894 */
[C---:B------:R-:W-:Y:S03]  /*49e0*/  LOP3.LUT R138, R6.reuse, 0xffff, RZ, 0xc0, !PT ;  /* 0x0000ffff068a7812 */ /* 0x040fe600078ec0ff */
[----:B------:R-:W-:Y:S01]  /*49f0*/  MUFU.EX2 R211, R15 ;  /* 0x0000000f00d37308 */ /* 0x000fe20000000800 */
[----:B------:R-:W-:Y:S01]  /*4a00*/  LOP3.LUT R0, R6, 0xff, RZ, 0xc0, !PT ;  /* 0x000000ff06007812 */ /* 0x000fe200078ec0ff */
[----:B------:R-:W-:Y:S01]  /*4a10*/  FFMA.FTZ R27, R27, UR14, -R2 ;  /* 0x0000000e1b1b7c23 */ /* 0x000fe20008010802 */
[----:B------:R-:W-:Y:S01]  /*4a20*/  LOP3.LUT R6, R5, UR11, R144, 0x96, !PT ;  /* 0x0000000b05067c12 */ /* 0x000fe2000f8e9690 */
[--C-:B------:R-:W-:Y:S01]  /*4a30*/  FFMA.FTZ R25, R25, UR14, -R140.reuse ;  /* 0x0000000e19197c23 */ /* 0x100fe2000801088c */
[----:B------:R-:W-:Y:S01]  /*4a40*/  ISETP.LE.U32.AND P6, PT, R10, UR15, PT ;  /* 0x0000000f0a007c0c */ /* 0x000fe2000bfc3070 */
[----:B------:R-:W-:Y:S01]  /*4a50*/  FFMA.FTZ R140, R29, UR14, -R140 ;  /* 0x0000000e1d8c7c23 */ /* 0x000fe2000801088c */
[C---:B------:R-:W-:Y:S03]  /*4a60*/  LOP3.LUT R7, R6.reuse, 0xffff, RZ, 0xc0, !PT ;  /* 0x0000ffff06077812 */ /* 0x040fe600078ec0ff */
[----:B------:R-:W-:Y:S01]  /*4a70*/  MUFU.EX2 R199, R22 ;  /* 0x0000001600c77308 */ /* 0x000fe20000000800 */
[----:B------:R-:W-:Y:S02]  /*4a80*/  LOP3.LUT R10, R6, 0xff, RZ, 0xc0, !PT ;  /* 0x000000ff060a7812 */ /* 0x000fe400078ec0ff */
[----:B------:R-:W-:Y:S02]  /*4a90*/  SHF.R.U32.HI R7, RZ, 0x8, R7 ;  /* 0x00000008ff077819 */ /* 0x000fe40000011607 */
[----:B------:R-:W-:Y:S02]  /*4aa0*/  @!P0 FSEL R33, R33, -INF , !P4 ;  /* 0xff80000021218808 */ /* 0x000fe40006000000 */
[--C-:B------:R-:W-:Y:S03]  /*4ab0*/  SHF.R.U32.HI R133, RZ, 0x10, R4.reuse ;  /* 0x00000010ff857819 */ /* 0x100fe60000011604 */
[----:B------:R-:W-:Y:S01]  /*4ac0*/  MUFU.EX2 R197, R23 ;  /* 0x0000001700c57308 */ /* 0x000fe20000000800 */
[C---:B-1----:R-:W-:Y:S02]  /*4ad0*/  LOP3.LUT R13, R4.reuse, 0xff, RZ, 0xc0, !PT ;  /* 0x000000ff040d7812 */ /* 0x042fe400078ec0ff */
[----:B------:R-:W-:Y:S02]  /*4ae0*/  LOP3.LUT R12, R4, 0xffff, RZ, 0xc0, !PT ;  /* 0x0000ffff040c7812 */ /* 0x000fe400078ec0ff */
[----:B--2---:R-:W-:Y:S01]  /*4af0*/  SHF.R.U32.HI R14, RZ, 0x18, R4 ;  /* 0x00000018ff0e7819 */ /* 0x004fe20000011604 */
[----:B------:R-:W-:Y:S01]  /*4b00*/  IMAD.WIDE.U32 R4, R132, -0x326172a9, RZ ;  /* 0xcd9e8d5784047825 */ /* 0x000fe200078e00ff */
[----:B------:R-:W-:Y:S03]  /*4b10*/  ISETP.LE.U32.AND P4, PT, R10, UR15, PT ;  /* 0x0000000f0a007c0c */ /* 0x000fe6000bf83070 */
[----:B------:R-:W-:Y:S01]  /*4b20*/  MUFU.EX2 R204, R24 ;  /* 0x0000001800cc7308 */ /* 0x000fe20000000800 */
[----:B------:R-:W-:Y:S02]  /*4b30*/  LOP3.LUT R7, R7, 0xffff, RZ, 0xc0, !PT ;  /* 0x0000ffff07077812 */ /* 0x000fe400078ec0ff */
[----:B------:R-:W-:Y:S02]  /*4b40*/  SHF.R.U32.HI R10, RZ, 0x10, R6 ;  /* 0x00000010ff0a7819 */ /* 0x000fe40000011606 */
[----:B------:R-:W-:Y:S02]  /*4b50*/  @!P0 FSEL R34, R34, -INF , !P2 ;  /* 0xff80000022228808 */ /* 0x000fe40005000000 */
[----:B------:R-:W-:Y:S03]  /*4b60*/  @!P0 FSEL R32, R32, -INF , !P3 ;  /* 0xff80000020208808 */ /* 0x000fe60005800000 */
[----:B------:R-:W-:Y:S01]  /*4b70*/  MUFU.EX2 R192, R21 ;  /* 0x0000001500c07308 */ /* 0x000fe20000000800 */
[----:B------:R-:W-:Y:S01]  /*4b80*/  ISETP.LE.U32.AND P2, PT, R7, UR15, PT ;  /* 0x0000000f07007c0c */ /* 0x000fe2000bf43070 */
[--C-:B------:R-:W-:Y:S01]  /*4b90*/  FFMA.FTZ R34, R34, UR14, -R141.reuse ;  /* 0x0000000e22227c23 */ /* 0x100fe2000801088d */
[----:B------:R-:W-:Y:S01]  /*4ba0*/  ISETP.LE.U32.AND P3, PT, R0, UR15, PT ;  /* 0x0000000f00007c0c */ /* 0x000fe2000bf63070 */
[----:B------:R-:W-:Y:S01]  /*4bb0*/  @!P4 FADD.FTZ R208, -R208, -RZ ;  /* 0x800000ffd0d0c221 */ /* 0x000fe20000010100 */
[----:B------:R-:W-:Y:S01]  /*4bc0*/  LOP3.LUT R7, R10, 0xff, RZ, 0xc0, !PT ;  /* 0x000000ff0a077812 */ /* 0x000fe200078ec0ff */
[----:B------:R-:W-:Y:S01]  /*4bd0*/  FFMA.FTZ R32, R32, UR14, -R148 ;  /* 0x0000000e20207c23 */ /* 0x000fe20008010894 */
[----:B------:R-:W-:Y:S01]  /*4be0*/  LOP3.LUT R0, R5, UR11, R146, 0x96, !PT ;  /* 0x0000000b05007c12 */ /* 0x000fe2000f8e9692 */
[----:B------:R-:W-:Y:S01]  /*4bf0*/  FFMA.FTZ R148, R33, UR14, -R148 ;  /* 0x0000000e21947c23 */ /* 0x000fe20008010894 */
[----:B------:R-:W-:Y:S01]  /*4c00*/  SHF.R.U32.HI R6, RZ, 0x18, R6 ;  /* 0x00000018ff067819 */ /* 0x000fe20000011606 */
[----:B------:R-:W-:Y:S01]  /*4c10*/  MUFU.EX2 R188, R32 ;  /* 0x0000002000bc7308 */ /* 0x000fe20000000800 */
[----:B------:R-:W-:Y:S02]  /*4c20*/  @!P0 FSEL R35, R35, -INF , !P5 ;  /* 0xff80000023238808 */ /* 0x000fe40006800000 */
[----:B------:R-:W-:Y:S01]  /*4c30*/  ISETP.LE.U32.AND P5, PT, R7, UR15, PT ;  /* 0x0000000f07007c0c */ /* 0x000fe2000bfa3070 */
[----:B------:R-:W-:Y:S01]  /*4c40*/  @!P2 FADD.FTZ R209, -R209, -RZ ;  /* 0x800000ffd1d1a221 */ /* 0x000fe20000010100 */
[----:B------:R-:W-:Y:S01]  /*4c50*/  @!P0 FSEL R30, R30, -INF , !P1 ;  /* 0xff8000001e1e8808 */ /* 0x000fe20004800000 */
[----:B------:R-:W-:Y:S01]  /*4c60*/  FFMA.FTZ R141, R35, UR14, -R141 ;  /* 0x0000000e238d7c23 */ /* 0x000fe2000801088d */
[----:B------:R-:W-:Y:S03]  /*4c70*/  LOP3.LUT R7, R0, 0xff, RZ, 0xc0, !PT ;  /* 0x000000ff00077812 */ /* 0x000fe600078ec0ff */
[----:B------:R-:W-:Y:S01]  /*4c80*/  MUFU.EX2 R187, R148 ;  /* 0x0000009400bb7308 */ /* 0x000fe20000000800 */
[----:B------:R-:W-:Y:S01]  /*4c90*/  ISETP.LE.U32.AND P0, PT, R6, UR15, PT ;  /* 0x0000000f06007c0c */ /* 0x000fe2000bf03070 */
[--C-:B------:R-:W-:Y:S01]  /*4ca0*/  FFMA.FTZ R30, R30, UR14, -R2.reuse ;  /* 0x0000000e1e1e7c23 */ /* 0x100fe20008010802 */
[----:B------:R-:W-:Y:S01]  /*4cb0*/  LOP3.LUT R6, R0, 0xffff, RZ, 0xc0, !PT ;  /* 0x0000ffff00067812 */ /* 0x000fe200078ec0ff */
[----:B------:R-:W-:Y:S01]  /*4cc0*/  FFMA.FTZ R2, R31, UR14, -R2 ;  /* 0x0000000e1f027c23 */ /* 0x000fe20008010802 */
[----:B------:R-:W-:Y:S01]  /*4cd0*/  ISETP.LE.U32.AND P4, PT, R7, UR15, PT ;  /* 0x0000000f07007c0c */ /* 0x000fe2000bf83070 */
[----:B---3--:R-:W-:Y:S01]  /*4ce0*/  @!P3 FADD.FTZ R193, -R193, -RZ ;  /* 0x800000ffc1c1b221 */ /* 0x008fe20000010100 */
[----:B------:R-:W-:Y:S01]  /*4cf0*/  SHF.R.U32.HI R7, RZ, 0x18, R0 ;  /* 0x00000018ff077819 */ /* 0x000fe20000011600 */
[----:B------:R-:W-:Y:S01]  /*4d00*/  @!P5 FADD.FTZ R214, -R214, -RZ ;  /* 0x800000ffd6d6d221 */ /* 0x000fe20000010100 */
[----:B------:R-:W-:Y:S01]  /*4d10*/  SHF.R.U32.HI R6, RZ, 0x8, R6 ;  /* 0x00000008ff067819 */ /* 0x000fe20000011606 */
[----:B------:R-:W-:Y:S01]  /*4d20*/  MUFU.EX2 R190, R34 ;  /* 0x0000002200be7308 */ /* 0x000fe20000000800 */
[----:B------:R-:W-:Y:S02]  /*4d30*/  ISETP.LE.U32.AND P2, PT, R7, UR15, PT ;  /* 0x0000000f07007c0c */ /* 0x000fe4000bf43070 */
[----:B------:R-:W-:Y:S01]  /*4d40*/  LOP3.LUT R7, R6, 0xffff, RZ, 0xc0, !PT ;  /* 0x0000ffff06077812 */ /* 0x000fe200078ec0ff */
[----:B------:R-:W-:Y:S01]  /*4d50*/  @!P0 FADD.FTZ R213, -R213, -RZ ;  /* 0x800000ffd5d58221 */ /* 0x000fe20000010100 */
[----:B------:R-:W-:Y:S02]  /*4d60*/  SHF.R.U32.HI R6, RZ, 0x10, R0 ;  /* 0x00000010ff067819 */ /* 0x000fe40000011600 */
[----:B------:R-:W-:Y:S01]  /*4d70*/  ISETP.LE.U32.AND P5, PT, R7, UR15, PT ;  /* 0x0000000f07007c0c */ /* 0x000fe2000bfa3070 */
[----:B------:R-:W-:Y:S01]  /*4d80*/  @!P4 FADD.FTZ R216, -R216, -RZ ;  /* 0x800000ffd8d8c221 */ /* 0x000fe20000010100 */
[----:B------:R-:W-:Y:S01]  /*4d90*/  LOP3.LUT R6, R6, 0xff, RZ, 0xc0, !PT ;  /* 0x000000ff06067812 */ /* 0x000fe200078ec0ff */
[----:B------:R-:W1:Y:S01]  /*4da0*/  MUFU.EX2 R189, R141 ;  /* 0x0000008d00bd7308 */ /* 0x000e620000000800 */
[----:B------:R-:W-:Y:S02]  /*4db0*/  LOP3.LUT R0, R4, 0xffff, RZ, 0xc0, !PT ;  /* 0x0000ffff04007812 */ /* 0x000fe400078ec0ff */
[----:B------:R-:W-:Y:S01]  /*4dc0*/  ISETP.LE.U32.AND P0, PT, R6, UR15, PT ;  /* 0x0000000f06007c0c */ /* 0x000fe2000bf03070 */
[----:B------:R-:W-:Y:S01]  /*4dd0*/  @!P2 FADD.FTZ R217, -R217, -RZ ;  /* 0x800000ffd9d9a221 */ /* 0x000fe20000010100 */
[----:B------:R-:W-:Y:S02]  /*4de0*/  LOP3.LUT R5, R4, 0xff, RZ, 0xc0, !PT ;  /* 0x000000ff04057812 */ /* 0x000fe400078ec0ff */
[----:B------:R-:W-:Y:S03]  /*4df0*/  SHF.R.U32.HI R0, RZ, 0x8, R0 ;  /* 0x00000008ff007819 */ /* 0x000fe60000011600 */
[----:B------:R-:W-:Y:S01]  /*4e00*/  MUFU.EX2 R195, R2 ;  /* 0x0000000200c37308 */ /* 0x000fe20000000800 */
[----:B------:R-:W-:Y:S01]  /*4e10*/  ISETP.LE.U32.AND P4, PT, R5, UR15, PT ;  /* 0x0000000f05007c0c */ /* 0x000fe2000bf83070 */
[----:B------:R-:W-:Y:S01]  /*4e20*/  @!P5 FADD.FTZ R215, -R215, -RZ ;  /* 0x800000ffd7d7d221 */ /* 0x000fe20000010100 */
[----:B------:R-:W-:Y:S02]  /*4e30*/  LOP3.LUT R0, R0, 0xffff, RZ, 0xc0, !PT ;  /* 0x0000ffff00007812 */ /* 0x000fe400078ec0ff */
[--C-:B------:R-:W-:Y:S02]  /*4e40*/  SHF.R.U32.HI R5, RZ, 0x10, R4.reuse ;  /* 0x00000010ff057819 */ /* 0x100fe40000011604 */
[----:B------:R-:W-:Y:S01]  /*4e50*/  ISETP.LE.U32.AND P5, PT, R0, UR15, PT ;  /* 0x0000000f00007c0c */ /* 0x000fe2000bfa3070 */
[----:B------:R-:W-:Y:S01]  /*4e60*/  @!P0 FADD.FTZ R218, -R218, -RZ ;  /* 0x800000ffdada8221 */ /* 0x000fe20000010100 */
[----:B------:R-:W-:Y:S01]  /*4e70*/  LOP3.LUT R0, R5, 0xff, RZ, 0xc0, !PT ;  /* 0x000000ff05007812 */ /* 0x000fe200078ec0ff */
[----:B-1----:R-:W-:Y:S01]  /*4e80*/  @!P6 FADD.FTZ R189, -R189, -RZ ;  /* 0x800000ffbdbde221 */ /* 0x002fe20000010100 */
[----:B------:R-:W-:Y:S01]  /*4e90*/  SHF.R.U32.HI R4, RZ, 0x18, R4 ;  /* 0x00000018ff047819 */ /* 0x000fe20000011604 */
[----:B------:R-:W-:Y:S01]  /*4ea0*/  MUFU.EX2 R201, R25 ;  /* 0x0000001900c97308 */ /* 0x000fe20000000800 */
[----:B------:R-:W-:Y:S01]  /*4eb0*/  ISETP.LE.U32.AND P0, PT, R0, UR15, PT ;  /* 0x0000000f00007c0c */ /* 0x000fe2000bf03070 */
[----:B------:R-:W-:Y:S01]  /*4ec0*/  @!P4 FADD.FTZ R210, -R210, -RZ ;  /* 0x800000ffd2d2c221 */ /* 0x000fe20000010100 */
[----:B------:R-:W-:Y:S02]  /*4ed0*/  ISETP.LE.U32.AND P2, PT, R4, UR15, PT ;  /* 0x0000000f04007c0c */ /* 0x000fe4000bf43070 */
[----:B------:R-:W-:Y:S02]  /*4ee0*/  SHF.R.U32.HI R0, RZ, 0x8, R12 ;  /* 0x00000008ff007819 */ /* 0x000fe4000001160c */
[----:B------:R-:W-:Y:S01]  /*4ef0*/  ISETP.LE.U32.AND P4, PT, R13, UR15, PT ;  /* 0x0000000f0d007c0c */ /* 0x000fe2000bf83070 */
[----:B------:R-:W-:Y:S01]  /*4f00*/  @!P5 FADD.FTZ R207, -R207, -RZ ;  /* 0x800000ffcfcfd221 */ /* 0x000fe20000010100 */
[----:B------:R-:W-:Y:S01]  /*4f10*/  LOP3.LUT R4, R0, 0xffff, RZ, 0xc0, !PT ;  /* 0x0000ffff00047812 */ /* 0x000fe200078ec0ff */
[----:B------:R-:W-:Y:S01]  /*4f20*/  MUFU.EX2 R206, R26 ;  /* 0x0000001a00ce7308 */ /* 0x000fe20000000800 */
[----:B------:R-:W-:Y:S02]  /*4f30*/  LOP3.LUT R0, R133, 0xff, RZ, 0xc0, !PT ;  /* 0x000000ff85007812 */ /* 0x000fe400078ec0ff */
[----:B------:R-:W-:Y:S01]  /*4f40*/  ISETP.LE.U32.AND P5, PT, R14, UR15, PT ;  /* 0x0000000f0e007c0c */ /* 0x000fe2000bfa3070 */
[----:B------:R-:W-:Y:S01]  /*4f50*/  @!P0 FADD.FTZ R212, -R212, -RZ ;  /* 0x800000ffd4d48221 */ /* 0x000fe20000010100 */
[----:B------:R-:W-:Y:S01]  /*4f60*/  ISETP.LE.U32.AND P0, PT, R4, UR15, PT ;  /* 0x0000000f04007c0c */ /* 0x000fe2000bf03070 */
[----:B------:R-:W-:Y:S01]  /*4f70*/  @!P2 FADD.FTZ R211, -R211, -RZ ;  /* 0x800000ffd3d3a221 */ /* 0x000fe20000010100 */
[----:B------:R-:W-:Y:S03]  /*4f80*/  ISETP.LE.U32.AND P2, PT, R0, UR15, PT ;  /* 0x0000000f00007c0c */ /* 0x000fe6000bf43070 */
[----:B------:R-:W1:Y:S01]  /*4f90*/  MUFU.EX2 R205, R27 ;  /* 0x0000001b00cd7308 */ /* 0x000e620000000800 */
[C---:B------:R-:W-:Y:S01]  /*4fa0*/  LOP3.LUT R4, R9.reuse, 0xff, RZ, 0xc0, !PT ;  /* 0x000000ff09047812 */ /* 0x040fe200078ec0ff */
[----:B------:R-:W-:Y:S01]  /*4fb0*/  @!P4 FADD.FTZ R200, -R200, -RZ ;  /* 0x800000ffc8c8c221 */ /* 0x000fe20000010100 */
[----:B------:R-:W-:Y:S02]  /*4fc0*/  LOP3.LUT R0, R9, 0xffff, RZ, 0xc0, !PT ;  /* 0x0000ffff09007812 */ /* 0x000fe400078ec0ff */
[----:B------:R-:W-:Y:S02]  /*4fd0*/  ISETP.LE.U32.AND P4, PT, R4, UR15, PT ;  /* 0x0000000f04007c0c */ /* 0x000fe4000bf83070 */
[----:B------:R-:W-:Y:S01]  /*4fe0*/  SHF.R.U32.HI R0, RZ, 0x8, R0 ;  /* 0x00000008ff007819 */ /* 0x000fe20000011600 */
[----:B------:R-:W-:Y:S01]  /*4ff0*/  @!P5 FADD.FTZ R203, -R203, -RZ ;  /* 0x800000ffcbcbd221 */ /* 0x000fe20000010100 */
[--C-:B------:R-:W-:Y:S01]  /*5000*/  SHF.R.U32.HI R5, RZ, 0x10, R9.reuse ;  /* 0x00000010ff057819 */ /* 0x100fe20000011609 */
[----:B------:R-:W-:Y:S01]  /*5010*/  @!P0 FADD.FTZ R198, -R198, -RZ ;  /* 0x800000ffc6c68221 */ /* 0x000fe20000010100 */
[----:B------:R-:W-:Y:S01]  /*5020*/  LOP3.LUT R4, R0, 0xffff, RZ, 0xc0, !PT ;  /* 0x0000ffff00047812 */ /* 0x000fe200078ec0ff */
[----:B------:R-:W-:Y:S01]  /*5030*/  @!P2 FADD.FTZ R202, -R202, -RZ ;  /* 0x800000ffcacaa221 */ /* 0x000fe20000010100 */
[----:B------:R-:W-:Y:S01]  /*5040*/  LOP3.LUT R0, R5, 0xff, RZ, 0xc0, !PT ;  /* 0x000000ff05007812 */ /* 0x000fe200078ec0ff */
[----:B------:R-:W-:Y:S01]  /*5050*/  MUFU.EX2 R191, R140 ;  /* 0x0000008c00bf7308 */ /* 0x000fe20000000800 */
[----:B------:R-:W-:Y:S02]  /*5060*/  SHF.R.U32.HI R9, RZ, 0x18, R9 ;  /* 0x00000018ff097819 */ /* 0x000fe40000011609 */
[----:B------:R-:W-:Y:S01]  /*5070*/  ISETP.LE.U32.AND P2, PT, R0, UR15, PT ;  /* 0x0000000f00007c0c */ /* 0x000fe2000bf43070 */
[----:B------:R-:W-:Y:S01]  /*5080*/  @!P4 FADD.FTZ R194, -R194, -RZ ;  /* 0x800000ffc2c2c221 */ /* 0x000fe20000010100 */
[----:B------:R-:W-:Y:S02]  /*5090*/  ISETP.LE.U32.AND P5, PT, R9, UR15, PT ;  /* 0x0000000f09007c0c */ /* 0x000fe4000bfa3070 */
[----:B------:R-:W-:Y:S03]  /*50a0*/  LOP3.LUT R0, R8, 0xff, RZ, 0xc0, !PT ;  /* 0x000000ff08007812 */ /* 0x000fe600078ec0ff */
[----:B------:R-:W2:Y:S01]  /*50b0*/  MUFU.EX2 R196, R30 ;  /* 0x0000001e00c47308 */ /* 0x000ea20000000800 */
[----:B------:R-:W-:Y:S02]  /*50c0*/  ISETP.LE.U32.AND P0, PT, R4, UR15, PT ;  /* 0x0000000f04007c0c */ /* 0x000fe4000bf03070 */
[----:B------:R-:W-:Y:S02]  /*50d0*/  ISETP.LE.U32.AND P4, PT, R0, UR15, PT ;  /* 0x0000000f00007c0c */ /* 0x000fe4000bf83070 */
[----:B------:R-:W-:Y:S02]  /*50e0*/  SHF.R.U32.HI R4, RZ, 0x8, R135 ;  /* 0x00000008ff047819 */ /* 0x000fe40000011687 */
[----:B------:R-:W-:Y:S01]  /*50f0*/  LOP3.LUT R0, R136, 0xff, RZ, 0xc0, !PT ;  /* 0x000000ff88007812 */ /* 0x000fe200078ec0ff */
[----:B------:R-:W-:Y:S01]  /*5100*/  @!P2 FADD.FTZ R199, -R199, -RZ ;  /* 0x800000ffc7c7a221 */ /* 0x000fe20000010100 */
[----:B------:R-:W-:Y:S01]  /*5110*/  LOP3.LUT R4, R4, 0xffff, RZ, 0xc0, !PT ;  /* 0x0000ffff04047812 */ /* 0x000fe200078ec0ff */
[----:B------:R-:W-:Y:S01]  /*5120*/  @!P5 FADD.FTZ R197, -R197, -RZ ;  /* 0x800000ffc5c5d221 */ /* 0x000fe20000010100 */
[----:B------:R-:W-:Y:S02]  /*5130*/  ISETP.LE.U32.AND P1, PT, R11, UR15, PT ;  /* 0x0000000f0b007c0c */ /* 0x000fe4000bf23070 */
[----:B------:R-:W-:Y:S01]  /*5140*/  ISETP.LE.U32.AND P5, PT, R4, UR15, PT ;  /* 0x0000000f04007c0c */ /* 0x000fe2000bfa3070 */
[----:B------:R-:W-:Y:S01]  /*5150*/  @!P0 FADD.FTZ R192, -R192, -RZ ;  /* 0x800000ffc0c08221 */ /* 0x000fe20000010100 */
[----:B------:R-:W-:Y:S01]  /*5160*/  ISETP.LE.U32.AND P2, PT, R0, UR15, PT ;  /* 0x0000000f00007c0c */ /* 0x000fe2000bf43070 */
[----:B------:R-:W-:Y:S01]  /*5170*/  @!P4 FADD.FTZ R204, -R204, -RZ ;  /* 0x800000ffccccc221 */ /* 0x000fe20000010100 */
[--C-:B------:R-:W-:Y:S02]  /*5180*/  SHF.R.U32.HI R0, RZ, 0x18, R8.reuse ;  /* 0x00000018ff007819 */ /* 0x100fe40000011608 */
[----:B------:R-:W-:Y:S02]  /*5190*/  LOP3.LUT R4, R137, 0xff, RZ, 0xc0, !PT ;  /* 0x000000ff89047812 */ /* 0x000fe400078ec0ff */
[----:B------:R-:W-:Y:S02]  /*51a0*/  ISETP.LE.U32.AND P4, PT, R0, UR15, PT ;  /* 0x0000000f00007c0c */ /* 0x000fe4000bf83070 */
[----:B------:R-:W-:Y:S01]  /*51b0*/  SHF.R.U32.HI R0, RZ, 0x10, R8 ;  /* 0x00000010ff007819 */ /* 0x000fe20000011608 */
[----:B------:R-:W-:Y:S01]  /*51c0*/  @!P1 FADD.FTZ R188, -R188, -RZ ;  /* 0x800000ffbcbc9221 */ /* 0x000fe20000010100 */
[----:B------:R-:W-:Y:S01]  /*51d0*/  ISETP.LE.U32.AND P1, PT, R4, UR15, PT ;  /* 0x0000000f04007c0c */ /* 0x000fe2000bf23070 */
[----:B------:R-:W-:Y:S01]  /*51e0*/  @!P5 FADD.FTZ R187, -R187, -RZ ;  /* 0x800000ffbbbbd221 */ /* 0x000fe20000010100 */
[----:B------:R-:W-:Y:S01]  /*51f0*/  LOP3.LUT R0, R0, 0xff, RZ, 0xc0, !PT ;  /* 0x000000ff00007812 */ /* 0x000fe200078ec0ff */
[----:B------:R-:W-:Y:S01]  /*5200*/  @!P2 FADD.FTZ R190, -R190, -RZ ;  /* 0x800000ffbebea221 */ /* 0x000fe20000010100 */
[----:B------:R-:W-:Y:S02]  /*5210*/  SHF.R.U32.HI R4, RZ, 0x8, R138 ;  /* 0x00000008ff047819 */ /* 0x000fe4000001168a */
[----:B------:R-:W-:Y:S02]  /*5220*/  ISETP.LE.U32.AND P5, PT, R0, UR15, PT ;  /* 0x0000000f00007c0c */ /* 0x000fe4000bfa3070 */
[----:B------:R-:W-:Y:S01]  /*5230*/  LOP3.LUT R0, R4, 0xffff, RZ, 0xc0, !PT ;  /* 0x0000ffff04007812 */ /* 0x000fe200078ec0ff */
[----:B-1----:R-:W-:Y:S01]  /*5240*/  @!P4 FADD.FTZ R205, -R205, -RZ ;  /* 0x800000ffcdcdc221 */ /* 0x002fe20000010100 */
[----:B------:R-:W-:Y:S02]  /*5250*/  F2FP.RELU.BF16.F32.PACK_AB R4, R209, R208 ;  /* 0x000000d0d104723e */ /* 0x000fe400000018ff */
[----:B------:R-:W-:Y:S01]  /*5260*/  ISETP.LE.U32.AND P2, PT, R0, UR15, PT ;  /* 0x0000000f00007c0c */ /* 0x000fe2000bf43070 */
[----:B--2---:R-:W-:Y:S01]  /*5270*/  @!P1 FADD.FTZ R196, -R196, -RZ ;  /* 0x800000ffc4c49221 */ /* 0x004fe20000010100 */
[----:B------:R-:W-:Y:S01]  /*5280*/  F2FP.RELU.BF16.F32.PACK_AB R0, R213, R214 ;  /* 0x000000d6d500723e */ /* 0x000fe200000018ff */
[----:B------:R1:W-:Y:S01]  /*5290*/  STS [R222+0x19000], R4 ;  /* 0x01900004de007388 */ /* 0x0003e20000000800 */
[----:B------:R-:W-:Y:S02]  /*52a0*/  LOP3.LUT R5, R8, 0xffff, RZ, 0xc0, !PT ;  /* 0x0000ffff08057812 */ /* 0x000fe400078ec0ff */
[----:B------:R-:W-:Y:S01]  /*52b0*/  F2FP.RELU.BF16.F32.PACK_AB R6, R215, R216 ;  /* 0x000000d8d706723e */ /* 0x000fe200000018ff */
[----:B------:R2:W-:Y:S01]  /*52c0*/  STS [R222+0x19400], R0 ;  /* 0x01940000de007388 */ /* 0x0005e20000000800 */
[----:B------:R-:W-:Y:S01]  /*52d0*/  SHF.R.U32.HI R5, RZ, 0x8, R5 ;  /* 0x00000008ff057819 */ /* 0x000fe20000011605 */
[----:B------:R-:W-:Y:S01]  /*52e0*/  @!P5 FADD.FTZ R206, -R206, -RZ ;  /* 0x800000ffceced221 */ /* 0x000fe20000010100 */
[----:B------:R-:W-:Y:S02]  /*52f0*/  F2FP.RELU.BF16.F32.PACK_AB R2, R197, R199 ;  /* 0x000000c7c502723e */ /* 0x000fe400000018ff */
[----:B------:R-:W-:Y:S01]  /*5300*/  LOP3.LUT R5, R5, 0xffff, RZ, 0xc0, !PT ;  /* 0x0000ffff05057812 */ /* 0x000fe200078ec0ff */
[----:B------:R-:W-:Y:S01]  /*5310*/  @!P2 FADD.FTZ R191, -R191, -RZ ;  /* 0x800000ffbfbfa221 */ /* 0x000fe20000010100 */
[----:B------:R-:W-:Y:S02]  /*5320*/  ISETP.LE.U32.AND P0, PT, R134, UR15, PT ;  /* 0x0000000f86007c0c */ /* 0x000fe4000bf03070 */
[----:B------:R-:W-:Y:S02]  /*5330*/  ISETP.LE.U32.AND P6, PT, R5, UR15, PT ;  /* 0x0000000f05007c0c */ /* 0x000fe4000bfc3070 */
[----:B------:R-:W-:Y:S02]  /*5340*/  F2FP.RELU.BF16.F32.PACK_AB R5, R217, R218 ;  /* 0x000000dad905723e */ /* 0x000fe400000018ff */
[----:B------:R-:W-:Y:S02]  /*5350*/  FSETP.GE.FTZ.AND P1, PT, R192, RZ, PT ;  /* 0x000000ffc000720b */ /* 0x000fe40003f36000 */
[----:B------:R-:W-:Y:S02]  /*5360*/  FSETP.GE.FTZ.AND P5, PT, R209, RZ, PT ;  /* 0x000000ffd100720b */ /* 0x000fe40003fb6000 */
[----:B------:R-:W-:Y:S02]  /*5370*/  FSETP.GE.FTZ.AND P4, PT, R200, RZ, PT ;  /* 0x000000ffc800720b */ /* 0x000fe40003f96000 */
[C---:B------:R-:W-:Y:S01]  /*5380*/  FSETP.GE.FTZ.AND P3, PT, R198.reuse, RZ, PT ;  /* 0x000000ffc600720b */ /* 0x040fe20003f76000 */
[----:B------:R-:W-:Y:S01]  /*5390*/  @!P0 FADD.FTZ R195, -R195, -RZ ;  /* 0x800000ffc3c38221 */ /* 0x000fe20000010100 */
[----:B-1----:R-:W-:Y:S01]  /*53a0*/  F2FP.RELU.BF16.F32.PACK_AB R4, R198, R200 ;  /* 0x000000c8c604723e */ /* 0x002fe200000018ff */
[----:B------:R-:W-:Y:S01]  /*53b0*/  @!P6 FADD.FTZ R201, -R201, -RZ ;  /* 0x800000ffc9c9e221 */ /* 0x000fe20000010100 */
[----:B------:R-:W-:Y:S02]  /*53c0*/  FSETP.GE.FTZ.AND P0, PT, R208, RZ, PT ;  /* 0x000000ffd000720b */ /* 0x000fe40003f16000 */
[----:B--2---:R-:W-:Y:S01]  /*53d0*/  F2FP.RELU.BF16.F32.PACK_AB R0, R203, R202 ;  /* 0x000000cacb00723e */ /* 0x004fe200000018ff */
[----:B------:R1:W-:Y:S01]  /*53e0*/  STS [R221+0x19000], R4 ;  /* 0x01900004dd007388 */ /* 0x0003e20000000800 */
[----:B------:R-:W-:Y:S03]  /*53f0*/  FSETP.GE.FTZ.AND P2, PT, R194, RZ, PT ;  /* 0x000000ffc200720b */ /* 0x000fe60003f56000 */
[----:B------:R2:W-:Y:S04]  /*5400*/  STS [R221+0x19400], R0 ;  /* 0x01940000dd007388 */ /* 0x0005e80000000800 */
[----:B------:R3:W-:Y:S04]  /*5410*/  STS [R222+0x1a000], R6 ;  /* 0x01a00006de007388 */ /* 0x0007e80000000800 */
[----:B------:R4:W-:Y:S01]  /*5420*/  STS [R222+0x1a400], R5 ;  /* 0x01a40005de007388 */ /* 0x0009e20000000800 */
        /* <DEDUP_REMOVED lines=19> */
[----:B------:R-:W-:Y:S01]  /*5560*/  LDSM.16.M88.4 R16, [R173+UR4+0xf000] ;  /* 0x00f00004ad10783b */ /* 0x000fe20008000200 */
[----:B-1----:R-:W-:Y:S07]  /*5570*/  LEA R0, R182, UR4, 0x1 ;  /* 0x00000004b6007c11 */ /* 0x002fee000f8e08ff */
[----:B------:R-:W-:Y:S08]  /*5580*/  LDSM.16.M88.4 R132, [R173+UR4+0xf400] ;  /* 0x00f40004ad84783b */ /* 0x000ff00008000200 */
        /* <DEDUP_REMOVED lines=11> */
[----:B------:R-:W2:Y:S01]  /*5640*/  LDSM.16.M88.4 R156, [R173+UR4+0x11000] ;  /* 0x01100004ad9c783b */ /* 0x000ea20008000200 */
        /* <DEDUP_REMOVED lines=8> */
[----:B------:R-:W2:Y:S01]  /*56d0*/  LDSM.16.M88.4 R132, [R173+UR4+0x11400] ;  /* 0x01140004ad84783b */ /* 0x000ea20008000200 */
        /* <DEDUP_REMOVED lines=10> */
[----:B------:R-:W1:Y:S03]  /*5780*/  LDSM.16.M88.4 R136, [R174+0x8400] ;  /* 0x00840000ae88783b */ /* 0x000e660000000200 */
[-C--:B--2---:R-:W-:Y:S05]  /*5790*/  HMMA.16816.F32.BF16 R4, R152, R156.reuse, R4 ;  /* 0x0000009c9804723c */ /* 0x084fea0000041804 */
[----:B------:R-:W2:Y:S01]  /*57a0*/  LDSM.16.M88.4 R148, [R173+UR4+0x13000] ;  /* 0x01300004ad94783b */ /* 0x000ea20008000200 */
[C---:B------:R-:W-:Y:S06]  /*57b0*/  HMMA.16816.F32.BF16 R8, R160.reuse, R156, R8 ;  /* 0x0000009ca008723c */ /* 0x040fec0000041808 */
[-C--:B------:R-:W-:Y:S06]  /*57c0*/  HMMA.16816.F32.BF16 R12, R160, R158.reuse, R12 ;  /* 0x0000009ea00c723c */ /* 0x080fec000004180c */
[C---:B------:R-:W-:Y:S01]  /*57d0*/  HMMA.16816.F32.BF16 R16, R152.reuse, R158, R16 ;  /* 0x0000009e9810723c */ /* 0x040fe20000041810 */
[----:B------:R-:W-:Y:S05]  /*57e0*/  LDSM.16.M88.4 R156, [R2+0x8000] ;  /* 0x00800000029c783b */ /* 0x000fea0000000200 */
[-C--:B------:R-:W-:Y:S06]  /*57f0*/  HMMA.16816.F32.BF16 R20, R152, R132.reuse, R20 ;  /* 0x000000849814723c */ /* 0x080fec0000041814 */
[C---:B------:R-:W-:Y:S06]  /*5800*/  HMMA.16816.F32.BF16 R24, R160.reuse, R132, R24 ;  /* 0x00000084a018723c */ /* 0x040fec0000041818 */
[-C--:B------:R-:W-:Y:S01]  /*5810*/  HMMA.16816.F32.BF16 R28, R160, R134.reuse, R28 ;  /* 0x00000086a01c723c */ /* 0x080fe2000004181c */
[----:B------:R-:W-:Y:S05]  /*5820*/  LDSM.16.M88.4 R160, [R174+0xa000] ;  /* 0x00a00000aea0783b */ /* 0x000fea0000000200 */
[----:B------:R-:W-:Y:S03]  /*5830*/  HMMA.16816.F32.BF16 R32, R152, R134, R32 ;  /* 0x000000869820723c */ /* 0x000fe60000041820 */
[----:B------:R-:W4:Y:S03]  /*5840*/  LDSM.16.M88.4 R132, [R0+0x8800] ;  /* 0x008800000084783b */ /* 0x000f260000000200 */
[-C--:B---3--:R-:W-:Y:S05]  /*5850*/  HMMA.16816.F32.BF16 R4, R140, R164.reuse, R4 ;  /* 0x000000a48c04723c */ /* 0x088fea0000041804 */
[----:B------:R-:W3:Y:S01]  /*5860*/  LDSM.16.M88.4 R152, [R173+UR4+0x13400] ;  /* 0x01340004ad98783b */ /* 0x000ee20008000200 */
[C---:B------:R-:W-:Y:S06]  /*5870*/  HMMA.16816.F32.BF16 R8, R168.reuse, R164, R8 ;  /* 0x000000a4a808723c */ /* 0x040fec0000041808 */
[-C--:B------:R-:W-:Y:S06]  /*5880*/  HMMA.16816.F32.BF16 R12, R168, R166.reuse, R12 ;  /* 0x000000a6a80c723c */ /* 0x080fec000004180c */
[C---:B------:R-:W-:Y:S06]  /*5890*/  HMMA.16816.F32.BF16 R16, R140.reuse, R166, R16 ;  /* 0x000000a68c10723c */ /* 0x040fec0000041810 */
[-C--:B-1----:R-:W-:Y:S06]  /*58a0*/  HMMA.16816.F32.BF16 R20, R140, R136.reuse, R20 ;  /* 0x000000888c14723c */ /* 0x082fec0000041814 */
[C---:B------:R-:W-:Y:S06]  /*58b0*/  HMMA.16816.F32.BF16 R24, R168.reuse, R136, R24 ;  /* 0x00000088a818723c */ /* 0x040fec0000041818 */
[-C--:B------:R-:W-:Y:S06]  /*58c0*/  HMMA.16816.F32.BF16 R28, R168, R138.reuse, R28 ;  /* 0x0000008aa81c723c */ /* 0x080fec000004181c */
[----:B------:R-:W-:Y:S01]  /*58d0*/  HMMA.16816.F32.BF16 R32, R140, R138, R32 ;  /* 0x0000008a8c20723c */ /* 0x000fe20000041820 */
[----:B------:R-:W1:Y:S05]  /*58e0*/  LDSM.16.M88.4 R136, [R2+0x8800] ;  /* 0x008800000288783b */ /* 0x000e6a0000000200 */
[-C--:B--2---:R-:W-:Y:S03]  /*58f0*/  HMMA.16816.F32.BF16 R4, R144, R148.reuse, R4 ;  /* 0x000000949004723c */ /* 0x084fe60000041804 */
[----:B------:R-:W2:Y:S03]  /*5900*/  LDSM.16.M88.4 R140, [R174+0xa400] ;  /* 0x00a40000ae8c783b */ /* 0x000ea60000000200 */
[C---:B----4-:R-:W-:Y:S06]  /*5910*/  HMMA.16816.F32.BF16 R8, R132.reuse, R148, R8 ;  /* 0x000000948408723c */ /* 0x050fec0000041808 */
        /* <DEDUP_REMOVED lines=13> */
[----:B------:R-:W-:Y:S01]  /*59f0*/  FSEL R0, R0, R186, P0 ;  /* 0x000000ba00007208 */ /* 0x000fe20000000000 */
[-C--:B------:R-:W-:Y:S03]  /*5a00*/  HMMA.16816.F32.BF16 R28, R136, R142.reuse, R28 ;  /* 0x0000008e881c723c */ /* 0x080fe6000004181c */
[----:B------:R-:W-:Y:S02]  /*5a10*/  FSETP.GE.FTZ.AND P0, PT, R187, RZ, PT ;  /* 0x000000ffbb00720b */ /* 0x000fe40003f16000 */
[----:B------:R-:W-:Y:S01]  /*5a20*/  FMUL.FTZ R133, R208, R0 ;  /* 0x00000000d0857220 */ /* 0x000fe20000410000 */
[----:B------:R-:W-:Y:S05]  /*5a30*/  HMMA.16816.F32.BF16 R32, R156, R142, R32 ;  /* 0x0000008e9c20723c */ /* 0x000fea0000041820 */
[C---:B------:R-:W-:Y:S01]  /*5a40*/  FADD.FTZ R132, -R186.reuse, R5 ;  /* 0x00000005ba847221 */ /* 0x040fe20000010100 */
[C---:B------:R-:W-:Y:S01]  /*5a50*/  FADD.FTZ R0, -R186.reuse, R21 ;  /* 0x00000015ba007221 */ /* 0x040fe20000010100 */
[C---:B------:R-:W-:Y:S01]  /*5a60*/  FADD.FTZ R5, -R186.reuse, R16 ;  /* 0x00000010ba057221 */ /* 0x040fe20000010100 */
[----:B------:R-:W-:Y:S03]  /*5a70*/  FADD.FTZ R4, -R186, R17 ;  /* 0x00000011ba047221 */ /* 0x000fe60000010100 */
[-C--:B------:R-:W-:Y:S01]  /*5a80*/  FSEL R0, R0, R186.reuse, P1 ;  /* 0x000000ba00007208 */ /* 0x080fe20000800000 */
[----:B------:R-:W-:Y:S01]  /*5a90*/  FADD.FTZ R2, -R186, R20 ;  /* 0x00000014ba027221 */ /* 0x000fe20000010100 */
[----:B------:R-:W-:Y:S01]  /*5aa0*/  FSETP.GE.FTZ.AND P1, PT, R188, RZ, PT ;  /* 0x000000ffbc00720b */ /* 0x000fe20003f36000 */
[C---:B------:R-:W-:Y:S01]  /*5ab0*/  FADD.FTZ R6, -R185.reuse, R6 ;  /* 0x00000006b9067221 */ /* 0x040fe20000010100 */
[-C--:B------:R-:W-:Y:S01]  /*5ac0*/  FSEL R16, R132, R186.reuse, P5 ;  /* 0x000000ba84107208 */ /* 0x080fe20002800000 */
[----:B------:R-:W-:Y:S01]  /*5ad0*/  FADD.FTZ R7, -R185, R7 ;  /* 0x00000007b9077221 */ /* 0x000fe20000010100 */
[-C--:B------:R-:W-:Y:S02]  /*5ae0*/  FSEL R5, R5, R186.reuse, P4 ;  /* 0x000000ba05057208 */ /* 0x080fe40002000000 */
[----:B------:R-:W-:Y:S01]  /*5af0*/  FSEL R4, R4, R186, P3 ;  /* 0x000000ba04047208 */ /* 0x000fe20001800000 */
        /* <DEDUP_REMOVED lines=39> */
.L_x_523:
[----:B------:R2:W-:Y:S01]  /*5d70*/  STS [R222+0x15000], R0 ;  /* 0x01500000de007388 */ /* 0x0005e20000000800 */
[----:B------:R-:W-:Y:S01]  /*5d80*/  FADD.FTZ R2, -R185, R19 ;  /* 0x00000013b9027221 */ /* 0x000fe20000010100 */
[----:B------:R-:W-:Y:S01]  /*5d90*/  FSETP.GE.FTZ.AND P4, PT, R203, RZ, PT ;  /* 0x000000ffcb00720b */ /* 0x000fe20003f96000 */
[----:B------:R-:W-:Y:S01]  /*5da0*/  FMUL.FTZ R21, R213, R7 ;  /* 0x00000007d5157220 */ /* 0x000fe20000410000 */
[----:B------:R-:W-:Y:S01]  /*5db0*/  F2FP.BF16.F32.PACK_AB R17, R17, R32 ;  /* 0x000000201111723e */ /* 0x000fe200000010ff */
[----:B------:R-:W-:Y:S01]  /*5dc0*/  FMUL.FTZ R32, R214, R6 ;  /* 0x00000006d6207220 */ /* 0x000fe20000410000 */
[-C--:B------:R-:W-:Y:S01]  /*5dd0*/  FSEL R2, R2, R185.reuse, P4 ;  /* 0x000000b902027208 */ /* 0x080fe20002000000 */
[C---:B------:R-:W-:Y:S01]  /*5de0*/  FADD.FTZ R22, -R185.reuse, R22 ;  /* 0x00000016b9167221 */ /* 0x040fe20000010100 */
[----:B------:R-:W-:Y:S01]  /*5df0*/  FSETP.GE.FTZ.AND P1, PT, R202, RZ, PT ;  /* 0x000000ffca00720b */ /* 0x000fe20003f36000 */
[----:B------:R-:W-:Y:S01]  /*5e00*/  FADD.FTZ R23, -R185, R23 ;  /* 0x00000017b9177221 */ /* 0x000fe20000010100 */
[----:B------:R-:W-:Y:S01]  /*5e10*/  FSETP.GE.FTZ.AND P3, PT, R199, RZ, PT ;  /* 0x000000ffc700720b */ /* 0x000fe20003f76000 */
[----:B------:R-:W-:Y:S01]  /*5e20*/  FMUL.FTZ R6, R203, R2 ;  /* 0x00000002cb067220 */ /* 0x000fe20000410000 */
[----:B------:R-:W-:Y:S01]  /*5e30*/  F2FP.BF16.F32.PACK_AB R2, R21, R32 ;  /* 0x000000201502723e */ /* 0x000fe200000010ff */
[----:B------:R-:W-:Y:S01]  /*5e40*/  FADD.FTZ R34, -R185, R34 ;  /* 0x00000022b9227221 */ /* 0x000fe20000010100 */
[----:B------:R-:W-:Y:S01]  /*5e50*/  FSETP.GE.FTZ.AND P2, PT, R197, RZ, PT ;  /* 0x000000ffc500720b */ /* 0x000fe20003f56000 */
[C---:B-----5:R-:W-:Y:S01]  /*5e60*/  FADD.FTZ R13, -R184.reuse, R13 ;  /* 0x0000000db80d7221 */ /* 0x060fe20000010100 */
[C---:B------:R-:W-:Y:S01]  /*5e70*/  FADD.FTZ R28, -R184.reuse, R28 ;  /* 0x0000001cb81c7221 */ /* 0x040fe20000010100 */
[----:B------:R3:W-:Y:S01]  /*5e80*/  STS [R222+0x15400], R2 ;  /* 0x01540002de007388 */ /* 0x0007e20000000800 */
[----:B------:R-:W-:Y:S01]  /*5e90*/  FSEL R23, R23, R185, P2 ;  /* 0x000000b917177208 */ /* 0x000fe20001000000 */
[----:B------:R-:W-:Y:S01]  /*5ea0*/  FADD.FTZ R24, -R184, R24 ;  /* 0x00000018b8187221 */ /* 0x000fe20000010100 */
[----:B------:R-:W-:Y:S02]  /*5eb0*/  FSETP.GE.FTZ.AND P2, PT, R190, RZ, PT ;  /* 0x000000ffbe00720b */ /* 0x000fe40003f56000 */
[----:B------:R4:W-:Y:S01]  /*5ec0*/  STS [R221+0x15000], R4 ;  /* 0x01500004dd007388 */ /* 0x0009e20000000800 */
[----:B------:R-:W-:Y:S01]  /*5ed0*/  FADD.FTZ R25, -R184, R25 ;  /* 0x00000019b8197221 */ /* 0x000fe20000010100 */
[----:B------:R-:W-:Y:S01]  /*5ee0*/  FMUL.FTZ R16, R197, R23 ;  /* 0x00000017c5107220 */ /* 0x000fe20000410000 */
[-C--:B------:R-:W-:Y:S01]  /*5ef0*/  FSEL R34, R34, R185.reuse, P2 ;  /* 0x000000b922227208 */ /* 0x080fe20001000000 */
[----:B--2---:R-:W-:Y:S01]  /*5f00*/  FADD.FTZ R0, -R185, R18 ;  /* 0x00000012b9007221 */ /* 0x004fe20000010100 */
[----:B------:R-:W-:Y:S01]  /*5f10*/  FSETP.GE.FTZ.AND P2, PT, R215, RZ, PT ;  /* 0x000000ffd700720b */ /* 0x000fe20003f56000 */
[C---:B------:R-:W-:Y:S01]  /*5f20*/  FADD.FTZ R10, -R183.reuse, R10 ;  /* 0x0000000ab70a7221 */ /* 0x040fe20000010100 */
[----:B------:R-:W-:Y:S01]  /*5f30*/  FSETP.GE.FTZ.AND P4, PT, R204, RZ, PT ;  /* 0x000000ffcc00720b */ /* 0x000fe20003f96000 */
[C---:B------:R-:W-:Y:S01]  /*5f40*/  FADD.FTZ R11, -R183.reuse, R11 ;  /* 0x0000000bb70b7221 */ /* 0x040fe20000010100 */
[-C--:B------:R-:W-:Y:S01]  /*5f50*/  FSEL R0, R0, R185.reuse, P1 ;  /* 0x000000b900007208 */ /* 0x080fe20000800000 */
[----:B------:R-:W-:Y:S01]  /*5f60*/  FADD.FTZ R15, -R183, R15 ;  /* 0x0000000fb70f7221 */ /* 0x000fe20000010100 */
        /* <DEDUP_REMOVED lines=20> */
[----:B------:R-:W-:Y:S01]  /*60b0*/  FSEL R2, R2, R184, P1 ;  /* 0x000000b802027208 */ /* 0x000fe20000800000 */
[----:B------:R-:W-:Y:S01]  /*60c0*/  FMUL.FTZ R185, R189, R185 ;  /* 0x000000b9bdb97220 */ /* 0x000fe20000410000 */
[----:B------:R-:W-:Y:S01]  /*60d0*/  FSETP.GE.FTZ.AND P1, PT, R191, RZ, PT ;  /* 0x000000ffbf00720b */ /* 0x000fe20003f36000 */
[----:B------:R-:W-:Y:S01]  /*60e0*/  FMUL.FTZ R6, R216, R6 ;  /* 0x00000006d8067220 */ /* 0x000fe20000410000 */
[----:B------:R-:W-:Y:S01]  /*60f0*/  FSEL R5, R5, R184, P2 ;  /* 0x000000b805057208 */ /* 0x000fe20001000000 */
[----:B------:R-:W-:Y:S01]  /*6100*/  FMUL.FTZ R2, R210, R2 ;  /* 0x00000002d2027220 */ /* 0x000fe20000410000 */
[----:B------:R-:W-:Y:S01]  /*6110*/  FSETP.GE.FTZ.AND P2, PT, R207, RZ, PT ;  /* 0x000000ffcf00720b */ /* 0x000fe20003f56000 */
[----:B------:R-:W-:Y:S01]  /*6120*/  IMAD.MOV.U32 R160, RZ, RZ, R229 ;  /* 0x000000ffffa07224 */ /* 0x000fe200078e00e5 */
[----:B------:R-:W-:Y:S01]  /*6130*/  FSETP.GE.FTZ.AND P3, PT, R201, RZ, PT ;  /* 0x000000ffc900720b */ /* 0x000fe20003f76000 */
[----:B------:R-:W-:Y:S01]  /*6140*/  IMAD.MOV.U32 R161, RZ, RZ, R228 ;  /* 0x000000ffffa17224 */ /* 0x000fe200078e00e4 */
[-C--:B------:R-:W-:Y:S02]  /*6150*/  FSEL R13, R13, R184.reuse, P2 ;  /* 0x000000b80d0d7208 */ /* 0x080fe40001000000 */
[----:B------:R-:W-:Y:S02]  /*6160*/  FSETP.GE.FTZ.AND P2, PT, R193, RZ, PT ;  /* 0x000000ffc100720b */ /* 0x000fe40003f56000 */
[-C--:B------:R-:W-:Y:S01]  /*6170*/  FSEL R25, R25, R184.reuse, P3 ;  /* 0x000000b819197208 */ /* 0x080fe20001800000 */
        /* <DEDUP_REMOVED lines=13> */
[-C--:B------:R-:W-:Y:S01]  /*6250*/  FSEL R11, R11, R183.reuse, P1 ;  /* 0x000000b70b0b7208 */ /* 0x080fe20000800000 */
[----:B------:R2:W-:Y:S01]  /*6260*/  STS [R222+0x16000], R0 ;  /* 0x01600000de007388 */ /* 0x0005e20000000800 */
[----:B------:R-:W-:Y:S01]  /*6270*/  FSETP.GE.FTZ.AND P3, PT, R205, RZ, PT ;  /* 0x000000ffcd00720b */ /* 0x000fe20003f76000 */
[----:B------:R-:W-:Y:S01]  /*6280*/  FMUL.FTZ R8, R191, R184 ;  /* 0x000000b8bf087220 */ /* 0x000fe20000410000 */
[----:B------:R-:W-:Y:S01]  /*6290*/  F2FP.BF16.F32.PACK_AB R7, R7, R2 ;  /* 0x000000020707723e */ /* 0x000fe200000010ff */
[----:B------:R-:W-:Y:S01]  /*62a0*/  FADD.FTZ R2, -R183, R30 ;  /* 0x0000001eb7027221 */ /* 0x000fe20000010100 */
[----:B------:R-:W-:Y:S01]  /*62b0*/  FSEL R5, R5, R183, P2 ;  /* 0x000000b705057208 */ /* 0x000fe20001000000 */
        /* <DEDUP_REMOVED lines=24> */
[----:B--2---:R-:W-:Y:S02]  /*6440*/  F2FP.BF16.F32.PACK_AB R0, R11, R12 ;  /* 0x0000000c0b00723e */ /* 0x004fe400000010ff */
        /* <DEDUP_REMOVED lines=10> */
[----:B--2---:R-:W-:Y:S05]  /*64f0*/  LEA R0, R181, UR4, 0x1 ;  /* 0x00000004b5007c11 */ /* 0x004fea000f8e08ff */
        /* <DEDUP_REMOVED lines=85> */
.L_x_524:
[----:B------:R-:W-:Y:S01]  /*6a50*/  LDSM.16.M88.4 R24, [R176] ;  /* 0x00000000b018783b */ /* 0x000fe20000000200 */
[C---:B------:R-:W-:Y:S01]  /*6a60*/  LEA R229, P1, R235.reuse, R160, 0x2 ;  /* 0x000000a0ebe57211 */ /* 0x040fe200078210ff */
[----:B------:R-:W-:Y:S01]  /*6a70*/  IMAD.U32 R2, RZ, RZ, UR21 ;  /* 0x00000015ff027e24 */ /* 0x000fe2000f8e00ff */
[----:B------:R-:W-:Y:S01]  /*6a80*/  ULOP3.LUT UR11, UR5, 0x1, URZ, 0xc0, !UPT ;  /* 0x00000001050b7892 */ /* 0x000fe2000f8ec03f */
[----:B------:R-:W2:Y:S01]  /*6a90*/  LDSM.16.MT88.4 R8, [R0+0x9000] ;  /* 0x009000000008783b */ /* 0x000ea20000004200 */
[----:B------:R-:W-:Y:S01]  /*6aa0*/  LEA.HI.X.SX32 R228, R235, R161, 0x2, P1 ;  /* 0x000000a1ebe47211 */ /* 0x000fe200008f16ff */
[----:B------:R-:W-:Y:S02]  /*6ab0*/  UISETP.GT.AND UP2, UPT, UR5, UR32, UPT ;  /* 0x000000200500728c */ /* 0x000fe4000bf44270 */
[----:B------:R-:W3:Y:S01]  /*6ac0*/  LDSM.16.MT88.4 R16, [R0+0xb000] ;  /* 0x00b000000010783b */ /* 0x000ee20000004200 */
[----:B------:R-:W-:Y:S02]  /*6ad0*/  UISETP.NE.U32.AND UP0, UPT, UR11, 0x1, UPT ;  /* 0x000000010b00788c */ /* 0x000fe4000bf05070 */
[----:B------:R-:W-:Y:S01]  /*6ae0*/  @UP3 UIADD3 UR12, UP1, UR16, -0x100, URZ ;  /* 0xffffff00100c3890 */ /* 0x000fe2000ff3e03f */
[----:B------:R-:W4:Y:S01]  /*6af0*/  LDSM.16.MT88.4 R28, [R0+0xd000] ;  /* 0x00d00000001c783b */ /* 0x000f220000004200 */
[----:B------:R-:W-:Y:S02]  /*6b00*/  UIADD3 UR5, UR5, -0x1, URZ ;  /* 0xffffffff05057890 */ /* 0x000fe4000fffe03f */
[----:B------:R-:W-:Y:S01]  /*6b10*/  @UP3 UIADD3.X UR11, UR17, -0x1, URZ, UP1, !UPT ;  /* 0xffffffff110b3890 */ /* 0x000fe20008ffe43f */
[----:B------:R-:W-:Y:S04]  /*6b20*/  LDSM.16.M88.4 R32, [R177] ;  /* 0x00000000b120783b */ /* 0x000fe80000000200 */
[----:B------:R-:W1:Y:S04]  /*6b30*/  LDSM.16.MT88.4 R132, [R0+0x9400] ;  /* 0x009400000084783b */ /* 0x000e680000004200 */
[----:B------:R-:W1:Y:S04]  /*6b40*/  LDSM.16.MT88.4 R136, [R0+0xb400] ;  /* 0x00b400000088783b */ /* 0x000e680000004200 */
[----:B------:R-:W1:Y:S04]  /*6b50*/  LDSM.16.MT88.4 R140, [R0+0xd400] ;  /* 0x00d40000008c783b */ /* 0x000e680000004200 */
[----:B------:R-:W-:Y:S04]  /*6b60*/  LDSM.16.M88.4 R144, [R179] ;  /* 0x00000000b390783b */ /* 0x000fe80000000200 */
[----:B------:R-:W1:Y:S04]  /*6b70*/  LDSM.16.MT88.4 R148, [R0+0x9800] ;  /* 0x009800000094783b */ /* 0x000e680000004200 */
[----:B------:R-:W1:Y:S01]  /*6b80*/  LDSM.16.MT88.4 R152, [R0+0xb800] ;  /* 0x00b800000098783b */ /* 0x000e620000004200 */
[C---:B--2---:R-:W-:Y:S03]  /*6b90*/  HMMA.16816.F32.BF16 R4, R24.reuse, R8, RZ ;  /* 0x000000081804723c */ /* 0x044fe600000418ff */
[----:B------:R-:W-:Y:S03]  /*6ba0*/  LDSM.16.MT88.4 R156, [R0+0x9c00] ;  /* 0x009c0000009c783b */ /* 0x000fe60000004200 */
[C---:B------:R-:W-:Y:S06]  /*6bb0*/  HMMA.16816.F32.BF16 R8, R24.reuse, R10, RZ ;  /* 0x0000000a1808723c */ /* 0x040fec00000418ff */
[C---:B---3--:R-:W-:Y:S06]  /*6bc0*/  HMMA.16816.F32.BF16 R12, R24.reuse, R16, RZ ;  /* 0x00000010180c723c */ /* 0x048fec00000418ff */
[C---:B------:R-:W-:Y:S06]  /*6bd0*/  HMMA.16816.F32.BF16 R16, R24.reuse, R18, RZ ;  /* 0x000000121810723c */ /* 0x040fec00000418ff */
[C---:B----4-:R-:W-:Y:S06]  /*6be0*/  HMMA.16816.F32.BF16 R20, R24.reuse, R28, RZ ;  /* 0x0000001c1814723c */ /* 0x050fec00000418ff */
[----:B------:R-:W-:Y:S01]  /*6bf0*/  HMMA.16816.F32.BF16 R24, R24, R30, RZ ;  /* 0x0000001e1818723c */ /* 0x000fe200000418ff */
[----:B------:R-:W2:Y:S05]  /*6c00*/  LDSM.16.MT88.4 R28, [R0+0xd800] ;  /* 0x00d80000001c783b */ /* 0x000eaa0000004200 */
[C---:B-1----:R-:W-:Y:S06]  /*6c10*/  HMMA.16816.F32.BF16 R4, R32.reuse, R132, R4 ;  /* 0x000000842004723c */ /* 0x042fec0000041804 */
[C---:B------:R-:W-:Y:S01]  /*6c20*/  HMMA.16816.F32.BF16 R8, R32.reuse, R134, R8 ;  /* 0x000000862008723c */ /* 0x040fe20000041808 */
[----:B------:R-:W1:Y:S05]  /*6c30*/  LDSM.16.M88.4 R132, [R178] ;  /* 0x00000000b284783b */ /* 0x000e6a0000000200 */
        /* <DEDUP_REMOVED lines=13> */
[C---:B--2---:R-:W-:Y:S06]  /*6d10*/  HMMA.16816.F32.BF16 R20, R144.reuse, R28, R20 ;  /* 0x0000001c9014723c */ /* 0x044fec0000041814 */
[----:B------:R-:W-:Y:S01]  /*6d20*/  HMMA.16816.F32.BF16 R24, R144, R30, R24 ;  /* 0x0000001e9018723c */ /* 0x000fe20000041818 */
[----:B------:R-:W2:Y:S04]  /*6d30*/  LDSM.16.MT88.4 R28, [R0+0xe000] ;  /* 0x00e00000001c783b */ /* 0x000ea80000004200 */
        /* <DEDUP_REMOVED lines=36> */
[C---:B--2---:R-:W-:Y:S06]  /*6f80*/  HMMA.16816.F32.BF16 R20, R132.reuse, R28, R20 ;  /* 0x0000001c8414723c */ /* 0x044fec0000041814 */
[----:B------:R-:W-:Y:S05]  /*6f90*/  HMMA.16816.F32.BF16 R24, R132, R30, R24 ;  /* 0x0000001e8418723c */ /* 0x000fea0000041818 */
[----:B------:R-:W-:Y:S01]  /*6fa0*/  IMAD.MOV.U32 R28, RZ, RZ, R229 ;  /* 0x000000ffff1c7224 */ /* 0x000fe200078e00e5 */
[C---:B-1----:R-:W-:Y:S01]  /*6fb0*/  HMMA.16816.F32.BF16 R4, R140.reuse, R156, R4 ;  /* 0x0000009c8c04723c */ /* 0x042fe20000041804 */
        /* <DEDUP_REMOVED lines=363> */
[----:B------:R-:W-:Y:S01]  /*8670*/  @UP0 UIADD3 UR19, UR13, UR5, URZ ;  /* 0x000000050d130290 */ /* 0x000fe2000fffe03f */
[----:B------:R-:W-:Y:S01]  /*8680*/  PLOP3.LUT P0, PT, PT, PT, UP0, 0x80, 0x0 ;  /* 0x000000000000781c */ /* 0x000fe20003f0f008 */
[----:B------:R-:W-:Y:S01]  /*8690*/  STS [R240+0x6000], R19 ;  /* 0x00600013f0007388 */ /* 0x000fe20000000800 */
[----:B------:R-:W-:-:S03]  /*86a0*/  @UP0 UMOV UR18, UR12 ;  /* 0x0000000c00120c82 */ /* 0x000fc60008000000 */
        /* <DEDUP_REMOVED lines=18> */
[----:B------:R3:W-:Y:S01]  /*87d0*/  STS [R239+0xb200], R4 ;  /* 0x00b20004ef007388 */ /* 0x0007e20000000800 */
[----:B-1----:R-:W-:Y:S01]  /*87e0*/  FMUL.FTZ R2, R77, UR8 ;  /* 0x000000084d027c20 */ /* 0x002fe20008410000 */
[----:B--2---:R-:W-:Y:S01]  /*87f0*/  FMUL.FTZ R0, R79, UR8 ;  /* 0x000000084f007c20 */ /* 0x004fe20008410000 */
[----:B------:R-:W-:Y:S06]  /*8800*/  @P0 BRA `(.L_x_526) ;  /* 0x0000000000340947 */ /* 0x000fec0003800000 */
        /* <DEDUP_REMOVED lines=13> */
.L_x_526:
[----:B------:R-:W-:Y:S01]  /*88e0*/  @UP0 UIADD3 UR5, UR44, UR45, URZ ;  /* 0x0000002d2c050290 */ /* 0x000fe2000fffe03f */
[----:B------:R-:W-:Y:S01]  /*88f0*/  F2FP.BF16.F32.PACK_AB R2, R2, R76 ;  /* 0x0000004c0202723e */ /* 0x000fe200000010ff */
[----:B------:R-:W-:Y:S01]  /*8900*/  @UP0 ULDC.64 UR8, c[0x0][0x458] ;  /* 0x0001160000080ab9 */ /* 0x000fe20000000a00 */
[----:B------:R-:W-:Y:S01]  /*8910*/  F2FP.BF16.F32.PACK_AB R0, R0, R78 ;  /* 0x0000004e0000723e */ /* 0x000fe200000010ff */
        /* <DEDUP_REMOVED lines=16> */
.L_x_527:
[----:B------:R1:W-:Y:S01]  /*8a20*/  STS [R240+0xb000], R2 ;  /* 0x00b00002f0007388 */ /* 0x0003e20000000800 */
[----:B------:R-:W-:Y:S01]  /*8a30*/  USHF.R.S32.HI UR5, URZ, 0x1f, UR42 ;  /* 0x0000001f3f057899 */ /* 0x000fe2000801142a */
[--C-:B------:R-:W-:Y:S01]  /*8a40*/  SHF.R.S32.HI R7, RZ, 0x1f, R246.reuse ;  /* 0x0000001fff077819 */ /* 0x100fe200000114f6 */
[----:B------:R-:W-:Y:S01]  /*8a50*/  IMAD.MOV.U32 R6, RZ, RZ, R246 ;  /* 0x000000ffff067224 */ /* 0x000fe200078e00f6 */
[----:B------:R2:W-:Y:S01]  /*8a60*/  STS [R240+0xb200], R0 ;  /* 0x00b20000f0007388 */ /* 0x0005e20000000800 */
[----:B------:R-:W-:Y:S01]  /*8a70*/  UIMAD UR11, UR5, UR14, URZ ;  /* 0x0000000e050b72a4 */ /* 0x000fe2000f8e023f */
[----:B------:R-:W-:Y:S01]  /*8a80*/  BSSY B0, `(.L_x_528) ;  /* 0x000002a000007945 */ /* 0x000fe20003800000 */
[----:B------:R-:W-:Y:S01]  /*8a90*/  UIMAD UR10, UR41, -0x80, UR10 ;  /* 0xffffff80290a78a4 */ /* 0x000fe2000f8e020a */
[----:B------:R-:W-:Y:S01]  /*8aa0*/  BAR.SYNC.DEFER_BLOCKING 0x0 ;  /* 0x0000000000007b1d */ /* 0x000fe20000010000 */
[----:B------:R-:W-:Y:S01]  /*8ab0*/  UIMAD UR11, UR42, UR15, UR11 ;  /* 0x0000000f2a0b72a4 */ /* 0x000fe2000f8e020b */
[----:B------:R-:W-:Y:S01]  /*8ac0*/  SHF.R.S32.HI R25, RZ, 0x1f, R238 ;  /* 0x0000001fff197819 */ /* 0x000fe200000114ee */
[----:B------:R-:W-:-:S02]  /*8ad0*/  USHF.R.S32.HI UR20, URZ, 0x1f, UR58 ;  /* 0x0000001f3f147899 */ /* 0x000fc4000801143a */
[C---:B------:R-:W-:Y:S01]  /*8ae0*/  ISETP.GE.AND P2, PT, R238.reuse, UR10, PT ;  /* 0x0000000aee007c0c */ /* 0x040fe2000bf46270 */
[----:B------:R-:W-:Y:S01]  /*8af0*/  ULDC.64 UR16, c[0x0][0x468] ;  /* 0x00011a0000107ab9 */ /* 0x000fe20000000a00 */
[----:B-1----:R-:W-:Y:S01]  /*8b00*/  IADD3 R2, R238, 0x40, RZ ;  /* 0x00000040ee027810 */ /* 0x002fe20007ffe0ff */
[----:B--2---:R-:W-:-:S03]  /*8b10*/  IMAD.U32 R0, RZ, RZ, UR14 ;  /* 0x0000000eff007e24 */ /* 0x004fc6000f8e00ff */
[----:B------:R-:W-:Y:S01]  /*8b20*/  ISETP.GE.AND P1, PT, R2, UR10, PT ;  /* 0x0000000a02007c0c */ /* 0x000fe2000bf26270 */
[----:B------:R1:W2:Y:S01]  /*8b30*/  LDS.128 R36, [R162+0xa000] ;  /* 0x00a00000a2247984 */ /* 0x0002a20000000c00 */
[----:B---3--:R-:W-:-:S03]  /*8b40*/  IMAD.WIDE.U32 R4, R0, UR42, R6 ;  /* 0x0000002a00047c25 */ /* 0x008fc6000f8e0006 */
[----:B------:R1:W3:Y:S01]  /*8b50*/  LDS.128 R32, [R162+0xc000] ;  /* 0x00c00000a2207984 */ /* 0x0002e20000000c00 */
[----:B------:R-:W-:Y:S01]  /*8b60*/  IMAD.U32 R0, RZ, RZ, UR11 ;  /* 0x0000000bff007e24 */ /* 0x000fe2000f8e00ff */
[----:B------:R-:W-:Y:S01]  /*8b70*/  IADD3 R4, P0, R4, UR18, RZ ;  /* 0x0000001204047c10 */ /* 0x000fe2000ff1e0ff */
[----:B------:R-:W-:Y:S01]  /*8b80*/  UIMAD UR11, UR20, UR16, URZ ;  /* 0x00000010140b72a4 */ /* 0x000fe2000f8e023f */
[----:B------:R1:W4:Y:S02]  /*8b90*/  LDS.128 R28, [R162+0xe000] ;  /* 0x00e00000a21c7984 */ /* 0x0003240000000c00 */
[----:B------:R-:W-:Y:S01]  /*8ba0*/  IADD3.X R5, R5, UR19, R0, P0, !PT ;  /* 0x0000001305057c10 */ /* 0x000fe200087fe400 */
[----:B------:R-:W-:Y:S01]  /*8bb0*/  IMAD.U32 R0, RZ, RZ, UR16 ;  /* 0x00000010ff007e24 */ /* 0x000fe2000f8e00ff */
[----:B------:R1:W1:Y:S01]  /*8bc0*/  LDS.128 R48, [R162+0x10000] ;  /* 0x01000000a2307984 */ /* 0x0002620000000c00 */
[----:B------:R-:W-:Y:S02]  /*8bd0*/  UIMAD UR17, UR58, UR17, UR11 ;  /* 0x000000113a1172a4 */ /* 0x000fe4000f8e020b */
[----:B------:R-:W-:Y:S01]  /*8be0*/  IMAD.WIDE.U32 R8, R0, UR58, R4 ;  /* 0x0000003a00087c25 */ /* 0x000fe2000f8e0004 */
[----:B------:R1:W1:Y:S04]  /*8bf0*/  LDS.128 R44, [R162+0x12000] ;  /* 0x01200000a22c7984 */ /* 0x0002680000000c00 */
[----:B------:R1:W1:Y:S01]  /*8c00*/  LDS.128 R40, [R162+0x14000] ;  /* 0x01400000a2287984 */ /* 0x0002620000000c00 */
[----:B------:R-:W-:Y:S01]  /*8c10*/  IADD3 R24, R9, UR17, RZ ;  /* 0x0000001109187c10 */ /* 0x000fe2000fffe0ff */
[----:B------:R-:W-:Y:S06]  /*8c20*/  @P2 BRA `(.L_x_529) ;  /* 0x00000000003c2947 */ /* 0x000fec0003800000 */
[----:B------:R-:W2:Y:S01]  /*8c30*/  LDS.128 R16, [R162+0xb000] ;  /* 0x00b00000a2107984 */ /* 0x000ea20000000c00 */
[----:B------:R-:W-:Y:S01]  /*8c40*/  MOV R4, R8 ;  /* 0x0000000800047202 */ /* 0x000fe20000000f00 */
[----:B------:R-:W-:Y:S01]  /*8c50*/  IMAD R0, R25, UR14, RZ ;  /* 0x0000000e19007c24 */ /* 0x000fe2000f8e02ff */
[----:B------:R-:W-:Y:S01]  /*8c60*/  MOV R5, R24 ;  /* 0x0000001800057202 */ /* 0x000fe20000000f00 */
[----:B------:R-:W3:Y:S01]  /*8c70*/  LDS.128 R12, [R162+0x9000] ;  /* 0x00900000a20c7984 */ /* 0x000ee20000000c00 */
[----:B------:R-:W-:Y:S01]  /*8c80*/  ULDC.64 UR16, c[0x0][0x3f0] ;  /* 0x0000fc0000107ab9 */ /* 0x000fe20000000a00 */
[C---:B------:R-:W-:Y:S02]  /*8c90*/  IMAD R0, R238.reuse, UR15, R0 ;  /* 0x0000000fee007c24 */ /* 0x040fe4000f8e0200 */
[----:B------:R-:W4:Y:S01]  /*8ca0*/  LDS.128 R20, [R162+0xd000] ;  /* 0x00d00000a2147984 */ /* 0x000f220000000c00 */
[----:B------:R-:W-:-:S05]  /*8cb0*/  IMAD.WIDE.U32 R10, R238, UR14, R4 ;  /* 0x0000000eee0a7c25 */ /* 0x000fca000f8e0004 */
[----:B------:R-:W-:Y:S02]  /*8cc0*/  IADD3 R0, R0, R11, RZ ;  /* 0x0000000b00007210 */ /* 0x000fe40007ffe0ff */
[----:B------:R-:W-:-:S04]  /*8cd0*/  LEA R4, P0, R10, UR16, 0x1 ;  /* 0x000000100a047c11 */ /* 0x000fc8000f8008ff */
[----:B------:R-:W-:-:S05]  /*8ce0*/  LEA.HI.X R5, R10, UR17, R0, 0x1, P0 ;  /* 0x000000110a057c11 */ /* 0x000fca00080f0c00 */
[----:B--2---:R2:W-:Y:S04]  /*8cf0*/  STG.E.128 desc[UR6][R4.64+0x40], R16 ;  /* 0x0000401004007986 */ /* 0x0045e8000c101d06 */
[----:B---3--:R2:W-:Y:S04]  /*8d00*/  STG.E.128 desc[UR6][R4.64], R12 ;  /* 0x0000000c04007986 */ /* 0x0085e8000c101d06 */
[----:B----4-:R2:W-:Y:S02]  /*8d10*/  STG.E.128 desc[UR6][R4.64+0x80], R20 ;  /* 0x0000801404007986 */ /* 0x0105e4000c101d06 */
.L_x_529:
[----:B------:R-:W-:Y:S05]  /*8d20*/  BSYNC B0 ;  /* 0x0000000000007941 */ /* 0x000fea0003800000 */
.L_x_528:
[----:B------:R-:W-:Y:S04]  /*8d30*/  BSSY B0, `(.L_x_530) ;  /* 0x0000010000007945 */ /* 0x000fe80003800000 */
[----:B------:R-:W-:Y:S05]  /*8d40*/  @P1 BRA `(.L_x_531) ;  /* 0x0000000000381947 */ /* 0x000fea0003800000 */
[----:B------:R-:W-:Y:S01]  /*8d50*/  IADD3 R0, P0, R238, 0x40, RZ ;  /* 0x00000040ee007810 */ /* 0x000fe20007f1e0ff */
[----:B--2---:R-:W-:Y:S01]  /*8d60*/  IMAD.MOV.U32 R4, RZ, RZ, R8 ;  /* 0x000000ffff047224 */ /* 0x004fe200078e0008 */
        /* <DEDUP_REMOVED lines=10> */
[----:B---3--:R2:W-:Y:S04]  /*8e10*/  STG.E.128 desc[UR6][R4.64+0x40], R32 ;  /* 0x0000402004007986 */ /* 0x0085e8000c101d06 */
[----:B----4-:R2:W-:Y:S02]  /*8e20*/  STG.E.128 desc[UR6][R4.64+0x80], R28 ;  /* 0x0000801c04007986 */ /* 0x0105e4000c101d06 */
.L_x_531:
[----:B------:R-:W-:Y:S05]  /*8e30*/  BSYNC B0 ;  /* 0x0000000000007941 */ /* 0x000fea0003800000 */
.L_x_530:
        /* <DEDUP_REMOVED lines=28> */
[----:B--2---:R2:W-:Y:S04]  /*9000*/  STG.E.128 desc[UR6][R4.64], R16 ;  /* 0x0000001004007986 */ /* 0x0045e8000c101d06 */
[----:B------:R2:W-:Y:S04]  /*9010*/  STG.E.128 desc[UR6][R4.64+0x40], R12 ;  /* 0x0000400c04007986 */ /* 0x0005e8000c101d06 */
[----:B-1----:R2:W-:Y:S02]  /*9020*/  STG.E.128 desc[UR6][R4.64+0x80], R160 ;  /* 0x000080a004007986 */ /* 0x0025e4000c101d06 */
.L_x_533:
[----:B------:R-:W-:Y:S05]  /*9030*/  BSYNC B0 ;  /* 0x0000000000007941 */ /* 0x000fea0003800000 */
.L_x_532:
        /* <DEDUP_REMOVED lines=14> */
.L_x_522:
[----:B------:R-:W-:Y:S05]  /*9120*/  BSYNC B1 ;  /* 0x0000000000017941 */ /* 0x000fea0003800000 */
.L_x_508:
[----:B------:R-:W-:Y:S01]  /*9130*/  R2UR UR8, R248 ;  /* 0x00000000f80872ca */ /* 0x000fe200000e0000 */
[----:B------:R-:W-:Y:S02]  /*9140*/  ULDC UR5, c[0x0][0xc] ;  /* 0x0000030000057ab9 */ /* 0x000fe40000000800 */
[----:B------:R-:W-:-:S10]  /*9150*/  UIADD3 UR41, UR5, UR41, URZ ;  /* 0x0000002905297290 */ /* 0x000fd4000fffe03f */
[----:B------:R-:W-:-:S06]  /*9160*/  UISETP.GE.AND UP0, UPT, UR41, UR8, UPT ;  /* 0x000000082900728c */ /* 0x000fcc000bf06270 */
[----:B------:R-:W-:-:S13]  /*9170*/  PLOP3.LUT P0, PT, PT, PT, UP0, 0x80, 0x0 ;  /* 0x000000000000781c */ /* 0x000fda0003f0f008 */
[----:B------:R-:W-:Y:S05]  /*9180*/  @P0 BRA `(.L_x_534) ;  /* 0x0000000000040947 */ /* 0x000fea0003800000 */
[----:B------:R-:W-:Y:S05]  /*9190*/  BRA `(.L_x_535) ;  /* 0xffffff7800787947 */ /* 0x000fea000383ffff */
.L_x_534:
[----:B------:R-:W-:Y:S05]  /*91a0*/  EXIT ;  /* 0x000000000000794d */ /* 0x000fea0003800000 */
.L_x_536:
        /* <DEDUP_REMOVED lines=13> */
.L_x_688:


//--------------------- .text._ZN5flash44flash_bwd_dq_dk_dv_loop_seqk_parallel_kernelI23Flash_bwd_kernel_traitsILi96ELi64ELi128ELi8ELi2ELi4ELi4ELb0ELb0EN7cutlass10bfloat16_tE19Flash_kernel_traitsILi96ELi64ELi128ELi8ES3_EELb0ELb1ELb0ELb0ELb0ELb1ELb1EEEvNS_16Flash_bwd_paramsE --------------------------
	.section	.text._ZN5flash44flash_bwd_dq_dk_dv_loop_seqk_parallel_kernelI23Flash_bwd_kernel_traitsILi96ELi64ELi128ELi8ELi2ELi4ELi4ELb0ELb0EN7cutlass10bfloat16_tE19Flash_kernel_traitsILi96ELi64ELi128ELi8ES3_EELb0ELb1ELb0ELb0ELb0ELb1ELb1EEEvNS_16Flash_bwd_paramsE,"ax",@progbits
	.align	128
        .global         _ZN5flash44flash_bwd_dq_dk_dv_loop_seqk_parallel_kernelI23Flash_bwd_kernel_traitsILi96ELi64ELi128ELi8ELi2ELi4ELi4ELb0ELb0EN7cutlass10bfloat16_tE19Flash_kernel_traitsILi96ELi64ELi128ELi8ES3_EELb0ELb1ELb0ELb0ELb0ELb1ELb1EEEvNS_16Flash_bwd_paramsE
        .type           _ZN5flash44flash_bwd_dq_dk_dv_loop_seqk_parallel_kernelI23Flash_bwd_kernel_traitsILi96ELi64ELi128ELi8ELi2ELi4ELi4ELb0ELb0EN7cutlass10bfloat16_tE19Flash_kernel_traitsILi96ELi64ELi128ELi8ES3_EELb0ELb1ELb0ELb0ELb0ELb1ELb1EEEvNS_16Flash_bwd_paramsE,@function
        .size           _ZN5flash44flash_bwd_dq_dk_dv_loop_seqk_parallel_kernelI23Flash_bwd_kernel_traitsILi96ELi64ELi128ELi8ELi2ELi4ELi4ELb0ELb0EN7cutlass10bfloat16_tE19Flash_kernel_traitsILi96ELi64ELi128ELi8ES3_EELb0ELb1ELb0ELb0ELb0ELb1ELb1EEEvNS_16Flash_bwd_paramsE,(.L_x_689 - _ZN5flash44flash_bwd_dq_dk_dv_loop_seqk_parallel_kernelI23Flash_bwd_kernel_traitsILi96ELi64ELi128ELi8ELi2ELi4ELi4ELb0ELb0EN7cutlass10bfloat16_tE19Flash_kernel_traitsILi96ELi64ELi128ELi8ES3_EELb0ELb1ELb0ELb0ELb0ELb1ELb1EEEvNS_16Flash_bwd_paramsE)
        .other          _ZN5flash44flash_bwd_dq_dk_dv_loop_seqk_parallel_kernelI23Flash_bwd_kernel_traitsILi96ELi64ELi128ELi8ELi2ELi4ELi4ELb0ELb0EN7cutlass10bfloat16_tE19Flash_kernel_traitsILi96ELi64ELi128ELi8ES3_EELb0ELb1ELb0ELb0ELb0ELb1ELb1EEEvNS_16Flash_bwd_paramsE,@"STO_CUDA_ENTRY STV_DEFAULT"
_ZN5flash44flash_bwd_dq_dk_dv_loop_seqk_parallel_kernelI23Flash_bwd_kernel_traitsILi96ELi64ELi128ELi8ELi2ELi4ELi4ELb0ELb0EN7cutlass10bfloat16_tE19Flash_kernel_traitsILi96ELi64ELi128ELi8ES3_EELb0ELb1ELb0ELb0ELb0ELb1ELb1EEEvNS_16Flash_bwd_paramsE:
.text._ZN5flash44flash_bwd_dq_dk_dv_loop_seqk_parallel_kernelI23Flash_bwd_kernel_traitsILi96ELi64ELi128ELi8ELi2ELi4ELi4ELb0ELb0EN7cutlass10bfloat16_tE19Flash_kernel_traitsILi96ELi64ELi128ELi8ES3_EELb0ELb1ELb0ELb0ELb0ELb1ELb1EEEvNS_16Flash_bwd_paramsE:
        /* <DEDUP_REMOVED lines=19> */
[----:B------:R-:W4:Y:S08]  /*0130*/  S2UR UR49, SR_CTAID.Y ;  /* 0x00000000003179c3 */ /* 0x000f300000002600 */
[----:B------:R-:W5:Y:S01]  /*0140*/  S2UR UR59, SR_CTAID.Z ;  /* 0x00000000003b79c3 */ /* 0x000f620000002700 */
[----:B---3--:R-:W-:Y:S01]  /*0150*/  ULEA UR4, UR4, UR5, 0x18 ;  /* 0x0000000504047291 */ /* 0x008fe2000f8ec03f */
[----:B--2---:R-:W-:Y:S01]  /*0160*/  SHF.R.S32.HI R15, RZ, 0x1f, R13 ;  /* 0x0000001fff0f7819 */ /* 0x004fe2000001140d */
[----:B------:R-:W-:Y:S01]  /*0170*/  IMAD.SHL.U32 R247, R13, 0x2, RZ ;  /* 0x000000020df77824 */ /* 0x000fe200078e00ff */
[----:B----4-:R-:W-:-:S02]  /*0180*/  USHF.L.U32 UR5, UR49, 0x7, URZ ;  /* 0x0000000731057899 */ /* 0x010fc4000800063f */
[CC--:B------:R-:W-:Y:S02]  /*0190*/  LEA.HI R2, R15.reuse, R13.reuse, RZ, 0x4 ;  /* 0x0000000d0f027211 */ /* 0x0c0fe400078f20ff */
[CC--:B------:R-:W-:Y:S02]  /*01a0*/  LEA.HI R18, R15.reuse, R13.reuse, RZ, 0x3 ;  /* 0x0000000d0f127211 */ /* 0x0c0fe400078f18ff */
[----:B------:R-:W-:Y:S01]  /*01b0*/  LEA.HI R11, R15, R13, RZ, 0x2 ;  /* 0x0000000d0f0b7211 */ /* 0x000fe200078f10ff */
[----:B-----5:R-:W-:Y:S01]  /*01c0*/  USHF.R.S32.HI UR6, URZ, 0x1f, UR59 ;  /* 0x0000001f3f067899 */ /* 0x020fe2000801143b */
        /* <DEDUP_REMOVED lines=15> */
[----:B------:R-:W-:Y:S02]  /*02c0*/  LEA.HI R16, R3, R0, RZ, 0x3 ;  /* 0x0000000003107211 */ /* 0x000fe400078f18ff */
[----:B------:R-:W-:Y:S02]  /*02d0*/  LOP3.LUT R3, R5, 0x7fffffe, RZ, 0xc0, !PT ;  /* 0x07fffffe05037812 */ /* 0x000fe400078ec0ff */
[----:B------:R-:W-:Y:S02]  /*02e0*/  SHF.R.U32.HI R7, RZ, 0x3, R2 ;  /* 0x00000003ff077819 */ /* 0x000fe40000011602 */
[----:B------:R-:W-:Y:S01]  /*02f0*/  LOP3.LUT R4, R2, 0x18, R248, 0xf8, !PT ;  /* 0x0000001802047812 */ /* 0x000fe200078ef8f8 */
[----:B------:R-:W-:Y:S01]  /*0300*/  IMAD.IADD R20, R0, 0x1, -R3 ;  /* 0x0000000100147824 */ /* 0x000fe200078e0a03 */
[----:B------:R-:W-:Y:S02]  /*0310*/  LOP3.LUT R2, R16, 0xfffffff8, RZ, 0xc0, !PT ;  /* 0xfffffff810027812 */ /* 0x000fe400078ec0ff */
[----:B------:R-:W-:-:S02]  /*0320*/  LOP3.LUT R3, R18, 0xfffffff8, RZ, 0xc0, !PT ;  /* 0xfffffff812037812 */ /* 0x000fc400078ec0ff */
[----:B------:R-:W-:Y:S01]  /*0330*/  LOP3.LUT R244, R4, R7, RZ, 0x3c, !PT ;  /* 0x0000000704f47212 */ /* 0x000fe200078e3cff */
[----:B------:R-:W-:Y:S01]  /*0340*/  IMAD.IADD R19, R0, 0x1, -R2 ;  /* 0x0000000100137824 */ /* 0x000fe200078e0a02 */
[----:B------:R-:W-:Y:S01]  /*0350*/  LEA.HI R2, R15, R13, RZ, 0x6 ;  /* 0x0000000d0f027211 */ /* 0x000fe200078f30ff */
[----:B------:R-:W-:Y:S01]  /*0360*/  IMAD.IADD R8, R13, 0x1, -R3 ;  /* 0x000000010d087824 */ /* 0x000fe200078e0a03 */
        /* <DEDUP_REMOVED lines=9> */
[--C-:B------:R-:W-:Y:S02]  /*0400*/  SHF.R.S32.HI R7, RZ, 0x1, R5.reuse ;  /* 0x00000001ff077819 */ /* 0x100fe40000011405 */
        /* <DEDUP_REMOVED lines=20> */
[----:B------:R-:W-:Y:S01]  /*0550*/  SHF.R.S32.HI R13, RZ, 0x7, R2 ;  /* 0x00000007ff0d7819 */ /* 0x000fe20000011402 */
[----:B------:R1:W-:Y:S01]  /*0560*/  STL [R1], R22 ;  /* 0x0000001601007387 */ /* 0x0003e20000100800 */
[----:B------:R-:W-:Y:S01]  /*0570*/  LOP3.LUT R2, R3, 0xfffffffe, RZ, 0xc0, !PT ;  /* 0xfffffffe03027812 */ /* 0x000fe200078ec0ff */
[----:B------:R-:W-:Y:S01]  /*0580*/  IMAD.SHL.U32 R3, R8, 0x40, RZ ;  /* 0x0000004008037824 */ /* 0x000fe200078e00ff */
[----:B------:R-:W-:Y:S01]  /*0590*/  LOP3.LUT R0, R0, 0xfffffffc, RZ, 0xc0, !PT ;  /* 0xfffffffc00007812 */ /* 0x000fe200078ec0ff */
[----:B------:R-:W-:Y:S01]  /*05a0*/  IMAD.SHL.U32 R8, R12, 0x2, RZ ;  /* 0x000000020c087824 */ /* 0x000fe200078e00ff */
[C---:B------:R-:W-:Y:S01]  /*05b0*/  LEA.HI R12, R5.reuse, R5, RZ, 0x1 ;  /* 0x00000005050c7211 */ /* 0x040fe200078f08ff */
[C---:B------:R-:W-:Y:S01]  /*05c0*/  IMAD.IADD R15, R252.reuse, 0x1, -R2 ;  /* 0x00000001fc0f7824 */ /* 0x040fe200078e0a02 */
[----:B------:R-:W-:Y:S01]  /*05d0*/  LOP3.LUT R6, R5, 0x1, RZ, 0xc0, !PT ;  /* 0x0000000105067812 */ /* 0x000fe200078ec0ff */
[----:B------:R-:W-:Y:S01]  /*05e0*/  IMAD.IADD R0, R252, 0x1, -R0 ;  /* 0x00000001fc007824 */ /* 0x000fe200078e0a00 */
[----:B------:R-:W-:-:S02]  /*05f0*/  SHF.R.S32.HI R2, RZ, 0x1, R11 ;  /* 0x00000001ff027819 */ /* 0x000fc4000001140b */
[----:B------:R-:W-:Y:S01]  /*0600*/  LOP3.LUT R4, R12, 0x3fffffe, RZ, 0xc0, !PT ;  /* 0x03fffffe0c047812 */ /* 0x000fe200078ec0ff */
[----:B------:R-:W-:Y:S01]  /*0610*/  IMAD R11, R0, 0x200, R8 ;  /* 0x00000200000b7824 */ /* 0x000fe200078e0208 */
[----:B------:R-:W-:Y:S02]  /*0620*/  LOP3.LUT R7, R3, 0x1c0, RZ, 0xc0, !PT ;  /* 0x000001c003077812 */ /* 0x000fe400078ec0ff */
[----:B------:R-:W-:Y:S01]  /*0630*/  ISETP.NE.U32.AND P5, PT, R6, 0x1, PT ;  /* 0x000000010600780c */ /* 0x000fe20003fa5070 */
[C---:B------:R-:W-:Y:S01]  /*0640*/  IMAD.SHL.U32 R6, R2.reuse, 0x40, RZ ;  /* 0x0000004002067824 */ /* 0x040fe200078e00ff */
[----:B------:R-:W-:Y:S01]  /*0650*/  SHF.R.S32.HI R3, RZ, 0x3, R16 ;  /* 0x00000003ff037819 */ /* 0x000fe20000011410 */
[----:B------:R-:W-:Y:S01]  /*0660*/  IMAD.IADD R16, R5, 0x1, -R4 ;  /* 0x0000000105107824 */ /* 0x000fe200078e0a04 */
[----:B------:R-:W-:Y:S01]  /*0670*/  LOP3.LUT P6, RZ, R2, 0x2, RZ, 0xc0, !PT ;  /* 0x0000000202ff7812 */ /* 0x000fe200078cc0ff */
[C---:B------:R-:W-:Y:S01]  /*0680*/  IMAD.SHL.U32 R2, R0.reuse, 0x10, RZ ;  /* 0x0000001000027824 */ /* 0x040fe200078e00ff */
        /* <DEDUP_REMOVED lines=24> */
[----:B------:R-:W-:Y:S01]  /*0810*/  SHF.R.S32.HI R10, RZ, 0x1f, R22 ;  /* 0x0000001fff0a7819 */ /* 0x000fe20000011416 */
        /* <DEDUP_REMOVED lines=22> */
[----:B------:R-:W-:Y:S02]  /*0980*/  LOP3.LUT R8, R8, R0, R7, 0x1e, !PT ;  /* 0x0000000008087212 */ /* 0x000fe400078e1e07 */
[----:B------:R-:W-:Y:S02]  /*0990*/  LEA.HI R0, R10, R22, RZ, 0x2 ;  /* 0x000000160a007211 */ /* 0x000fe400078f10ff */
[--C-:B------:R-:W-:Y:S01]  /*09a0*/  LOP3.LUT R176, R176, R3, R4.reuse, 0x1e, !PT ;  /* 0x00000003b0b07212 */ /* 0x100fe200078e1e04 */
[----:B------:R-:W-:Y:S01]  /*09b0*/  IMAD.IADD R8, R8, 0x1, R11 ;  /* 0x0000000108087824 */ /* 0x000fe200078e020b */
[----:B------:R-:W-:-:S02]  /*09c0*/  LOP3.LUT R3, R6, R2, R4, 0x1e, !PT ;  /* 0x0000000206037212 */ /* 0x000fc400078e1e04 */
[----:B------:R-:W-:Y:S01]  /*09d0*/  LOP3.LUT R2, R6, R9, R2, 0x1e, !PT ;  /* 0x0000000906027212 */ /* 0x000fe200078e1e02 */
[----:B------:R-:W-:Y:S01]  /*09e0*/  IMAD.U32 R176, R20, 0x200, R176 ;  /* 0x0000020014b07824 */ /* 0x000fe200078e00b0 */
[----:B------:R-:W-:Y:S01]  /*09f0*/  SHF.R.S32.HI R4, RZ, 0x2, R0 ;  /* 0x00000002ff047819 */ /* 0x000fe20000011400 */
[----:B------:R-:W-:Y:S01]  /*0a00*/  IMAD.SHL.U32 R0, R21, 0x20, RZ ;  /* 0x0000002015007824 */ /* 0x000fe200078e00ff */
[----:B------:R-:W-:Y:S02]  /*0a10*/  SEL R177, R180, 0xffffffe0, !P1 ;  /* 0xffffffe0b4b17807 */ /* 0x000fe40004800000 */
[----:B------:R-:W-:Y:S01]  /*0a20*/  SEL R178, R178, 0x40, P2 ;  /* 0x00000040b2b27807 */ /* 0x000fe20001000000 */
[----:B------:R-:W-:Y:S01]  /*0a30*/  IMAD.IADD R181, R0, 0x1, R2 ;  /* 0x0000000100b57824 */ /* 0x000fe200078e0202 */
[----:B------:R-:W-:Y:S01]  /*0a40*/  SEL R174, R180, 0xffffffe0, !P6 ;  /* 0xffffffe0b4ae7807 */ /* 0x000fe20007000000 */
[----:B------:R-:W-:Y:S01]  /*0a50*/  IMAD.U32 R2, RZ, RZ, UR5 ;  /* 0x00000005ff027e24 */ /* 0x000fe2000f8e00ff */
[----:B------:R-:W-:Y:S01]  /*0a60*/  USHF.R.S32.HI UR5, URZ, 0x1f, UR59 ;  /* 0x0000001f3f057899 */ /* 0x000fe2000801143b */
[----:B------:R-:W-:Y:S01]  /*0a70*/  IMAD R250, R15, 0x10, R4 ;  /* 0x000000100ffa7824 */ /* 0x000fe200078e0204 */
[----:B------:R-:W-:Y:S01]  /*0a80*/  LEA R173, R173, UR4, 0x1 ;  /* 0x00000004adad7c11 */ /* 0x000fe2000f8e08ff */
[----:B------:R-:W-:Y:S01]  /*0a90*/  IMAD R4, R15, 0x200, R0 ;  /* 0x000002000f047824 */ /* 0x000fe200078e0200 */
[----:B------:R-:W-:Y:S01]  /*0aa0*/  LOP3.LUT P0, RZ, R17, 0x2, RZ, 0xc0, !PT ;  /* 0x0000000211ff7812 */ /* 0x000fe2000780c0ff */
        /* <DEDUP_REMOVED lines=10> */
[----:B------:R-:W-:Y:S01]  /*0b50*/  VIADD R0, R250, 0xffffffc0 ;  /* 0xffffffc0fa007836 */ /* 0x000fe20000000000 */
[----:B------:R-:W-:-:S02]  /*0b60*/  LEA R176, R176, UR5, 0x1 ;  /* 0x00000005b0b07c11 */ /* 0x000fc4000f8e08ff */
[----:B------:R-:W-:Y:S01]  /*0b70*/  LEA R3, R5, UR4, 0x1 ;  /* 0x0000000405037c11 */ /* 0x000fe2000f8e08ff */
[----:B------:R-:W-:Y:S01]  /*0b80*/  IMAD.SHL.U32 R245, R0, 0x4, RZ ;  /* 0x0000000400f57824 */ /* 0x000fe200078e00ff */
[----:B------:R-:W-:Y:S01]  /*0b90*/  LEA R239, R8, UR6, 0x1 ;  /* 0x0000000608ef7c11 */ /* 0x000fe2000f8e08ff */
[C---:B------:R-:W-:Y:S01]  /*0ba0*/  IMAD.IADD R177, R176.reuse, 0x1, R177 ;  /* 0x00000001b0b17824 */ /* 0x040fe200078e02b1 */
[----:B------:R-:W-:Y:S01]  /*0bb0*/  SHF.R.S32.HI R2, RZ, 0x1f, R0 ;  /* 0x0000001fff027819 */ /* 0x000fe20000011400 */
[----:B------:R-:W-:Y:S01]  /*0bc0*/  IMAD.IADD R179, R176, 0x1, R178 ;  /* 0x00000001b0b37824 */ /* 0x000fe200078e02b2 */
[----:B------:R-:W-:Y:S01]  /*0bd0*/  ULDC.64 UR6, c[0x0][0x208] ;  /* 0x0000820000067ab9 */ /* 0x000fe20000000a00 */
[----:B------:R-:W-:Y:S01]  /*0be0*/  VIADD R240, R239, 0x20 ;  /* 0x00000020eff07836 */ /* 0x000fe20000000000 */
[----:B------:R-:W-:Y:S01]  /*0bf0*/  SHF.L.U64.HI R246, R0, 0x2, R2 ;  /* 0x0000000200f67819 */ /* 0x000fe20000010202 */
[----:B------:R-:W-:Y:S02]  /*0c00*/  IMAD.IADD R178, R177, 0x1, R178 ;  /* 0x00000001b1b27824 */ /* 0x000fe400078e02b2 */
[----:B-1----:R-:W-:-:S07]  /*0c10*/  @P3 VIADD R240, R239, 0xffffffe0 ;  /* 0xffffffe0eff03836 */ /* 0x002fce0000000000 */
.L_x_565:
        /* <DEDUP_REMOVED lines=67> */
.L_x_537:
        /* <DEDUP_REMOVED lines=62> */
[----:B------:R-:W-:-:S02]  /*1430*/  USEL UR31, UR18, URZ, UP2 ;  /* 0x0000003f121f7287 */ /* 0x000fc40009000000 */
[----:B------:R-:W-:Y:S01]  /*1440*/  UIMAD.WIDE.U32 UR12, UR10, UR8, URZ ;  /* 0x000000080a0c72a5 */ /* 0x000fe2000f8e003f */
[----:B------:R-:W-:Y:S01]  /*1450*/  IMAD.HI.U32 R0, R5, R0, R4 ;  /* 0x0000000005007227 */ /* 0x000fe200078e0004 */
[----:B------:R-:W-:Y:S02]  /*1460*/  UIADD3 UR50, UR17, UR5, URZ ;  /* 0x0000000511327290 */ /* 0x000fe4000fffe03f */
[----:B------:R-:W-:Y:S02]  /*1470*/  USHF.R.S32.HI UR18, URZ, 0x1f, UR20 ;  /* 0x0000001f3f127899 */ /* 0x000fe40008011414 */
[----:B------:R-:W-:Y:S01]  /*1480*/  UIADD3 UR5, UP2, UR20, UR29, URZ ;  /* 0x0000001d14057290 */ /* 0x000fe2000ff5e03f */
[----:B------:R-:W-:Y:S01]  /*1490*/  IMAD.HI.U32 R0, R0, R2, RZ ;  /* 0x0000000200007227 */ /* 0x000fe200078e00ff */
[----:B------:R-:W-:Y:S01]  /*14a0*/  USEL UR58, UR16, UR12, !UP1 ;  /* 0x0000000c103a7287 */ /* 0x000fe2000c800000 */
[----:B------:R-:W-:Y:S02]  /*14b0*/  ULDC UR46, c[0x0][0x2c4] ;  /* 0x0000b100002e7ab9 */ /* 0x000fe40000000800 */
[----:B------:R-:W-:Y:S01]  /*14c0*/  IMAD.MOV R4, RZ, RZ, -R0 ;  /* 0x000000ffff047224 */ /* 0x000fe200078e0a00 */
[----:B------:R-:W-:-:S02]  /*14d0*/  UIMAD UR14, UR11, UR8, URZ ;  /* 0x000000080b0e72a4 */ /* 0x000fc4000f8e023f */
[----:B------:R-:W-:Y:S01]  /*14e0*/  UIADD3.X UR12, UR18, UR31, URZ, UP2, !UPT ;  /* 0x0000001f120c7290 */ /* 0x000fe200097fe43f */
[C---:B------:R-:W-:Y:S01]  /*14f0*/  IMAD R2, R6.reuse, R4, R2 ;  /* 0x0000000406027224 */ /* 0x040fe200078e0202 */
[----:B------:R-:W-:Y:S02]  /*1500*/  UIMAD UR11, UR11, UR5, URZ ;  /* 0x000000050b0b72a4 */ /* 0x000fe4000f8e023f */
[----:B------:R-:W-:Y:S02]  /*1510*/  UIMAD.WIDE.U32 UR30, UR10, UR5, URZ ;  /* 0x000000050a1e72a5 */ /* 0x000fe4000f8e003f */
[----:B------:R-:W-:Y:S01]  /*1520*/  ISETP.GT.U32.AND P1, PT, R6, R2, PT ;  /* 0x000000020600720c */ /* 0x000fe20003f24070 */
[----:B------:R-:W-:Y:S01]  /*1530*/  @UP3 UIMAD UR5, UR49, UR46, URZ ;  /* 0x0000002e310532a4 */ /* 0x000fe2000f8e023f */
[----:B------:R-:W-:Y:S01]  /*1540*/  ULDC.U8 UR23, c[0x0][0x480] ;  /* 0x0001200000177ab9 */ /* 0x000fe20000000000 */
[----:B------:R-:W-:Y:S02]  /*1550*/  @UP0 UIADD3 UR21, UR38, UR41, URZ ;  /* 0x0000002926150290 */ /* 0x000fe4000fffe03f */
[----:B------:R-:W-:-:S02]  /*1560*/  @UP0 UIADD3 UR26, UR38, UR41, URZ ;  /* 0x00000029261a0290 */ /* 0x000fc4000fffe03f */
[----:B------:R-:W-:Y:S02]  /*1570*/  UIMAD UR16, UR10, UR12, UR11 ;  /* 0x0000000c0a1072a4 */ /* 0x000fe4000f8e020b */
[----:B------:R-:W-:Y:S02]  /*1580*/  UIMAD UR52, UR59, UR24, URZ ;  /* 0x000000183b3472a4 */ /* 0x000fe4000f8e023f */
[----:B------:R-:W-:Y:S02]  /*1590*/  UISETP.NE.AND UP4, UPT, UR23, URZ, UPT ;  /* 0x0000003f1700728c */ /* 0x000fe4000bf85270 */
[-C--:B------:R-:W-:Y:S01]  /*15a0*/  @!P1 IADD3 R2, R2, -R6.reuse, RZ ;  /* 0x8000000602029210 */ /* 0x080fe20007ffe0ff */
[----:B------:R-:W-:Y:S01]  /*15b0*/  @!P1 VIADD R0, R0, 0x1 ;  /* 0x0000000100009836 */ /* 0x000fe20000000000 */
[----:B------:R-:W-:Y:S01]  /*15c0*/  PLOP3.LUT P1, PT, PT, PT, UP0, 0x80, 0x0 ;  /* 0x000000000000781c */ /* 0x000fe20003f2f008 */
[----:B------:R-:W-:Y:S01]  /*15d0*/  @UP3 USEL UR10, UR5, UR8, !UP1 ;  /* 0x00000008050a3287 */ /* 0x000fe2000c800000 */
[----:B------:R-:W-:Y:S01]  /*15e0*/  ISETP.GE.U32.AND P0, PT, R2, R6, PT ;  /* 0x000000060200720c */ /* 0x000fe20003f06070 */
[----:B------:R-:W-:Y:S01]  /*15f0*/  @UP0 ULDC.64 UR22, c[0x0][0x248] ;  /* 0x0000920000160ab9 */ /* 0x000fe20000000a00 */
[----:B------:R-:W-:Y:S01]  /*1600*/  LOP3.LUT R2, R7, UR59, RZ, 0x3c, !PT ;  /* 0x0000003b07027c12 */ /* 0x000fe2000f8e3cff */
[----:B------:R-:W-:Y:S01]  /*1610*/  @UP0 ULDC.64 UR24, c[0x0][0x250] ;  /* 0x0000940000180ab9 */ /* 0x000fe20000000a00 */
[----:B------:R-:W-:-:S02]  /*1620*/  @UP1 UIADD3 UR50, UR13, UR14, URZ ;  /* 0x0000000e0d321290 */ /* 0x000fc4000fffe03f */
[----:B------:R-:W-:Y:S01]  /*1630*/  ISETP.GE.AND P2, PT, R2, RZ, PT ;  /* 0x000000ff0200720c */ /* 0x000fe20003f46270 */
[----:B------:R-:W-:Y:S01]  /*1640*/  @UP3 ULDC UR5, c[0x0][0x2e4] ;  /* 0x0000b90000053ab9 */ /* 0x000fe20000000800 */
[----:B------:R-:W-:Y:S02]  /*1650*/  @UP0 UIMAD.WIDE.U32 UR14, UR21, UR22, URZ ;  /* 0x00000016150e02a5 */ /* 0x000fe4000f8e003f */
[----:B------:R-:W-:Y:S02]  /*1660*/  @!UP1 UIADD3 UR53, UR33, UR36, URZ ;  /* 0x0000002421359290 */ /* 0x000fe4000fffe03f */
        /* <DEDUP_REMOVED lines=33> */
.L_x_539:
        /* <DEDUP_REMOVED lines=13> */
.L_x_540:
        /* <DEDUP_REMOVED lines=12> */
.L_x_541:
[----:B------:R-:W-:Y:S01]  /*1a10*/  ULDC UR5, c[0x0][0x270] ;  /* 0x00009c0000057ab9 */ /* 0x000fe20000000800 */
[----:B------:R-:W-:Y:S01]  /*1a20*/  ULDC UR8, c[0x0][0x2d4] ;  /* 0x0000b50000087ab9 */ /* 0x000fe20000000800 */
[----:B------:R-:W-:-:S04]  /*1a30*/  UIMAD UR5, UR49, UR5, UR59 ;  /* 0x00000005310572a4 */ /* 0x000fc8000f8e023b */
[----:B------:R-:W-:-:S12]  /*1a40*/  UIMAD UR5, UR5, UR8, URZ ;  /* 0x00000008050572a4 */ /* 0x000fd8000f8e023f */
.L_x_542:
[----:B------:R-:W2:Y:S01]  /*1a50*/  LDL R11, [R1] ;  /* 0x00000000010b7983 */ /* 0x000ea20000100800 */
[----:B------:R-:W-:Y:S01]  /*1a60*/  SHF.R.S32.HI R18, RZ, 0x1f, R238 ;  /* 0x0000001fff127819 */ /* 0x000fe200000114ee */
[----:B------:R-:W-:Y:S01]  /*1a70*/  ULDC UR10, c[0x0][0x270] ;  /* 0x00009c00000a7ab9 */ /* 0x000fe20000000800 */
[----:B------:R-:W-:Y:S01]  /*1a80*/  IADD3 R2, P2, R238, UR20, RZ ;  /* 0x00000014ee027c10 */ /* 0x000fe2000ff5e0ff */
[----:B------:R-:W-:Y:S01]  /*1a90*/  ULDC UR8, c[0x0][0x2dc] ;  /* 0x0000b70000087ab9 */ /* 0x000fe20000000800 */
[----:B------:R-:W-:Y:S01]  /*1aa0*/  UIADD3 UR29, UR20, UR5, URZ ;  /* 0x00000005141d7290 */ /* 0x000fe2000fffe03f */
[--C-:B------:R-:W-:Y:S01]  /*1ab0*/  SHF.R.S32.HI R249, RZ, 0x1f, R248.reuse ;  /* 0x0000001ffff97819 */ /* 0x100fe200000114f8 */
[----:B------:R-:W-:Y:S01]  /*1ac0*/  UIADD3 UR5, -UR9, UR27, UR40 ;  /* 0x0000001b09057290 */ /* 0x000fe2000fffe128 */
[----:B------:R-:W-:Y:S01]  /*1ad0*/  IADD3 R4, P0, R248, UR11, RZ ;  /* 0x0000000bf8047c10 */ /* 0x000fe2000ff1e0ff */
[----:B------:R-:W-:Y:S01]  /*1ae0*/  UIMAD UR31, UR8, UR10, URZ ;  /* 0x0000000a081f72a4 */ /* 0x000fe2000f8e023f */
[----:B------:R-:W-:Y:S01]  /*1af0*/  IADD3.X R6, R18, UR18, RZ, P2, !PT ;  /* 0x0000001212067c10 */ /* 0x000fe200097fe4ff */
[----:B------:R-:W-:Y:S01]  /*1b00*/  ULDC.64 UR12, c[0x0][0x420] ;  /* 0x00010800000c7ab9 */ /* 0x000fe20000000a00 */
[----:B------:R-:W-:Y:S01]  /*1b10*/  ULDC UR10, c[0x0][0x398] ;  /* 0x0000e600000a7ab9 */ /* 0x000fe20000000800 */
[----:B------:R-:W-:Y:S01]  /*1b20*/  USHF.R.S32.HI UR8, URZ, 0x1f, UR59 ;  /* 0x0000001f3f087899 */ /* 0x000fe2000801143b */
[----:B------:R-:W-:Y:S01]  /*1b30*/  IADD3.X R5, R249, UR53, RZ, P0, !PT ;  /* 0x00000035f9057c10 */ /* 0x000fe200087fe4ff */
[----:B------:R-:W-:Y:S01]  /*1b40*/  UIADD3 UR10, UR5, -UR10, URZ ;  /* 0x8000000a050a7290 */ /* 0x000fe2000fffe03f */
[----:B------:R-:W-:Y:S01]  /*1b50*/  IMAD.U32 R9, RZ, RZ, UR12 ;  /* 0x0000000cff097e24 */ /* 0x000fe2000f8e00ff */
[----:B------:R-:W-:Y:S01]  /*1b60*/  ULDC.64 UR14, c[0x0][0x258] ;  /* 0x00009600000e7ab9 */ /* 0x000fe20000000a00 */
[----:B------:R-:W-:Y:S01]  /*1b70*/  UIMAD UR5, UR18, UR12, URZ ;  /* 0x0000000c120572a4 */ /* 0x000fe2000f8e023f */
[----:B------:R-:W-:Y:S01]  /*1b80*/  IMAD R8, R6, UR42, RZ ;  /* 0x0000002a06087c24 */ /* 0x000fe2000f8e02ff */
[----:B------:R-:W-:Y:S01]  /*1b90*/  UIMAD UR18, UR8, UR14, URZ ;  /* 0x0000000e081272a4 */ /* 0x000fe2000f8e023f */
[----:B------:R-:W-:Y:S01]  /*1ba0*/  IMAD.WIDE.U32 R6, R2, UR42, R248 ;  /* 0x0000002a02067c25 */ /* 0x000fe2000f8e00f8 */
[----:B------:R-:W-:Y:S01]  /*1bb0*/  USHF.L.U32 UR26, UR31, 0x6, URZ ;  /* 0x000000061f1a7899 */ /* 0x000fe2000800063f */
[----:B------:R-:W-:Y:S01]  /*1bc0*/  BSSY B1, `(.L_x_538) ;  /* 0x00006e5000017945 */ /* 0x000fe20003800000 */
[----:B------:R-:W-:Y:S01]  /*1bd0*/  ULDC.64 UR16, c[0x0][0x428] ;  /* 0x00010a0000107ab9 */ /* 0x000fe20000000a00 */
[----:B------:R-:W-:Y:S01]  /*1be0*/  UIMAD UR5, UR20, UR13, UR5 ;  /* 0x0000000d140572a4 */ /* 0x000fe2000f8e0205 */
[----:B------:R-:W-:Y:S01]  /*1bf0*/  IMAD.WIDE.U32 R4, R9, UR20, R4 ;  /* 0x0000001409047c25 */ /* 0x000fe2000f8e0004 */
[----:B------:R-:W-:Y:S01]  /*1c00*/  UIMAD UR11, UR8, UR16, URZ ;  /* 0x00000010080b72a4 */ /* 0x000fe2000f8e023f */
[----:B------:R-:W-:Y:S01]  /*1c10*/  IADD3 R6, P0, R6, UR60, RZ ;  /* 0x0000003c06067c10 */ /* 0x000fe2000ff1e0ff */
[----:B------:R-:W-:Y:S01]  /*1c20*/  UIMAD UR28, UR59, UR15, UR18 ;  /* 0x0000000f3b1c72a4 */ /* 0x000fe2000f8e0212 */
[----:B------:R-:W-:Y:S01]  /*1c30*/  IMAD R2, R2, UR43, R8 ;  /* 0x0000002b02027c24 */ /* 0x000fe2000f8e0208 */
[----:B------:R-:W-:Y:S01]  /*1c40*/  USHF.R.S32.HI UR8, URZ, 0x1f, UR26 ;  /* 0x0000001f3f087899 */ /* 0x000fe2000801141a */
[----:B------:R-:W-:Y:S01]  /*1c50*/  VIADD R5, R5, UR5 ;  /* 0x0000000505057c36 */ /* 0x000fe20008000000 */
[----:B------:R-:W-:Y:S01]  /*1c60*/  UIADD3 UR19, UP2, UP1, UR30, UR26, UR52 ;  /* 0x0000001a1e137290 */ /* 0x000fe2000f95e034 */
[----:B------:R-:W-:Y:S01]  /*1c70*/  IMAD.U32 R9, RZ, RZ, UR16 ;  /* 0x00000010ff097e24 */ /* 0x000fe2000f8e00ff */
[----:B------:R-:W-:Y:S01]  /*1c80*/  USHF.R.S32.HI UR18, URZ, 0x1f, UR10 ;  /* 0x0000001f3f127899 */ /* 0x000fe2000801140a */
[----:B------:R-:W-:Y:S01]  /*1c90*/  IADD3.X R7, R7, UR51, R2, P0, !PT ;  /* 0x0000003307077c10 */ /* 0x000fe200087fe402 */
[----:B------:R-:W-:Y:S01]  /*1ca0*/  UIADD3.X UR5, UR54, UR8, UR57, UP2, UP1 ;  /* 0x0000000836057290 */ /* 0x000fe200097e2439 */
[----:B------:R-:W-:Y:S01]  /*1cb0*/  IMAD.U32 R2, RZ, RZ, UR14 ;  /* 0x0000000eff027e24 */ /* 0x000fe2000f8e00ff */
[----:B------:R-:W-:Y:S01]  /*1cc0*/  ULEA.HI UR18, UR18, UR10, URZ, 0x6 ;  /* 0x0000000a12127291 */ /* 0x000fe2000f8f303f */
[----:B------:R-:W-:Y:S01]  /*1cd0*/  IMAD.WIDE.U32 R4, R9, UR59, R4 ;  /* 0x0000003b09047c25 */ /* 0x000fe2000f8e0004 */
[----:B------:R-:W-:-:S02]  /*1ce0*/  UIADD3 UR8, UP2, UP1, UR56, UR19, UR58 ;  /* 0x0000001338087290 */ /* 0x000fc4000f95e03a */
[----:B------:R-:W-:Y:S01]  /*1cf0*/  USHF.R.S32.HI UR18, URZ, 0x6, UR18 ;  /* 0x000000063f127899 */ /* 0x000fe20008011412 */
[----:B------:R-:W-:Y:S01]  /*1d00*/  IMAD.WIDE.U32 R6, R2, UR59, R6 ;  /* 0x0000003b02067c25 */ /* 0x000fe2000f8e0006 */
[----:B------:R-:W-:Y:S02]  /*1d10*/  UIADD3.X UR5, UR55, UR5, UR50, UP2, UP1 ;  /* 0x0000000537057290 */ /* 0x000fe400097e2432 */
[----:B------:R-:W-:Y:S01]  /*1d20*/  UISETP.LT.AND UP1, UPT, URZ, UR18, UPT ;  /* 0x000000123f00728c */ /* 0x000fe2000bf21270 */
[----:B------:R-:W-:Y:S01]  /*1d30*/  VIADD R7, R7, UR28 ;  /* 0x0000001c07077c36 */ /* 0x000fe20008000000 */
[----:B------:R-:W-:Y:S02]  /*1d40*/  UIMAD UR17, UR59, UR17, UR11 ;  /* 0x000000113b1172a4 */ /* 0x000fe4000f8e020b */
[----:B------:R-:W-:Y:S01]  /*1d50*/  USEL UR18, URZ, UR18, !UP1 ;  /* 0x000000123f127287 */ /* 0x000fe2000c800000 */
[----:B------:R-:W-:Y:S01]  /*1d60*/  ULDC.64 UR10, c[0x0][0x400] ;  /* 0x00010000000a7ab9 */ /* 0x000fe20000000a00 */
[----:B------:R-:W-:-:S02]  /*1d70*/  ULDC.64 UR14, c[0x0][0x210] ;  /* 0x00008400000e7ab9 */ /* 0x000fc40000000a00 */
[----:B------:R-:W-:Y:S01]  /*1d80*/  UISETP.GT.AND UP1, UPT, UR44, UR18, UPT ;  /* 0x000000122c00728c */ /* 0x000fe2000bf24270 */
[----:B------:R-:W-:Y:S01]  /*1d90*/  VIADD R5, R5, UR17 ;  /* 0x0000001105057c36 */ /* 0x000fe20008000000 */
[----:B------:R-:W-:Y:S01]  /*1da0*/  UIADD3 UR16, UR20, UR36, URZ ;  /* 0x0000002414107290 */ /* 0x000fe2000fffe03f */
[----:B------:R-:W-:Y:S01]  /*1db0*/  ULDC.64 UR32, c[0x0][0x2b0] ;  /* 0x0000ac0000207ab9 */ /* 0x000fe20000000a00 */
[----:B------:R-:W-:Y:S01]  /*1dc0*/  ULDC.64 UR34, c[0x0][0x478] ;  /* 0x00011e0000227ab9 */ /* 0x000fe20000000a00 */
[----:B------:R-:W-:Y:S01]  /*1dd0*/  IMAD.WIDE.U32 R4, R238, UR12, R4 ;  /* 0x0000000cee047c25 */ /* 0x000fe2000f8e0004 */
[----:B------:R-:W-:Y:S02]  /*1de0*/  ULDC.64 UR20, c[0x0][0x3e0] ;  /* 0x0000f80000147ab9 */ /* 0x000fe40000000a00 */
[----:B------:R-:W-:Y:S01]  /*1df0*/  LEA R196, P2, R4, UR20, 0x1 ;  /* 0x0000001404c47c11 */ /* 0x000fe2000f8408ff */
[----:B--2---:R-:W-:-:S05]  /*1e00*/  IMAD R8, R252, UR31, R11 ;  /* 0x0000001ffc087c24 */ /* 0x004fca000f8e020b */
[----:B------:R-:W-:Y:S01]  /*1e10*/  IADD3 R2, P0, R8, UR8, RZ ;  /* 0x0000000808027c10 */ /* 0x000fe2000ff1e0ff */
[----:B------:R-:W-:-:S03]  /*1e20*/  UIADD3 UR8, UR44, -0x1, URZ ;  /* 0xffffffff2c087890 */ /* 0x000fc6000fffe03f */
[----:B------:R-:W-:Y:S02]  /*1e30*/  LEA.HI.X.SX32 R8, R8, UR5, 0x1, P0 ;  /* 0x0000000508087c11 */ /* 0x000fe400080f0eff */
[----:B------:R-:W-:-:S04]  /*1e40*/  LEA R214, P0, R2, UR10, 0x2 ;  /* 0x0000000a02d67c11 */ /* 0x000fc8000f8010ff */
[----:B------:R-:W-:Y:S01]  /*1e50*/  LEA.HI.X R213, R2, UR11, R8, 0x2, P0 ;  /* 0x0000000b02d57c11 */ /* 0x000fe200080f1408 */
[----:B------:R-:W-:Y:S01]  /*1e60*/  IMAD R2, R18, UR12, RZ ;  /* 0x0000000c12027c24 */ /* 0x000fe2000f8e02ff */
[----:B------:R-:W-:Y:S01]  /*1e70*/  LEA R198, P0, R6, UR14, 0x1 ;  /* 0x0000000e06c67c11 */ /* 0x000fe2000f8008ff */
[----:B------:R-:W-:Y:S02]  /*1e80*/  UIMAD.WIDE UR10, UR16, 0x4, UR32 ;  /* 0x00000004100a78a5 */ /* 0x000fe4000f8e0220 */
[----:B------:R-:W-:Y:S01]  /*1e90*/  IMAD R2, R238, UR13, R2 ;  /* 0x0000000dee027c24 */ /* 0x000fe2000f8e0202 */
[----:B------:R-:W-:Y:S01]  /*1ea0*/  LEA.HI.X R199, R6, UR15, R7, 0x1, P0 ;  /* 0x0000000f06c77c11 */ /* 0x000fe200080f0c07 */
[----:B------:R-:W-:Y:S01]  /*1eb0*/  UIMAD.WIDE UR16, UR29, 0x4, UR34 ;  /* 0x000000041d1078a5 */ /* 0x000fe2000f8e0222 */
[----:B------:R-:W-:Y:S01]  /*1ec0*/  PLOP3.LUT P0, PT, PT, PT, UP1, 0x80, 0x0 ;  /* 0x000000000000781c */ /* 0x000fe20003f0f018 */
[----:B------:R-:W-:Y:S01]  /*1ed0*/  IMAD.IADD R2, R5, 0x1, R2 ;  /* 0x0000000105027824 */ /* 0x000fe200078e0202 */
[----:B------:R-:W-:Y:S01]  /*1ee0*/  UMOV UR13, UR10 ;  /* 0x0000000a000d7c82 */ /* 0x000fe20008000000 */
[----:B------:R-:W-:-:S03]  /*1ef0*/  UMOV UR12, UR11 ;  /* 0x0000000b000c7c82 */ /* 0x000fc60008000000 */
[----:B------:R-:W-:Y:S01]  /*1f00*/  LEA.HI.X R197, R4, UR21, R2, 0x1, P2 ;  /* 0x0000001504c57c11 */ /* 0x000fe200090f0c02 */
[----:B------:R-:W-:Y:S01]  /*1f10*/  UMOV UR15, UR16 ;  /* 0x00000010000f7c82 */ /* 0x000fe20008000000 */
[----:B------:R-:W-:-:S05]  /*1f20*/  UMOV UR14, UR17 ;  /* 0x00000011000e7c82 */ /* 0x000fca0008000000 */
        /* <DEDUP_REMOVED lines=20> */
.L_x_544:
        /* <DEDUP_REMOVED lines=19> */
.L_x_545:
        /* <DEDUP_REMOVED lines=32> */
.L_x_547:
[----:B------:R-:W-:Y:S05]  /*23a0*/  BSYNC B0 ;  /* 0x0000000000007941 */ /* 0x000fea0003800000 */
.L_x_546:
        /* <DEDUP_REMOVED lines=15> */
.L_x_549:
[----:B------:R-:W-:Y:S05]  /*24a0*/  BSYNC B0 ;  /* 0x0000000000007941 */ /* 0x000fea0003800000 */
.L_x_548:
        /* <DEDUP_REMOVED lines=28> */
.L_x_551:
[----:B------:R-:W-:Y:S05]  /*2670*/  BSYNC B0 ;  /* 0x0000000000007941 */ /* 0x000fea0003800000 */
.L_x_550:
        /* <DEDUP_REMOVED lines=15> */
.L_x_543:
[----:B------:R-:W-:Y:S01]  /*2770*/  UIMAD UR5, UR37, UR22, URZ ;  /* 0x00000016250572a4 */ /* 0x000fe2000f8e023f */
[----:B------:R-:W-:Y:S01]  /*2780*/  IMAD.U32 R6, RZ, RZ, UR22 ;  /* 0x00000016ff067e24 */ /* 0x000fe2000f8e00ff */
[----:B------:R-:W-:Y:S01]  /*2790*/  UIMAD UR10, UR37, UR24, URZ ;  /* 0x00000018250a72a4 */ /* 0x000fe2000f8e023f */
[----:B------:R-:W-:Y:S01]  /*27a0*/  IMAD.U32 R4, RZ, RZ, UR24 ;  /* 0x00000018ff047e24 */ /* 0x000fe2000f8e00ff */
[----:B------:R-:W-:Y:S01]  /*27b0*/  UIMAD UR11, UR40, UR23, UR5 ;  /* 0x00000017280b72a4 */ /* 0x000fe2000f8e0205 */
[--C-:B------:R-:W-:Y:S01]  /*27c0*/  IMAD.WIDE.U32 R6, R6, UR40, R248.reuse ;  /* 0x0000002806067c25 */ /* 0x100fe2000f8e00f8 */
[----:B------:R-:W-:Y:S02]  /*27d0*/  UIMAD UR5, UR39, -0x80, UR9 ;  /* 0xffffff80270578a4 */ /* 0x000fe4000f8e0209 */
[----:B------:R-:W-:Y:S01]  /*27e0*/  UIMAD UR10, UR40, UR25, UR10 ;  /* 0x00000019280a72a4 */ /* 0x000fe2000f8e020a */
[----:B------:R-:W-:Y:S01]  /*27f0*/  VIADD R9, R238, 0x40 ;  /* 0x00000040ee097836 */ /* 0x000fe20000000000 */
[----:B------:R-:W-:Y:S01]  /*2800*/  IADD3 R8, P0, R6, UR45, RZ ;  /* 0x0000002d06087c10 */ /* 0x000fe2000ff1e0ff */
[----:B------:R-:W-:Y:S01]  /*2810*/  IMAD.U32 R2, RZ, RZ, UR11 ;  /* 0x0000000bff027e24 */ /* 0x000fe2000f8e00ff */
[----:B------:R-:W-:Y:S01]  /*2820*/  ULDC.64 UR16, c[0x0][0x260] ;  /* 0x0000980000107ab9 */ /* 0x000fe20000000a00 */
[----:B------:R-:W-:Y:S01]  /*2830*/  IMAD.WIDE.U32 R4, R4, UR40, R248 ;  /* 0x0000002804047c25 */ /* 0x000fe2000f8e00f8 */
[----:B------:R-:W-:-:S02]  /*2840*/  ISETP.GE.AND P1, PT, R9, UR5, PT ;  /* 0x0000000509007c0c */ /* 0x000fc4000bf26270 */
[----:B------:R-:W-:Y:S01]  /*2850*/  IADD3.X R9, R7, UR47, R2, P0, !PT ;  /* 0x0000002f07097c10 */ /* 0x000fe200087fe402 */
[----:B------:R-:W-:Y:S01]  /*2860*/  IMAD.U32 R2, RZ, RZ, UR10 ;  /* 0x0000000aff027e24 */ /* 0x000fe2000f8e00ff */
[----:B------:R-:W-:Y:S01]  /*2870*/  IADD3 R6, P0, R4, UR46, RZ ;  /* 0x0000002e04067c10 */ /* 0x000fe2000ff1e0ff */
[----:B------:R-:W-:Y:S01]  /*2880*/  ULDC.64 UR10, c[0x0][0x268] ;  /* 0x00009a00000a7ab9 */ /* 0x000fe20000000a00 */
[----:B------:R-:W-:Y:S01]  /*2890*/  ISETP.GE.AND P2, PT, R238, UR5, PT ;  /* 0x00000005ee007c0c */ /* 0x000fe2000bf46270 */
[C---:B------:R-:W-:Y:S01]  /*28a0*/  IMAD R4, R10.reuse, UR16, RZ ;  /* 0x000000100a047c24 */ /* 0x040fe2000f8e02ff */
[----:B------:R-:W-:Y:S01]  /*28b0*/  IADD3.X R7, R5, UR48, R2, P0, !PT ;  /* 0x0000003005077c10 */ /* 0x000fe200087fe402 */
[----:B------:R-:W-:Y:S01]  /*28c0*/  IMAD R2, R10, UR10, RZ ;  /* 0x0000000a0a027c24 */ /* 0x000fe2000f8e02ff */
[----:B------:R-:W-:Y:S01]  /*28d0*/  UIMAD UR5, UR8, -0x40, UR27 ;  /* 0xffffffc0080578a4 */ /* 0x000fe2000f8e021b */
[C---:B------:R-:W-:Y:S02]  /*28e0*/  IMAD R10, R0.reuse, UR17, R4 ;  /* 0x00000011000a7c24 */ /* 0x040fe4000f8e0204 */
[----:B------:R-:W-:Y:S01]  /*28f0*/  IMAD.WIDE.U32 R4, R0, UR16, R8 ;  /* 0x0000001000047c25 */ /* 0x000fe2000f8e0008 */
[----:B------:R-:W-:-:S02]  /*2900*/  @!P1 IADD3 R12, P0, R238, 0x40, RZ ;  /* 0x00000040ee0c9810 */ /* 0x000fc40007f1e0ff */
[----:B------:R-:W-:Y:S01]  /*2910*/  ISETP.GE.AND P3, PT, R238, UR5, PT ;  /* 0x00000005ee007c0c */ /* 0x000fe2000bf66270 */
[C---:B------:R-:W-:Y:S02]  /*2920*/  IMAD R8, R0.reuse, UR11, R2 ;  /* 0x0000000b00087c24 */ /* 0x040fe4000f8e0202 */
[----:B------:R-:W-:Y:S01]  /*2930*/  IMAD.WIDE.U32 R6, R0, UR10, R6 ;  /* 0x0000000a00067c25 */ /* 0x000fe2000f8e0006 */
[----:B------:R-:W1:Y:S01]  /*2940*/  @!P2 LDC.64 R16, c[0x0][0x218] ;  /* 0x00008600ff10ab82 */ /* 0x000e620000000a00 */
[----:B------:R-:W-:Y:S02]  /*2950*/  ULEA.HI UR10, UR8, UR8, URZ, 0x1 ;  /* 0x00000008080a7291 */ /* 0x000fe4000f8f083f */
[C---:B------:R-:W-:Y:S02]  /*2960*/  VIADD R0, R250.reuse, 0x20 ;  /* 0x00000020fa007836 */ /* 0x040fe40000000000 */
[----:B------:R-:W-:Y:S01]  /*2970*/  VIADD R2, R250, 0x8 ;  /* 0x00000008fa027836 */ /* 0x000fe20000000000 */
[----:B------:R-:W-:Y:S01]  /*2980*/  ULOP3.LUT UR10, UR10, 0xfffffffe, URZ, 0xc0, !UPT ;  /* 0xfffffffe0a0a7892 */ /* 0x000fe2000f8ec03f */
[----:B------:R-:W-:Y:S01]  /*2990*/  IMAD.IADD R5, R5, 0x1, R10 ;  /* 0x0000000105057824 */ /* 0x000fe200078e020a */
[----:B------:R-:W-:Y:S01]  /*29a0*/  ISETP.GE.AND P5, PT, R0, UR5, PT ;  /* 0x0000000500007c0c */ /* 0x000fe2000bfa6270 */
[----:B------:R-:W-:Y:S01]  /*29b0*/  @!P1 IMAD.X R0, RZ, RZ, R18, P0 ;  /* 0x000000ffff009224 */ /* 0x000fe200000e0612 */
[----:B------:R-:W-:Y:S01]  /*29c0*/  @!P1 IADD3 R14, P0, R238, 0x40, RZ ;  /* 0x00000040ee0e9810 */ /* 0x000fe20007f1e0ff */
[----:B------:R-:W-:Y:S01]  /*29d0*/  IMAD.IADD R7, R7, 0x1, R8 ;  /* 0x0000000107077824 */ /* 0x000fe200078e0208 */
[----:B------:R-:W-:Y:S01]  /*29e0*/  ISETP.GE.AND P6, PT, R2, UR5, PT ;  /* 0x0000000502007c0c */ /* 0x000fe2000bfc6270 */
[----:B------:R-:W-:Y:S01]  /*29f0*/  @!P1 IMAD R0, R0, UR22, RZ ;  /* 0x0000001600009c24 */ /* 0x000fe2000f8e02ff */
[----:B------:R-:W-:Y:S01]  /*2a00*/  UIADD3 UR10, UR8, -UR10, URZ ;  /* 0x8000000a080a7290 */ /* 0x000fe2000fffe03f */
[----:B------:R-:W-:Y:S01]  /*2a10*/  @!P1 IMAD.X R15, RZ, RZ, R18, P0 ;  /* 0x000000ffff0f9224 */ /* 0x000fe200000e0612 */
[----:B------:R-:W-:Y:S01]  /*2a20*/  PLOP3.LUT P0, PT, PT, PT, UP4, 0x80, 0x0 ;  /* 0x000000000000781c */ /* 0x000fe20003f0f048 */
[----:B------:R-:W-:Y:S01]  /*2a30*/  @!P1 IMAD.MOV.U32 R8, RZ, RZ, R4 ;  /* 0x000000ffff089224 */ /* 0x000fe200078e0004 */
[----:B------:R-:W-:Y:S01]  /*2a40*/  UISETP.NE.AND UP0, UPT, UR10, 0x1, UPT ;  /* 0x000000010a00788c */ /* 0x000fe2000bf05270 */
[----:B------:R-:W-:-:S02]  /*2a50*/  @!P1 IMAD.MOV.U32 R9, RZ, RZ, R5 ;  /* 0x000000ffff099224 */ /* 0x000fc400078e0005 */
[----:B------:R-:W-:Y:S02]  /*2a60*/  @!P2 IMAD R2, R18, UR22, RZ ;  /* 0x000000161202ac24 */ /* 0x000fe4000f8e02ff */
[----:B------:R-:W-:Y:S02]  /*2a70*/  IMAD.MOV.U32 R235, RZ, RZ, 0x7f800000 ;  /* 0x7f800000ffeb7424 */ /* 0x000fe400078e00ff */
[----:B------:R-:W-:Y:S02]  /*2a80*/  IMAD.MOV.U32 R236, RZ, RZ, 0x7f800000 ;  /* 0x7f800000ffec7424 */ /* 0x000fe400078e00ff */
[----:B------:R-:W-:Y:S02]  /*2a90*/  IMAD.MOV.U32 R233, RZ, RZ, 0x7f800000 ;  /* 0x7f800000ffe97424 */ /* 0x000fe400078e00ff */
[----:B------:R-:W-:Y:S01]  /*2aa0*/  IMAD.MOV.U32 R234, RZ, RZ, 0x7f800000 ;  /* 0x7f800000ffea7424 */ /* 0x000fe200078e00ff */
[----:B------:R-:W-:Y:S01]  /*2ab0*/  @P0 BAR.SYNC.DEFER_BLOCKING 0x0 ;  /* 0x0000000000000b1d */ /* 0x000fe20000010000 */
[C---:B------:R-:W-:Y:S01]  /*2ac0*/  @!P1 IMAD R21, R12.reuse, UR23, R0 ;  /* 0x000000170c159c24 */ /* 0x040fe2000f8e0200 */
[----:B------:R-:W-:Y:S01]  /*2ad0*/  PLOP3.LUT P0, PT, PT, PT, UP0, 0x80, 0x0 ;  /* 0x000000000000781c */ /* 0x000fe20003f0f008 */
[----:B------:R-:W-:Y:S01]  /*2ae0*/  @!P1 IMAD.WIDE.U32 R12, R12, UR22, R8 ;  /* 0x000000160c0c9c25 */ /* 0x000fe2000f8e0008 */
[----:B------:R-:W-:-:S02]  /*2af0*/  USHF.L.U32 UR17, UR31, 0x4, URZ ;  /* 0x000000041f117899 */ /* 0x000fc4000800063f */
[----:B------:R-:W-:Y:S01]  /*2b00*/  USHF.L.U32 UR16, UR31, 0x3, URZ ;  /* 0x000000031f107899 */ /* 0x000fe2000800063f */
[----:B------:R-:W-:Y:S01]  /*2b10*/  @!P1 IMAD R0, R15, UR24, RZ ;  /* 0x000000180f009c24 */ /* 0x000fe2000f8e02ff */
[----:B------:R-:W-:Y:S01]  /*2b20*/  UIADD3 UR37, UR27, 0x80, UR40 ;  /* 0x000000801b257890 */ /* 0x000fe2000fffe028 */
[----:B------:R-:W-:Y:S02]  /*2b30*/  @!P2 IMAD R2, R238, UR23, R2 ;  /* 0x00000017ee02ac24 */ /* 0x000fe4000f8e0202 */
[----:B------:R-:W-:Y:S01]  /*2b40*/  IMAD R237, RZ, RZ, -UR26 ;  /* 0x8000001affed7e24 */ /* 0x000fe2000f8e02ff */
[----:B------:R-:W-:Y:S01]  /*2b50*/  SHF.L.U64.HI R242, R250, 0x2, R251 ;  /* 0x00000002faf27819 */ /* 0x000fe200000102fb */
[----:B------:R-:W-:Y:S01]  /*2b60*/  @!P2 IMAD.WIDE.U32 R8, R238, UR22, R4 ;  /* 0x00000016ee08ac25 */ /* 0x000fe2000f8e0004 */
[----:B------:R-:W-:Y:S02]  /*2b70*/  CS2R R126, SRZ ;  /* 0x00000000007e7805 */ /* 0x000fe4000001ff00 */
[----:B------:R-:W-:-:S02]  /*2b80*/  CS2R R124, SRZ ;  /* 0x00000000007c7805 */ /* 0x000fc4000001ff00 */
[----:B------:R-:W-:Y:S01]  /*2b90*/  CS2R R130, SRZ ;  /* 0x0000000000827805 */ /* 0x000fe2000001ff00 */
[----:B------:R-:W-:Y:S01]  /*2ba0*/  @!P1 IMAD R20, R14, UR25, R0 ;  /* 0x000000190e149c24 */ /* 0x000fe2000f8e0200 */
[----:B-1----:R-:W-:Y:S01]  /*2bb0*/  @!P2 LEA R4, P4, R8, R16, 0x1 ;  /* 0x000000100804a211 */ /* 0x002fe200078808ff */
[----:B------:R-:W-:Y:S01]  /*2bc0*/  @!P1 IMAD.MOV.U32 R10, RZ, RZ, R6 ;  /* 0x000000ffff0a9224 */ /* 0x000fe200078e0006 */
[----:B------:R-:W-:Y:S01]  /*2bd0*/  CS2R R128, SRZ ;  /* 0x0000000000807805 */ /* 0x000fe2000001ff00 */
[----:B------:R-:W-:Y:S01]  /*2be0*/  @!P1 IMAD.MOV.U32 R11, RZ, RZ, R7 ;  /* 0x000000ffff0b9224 */ /* 0x000fe200078e0007 */
[----:B------:R-:W-:Y:S01]  /*2bf0*/  CS2R R122, SRZ ;  /* 0x00000000007a7805 */ /* 0x000fe2000001ff00 */
[----:B------:R-:W-:Y:S01]  /*2c00*/  @!P2 IMAD.IADD R0, R9, 0x1, R2 ;  /* 0x000000010900a824 */ /* 0x000fe200078e0202 */
[----:B------:R-:W-:Y:S01]  /*2c10*/  CS2R R120, SRZ ;  /* 0x0000000000787805 */ /* 0x000fe2000001ff00 */
[----:B------:R-:W-:Y:S01]  /*2c20*/  @!P1 IMAD.WIDE.U32 R14, R14, UR24, R10 ;  /* 0x000000180e0e9c25 */ /* 0x000fe2000f8e000a */
[----:B------:R-:W-:-:S02]  /*2c30*/  CS2R R118, SRZ ;  /* 0x0000000000767805 */ /* 0x000fc4000001ff00 */
[----:B------:R-:W-:Y:S02]  /*2c40*/  CS2R R116, SRZ ;  /* 0x0000000000747805 */ /* 0x000fe4000001ff00 */
[----:B------:R-:W-:Y:S01]  /*2c50*/  @!P2 LEA.HI.X R5, R8, R17, R0, 0x1, P4 ;  /* 0x000000110805a211 */ /* 0x000fe200020f0c00 */
[----:B------:R-:W-:Y:S01]  /*2c60*/  @!P2 IMAD.WIDE.U32 R10, R238, UR24, R6 ;  /* 0x00000018ee0aac25 */ /* 0x000fe2000f8e0006 */
[----:B------:R-:W1:Y:S01]  /*2c70*/  @!P1 LDC.64 R8, c[0x0][0x218] ;  /* 0x00008600ff089b82 */ /* 0x000e620000000a00 */
[----:B------:R-:W-:Y:S02]  /*2c80*/  LEA R0, R244, UR4, 0x1 ;  /* 0x00000004f4007c11 */ /* 0x000fe4000f8e08ff */
[----:B------:R-:W-:Y:S01]  /*2c90*/  CS2R R110, SRZ ;  /* 0x00000000006e7805 */ /* 0x000fe2000001ff00 */
[----:B------:R-:W-:Y:S01]  /*2ca0*/  @!P2 IMAD R2, R18, UR24, RZ ;  /* 0x000000181202ac24 */ /* 0x000fe2000f8e02ff */
[----:B------:R-:W-:Y:S01]  /*2cb0*/  CS2R R108, SRZ ;  /* 0x00000000006c7805 */ /* 0x000fe2000001ff00 */
[----:B------:R-:W-:Y:S01]  /*2cc0*/  IMAD.SHL.U32 R241, R250, 0x4, RZ ;  /* 0x00000004faf17824 */ /* 0x000fe200078e00ff */
[----:B------:R-:W-:Y:S01]  /*2cd0*/  @P3 STS [R0+0x6000], RZ ;  /* 0x006000ff00003388 */ /* 0x000fe20000000800 */
[----:B------:R-:W-:Y:S01]  /*2ce0*/  @!P2 IMAD R16, R238, UR25, R2 ;  /* 0x00000019ee10ac24 */ /* 0x000fe2000f8e0202 */
[----:B------:R-:W2:Y:S01]  /*2cf0*/  @!P2 LDC.64 R6, c[0x0][0x220] ;  /* 0x00008800ff06ab82 */ /* 0x000ea20000000a00 */
[----:B------:R-:W-:Y:S01]  /*2d00*/  VIADD R2, R244, 0x1800 ;  /* 0x00001800f4027836 */ /* 0x000fe20000000000 */
[----:B------:R-:W-:Y:S01]  /*2d10*/  @P3 STS [R0+0x6004], RZ ;  /* 0x006004ff00003388 */ /* 0x000fe20000000800 */
[----:B------:R-:W-:Y:S01]  /*2d20*/  @!P2 IMAD.IADD R16, R11, 0x1, R16 ;  /* 0x000000010b10a824 */ /* 0x000fe200078e0210 */
[----:B------:R-:W-:-:S02]  /*2d30*/  CS2R R114, SRZ ;  /* 0x0000000000727805 */ /* 0x000fc4000001ff00 */
[----:B------:R-:W-:Y:S02]  /*2d40*/  CS2R R112, SRZ ;  /* 0x0000000000707805 */ /* 0x000fe4000001ff00 */
[----:B------:R-:W-:Y:S01]  /*2d50*/  SEL R2, R2, R244, !P0 ;  /* 0x000000f402027207 */ /* 0x000fe20004000000 */
[----:B------:R-:W-:Y:S01]  /*2d60*/  @P3 STS.64 [R0+0x6008], RZ ;  /* 0x006008ff00003388 */ /* 0x000fe20000000a00 */
[----:B------:R-:W3:Y:S01]  /*2d70*/  @!P1 LDC.64 R18, c[0x0][0x220] ;  /* 0x00008800ff129b82 */ /* 0x000ee20000000a00 */
[----:B------:R-:W-:Y:S02]  /*2d80*/  CS2R R106, SRZ ;  /* 0x00000000006a7805 */ /* 0x000fe4000001ff00 */
[----:B------:R-:W-:Y:S01]  /*2d90*/  LEA R201, R2, UR4, 0x1 ;  /* 0x0000000402c97c11 */ /* 0x000fe2000f8e08ff */
[----:B------:R-:W-:Y:S01]  /*2da0*/  @P3 STS.128 [R0+0x7000], RZ ;  /* 0x007000ff00003388 */ /* 0x000fe20000000c00 */
[----:B------:R-:W-:Y:S01]  /*2db0*/  @!P1 IMAD.IADD R2, R13, 0x1, R21 ;  /* 0x000000010d029824 */ /* 0x000fe200078e0215 */
[----:B------:R-:W-:-:S02]  /*2dc0*/  CS2R R104, SRZ ;  /* 0x0000000000687805 */ /* 0x000fc4000001ff00 */
[----:B------:R-:W-:Y:S01]  /*2dd0*/  CS2R R102, SRZ ;  /* 0x0000000000667805 */ /* 0x000fe2000001ff00 */
[----:B------:R-:W-:Y:S01]  /*2de0*/  @P3 STS.128 [R0+0x8000], RZ ;  /* 0x008000ff00003388 */ /* 0x000fe20000000c00 */
[C---:B-1----:R-:W-:Y:S02]  /*2df0*/  @!P1 LEA R8, P4, R12.reuse, R8, 0x1 ;  /* 0x000000080c089211 */ /* 0x042fe400078808ff */
[----:B------:R-:W-:Y:S02]  /*2e00*/  CS2R R100, SRZ ;  /* 0x0000000000647805 */ /* 0x000fe4000001ff00 */
[----:B------:R-:W-:Y:S01]  /*2e10*/  CS2R R94, SRZ ;  /* 0x00000000005e7805 */ /* 0x000fe2000001ff00 */
[----:B------:R-:W-:Y:S01]  /*2e20*/  @!PT LDS RZ, [RZ] ;  /* 0x00000000fffff984 */ /* 0x000fe20000000800 */
[----:B------:R-:W-:Y:S01]  /*2e30*/  @!PT LDS RZ, [RZ] ;  /* 0x00000000fffff984 */ /* 0x000fe20000000800 */
[----:B------:R-:W-:Y:S01]  /*2e40*/  @!PT LDS RZ, [RZ] ;  /* 0x00000000fffff984 */ /* 0x000fe20000000800 */
[----:B------:R-:W-:Y:S01]  /*2e50*/  @!P3 LDGSTS.E.BYPASS.LTC128B.128 [R0+0x6000], desc[UR6][R196.64] ;  /* 0x06000000c400bfae */ /* 0x000fe2000b901d46 */
[----:B------:R-:W-:Y:S01]  /*2e60*/  @!P1 LEA.HI.X R9, R12, R9, R2, 0x1, P4 ;  /* 0x000000090c099211 */ /* 0x000fe200020f0c02 */
[C---:B------:R-:W-:Y:S01]  /*2e70*/  VIADD R2, R250.reuse, 0x28 ;  /* 0x00000028fa027836 */ /* 0x040fe20000000000 */
[----:B------:R-:W-:Y:S01]  /*2e80*/  ISETP.GE.AND P4, PT, R250, UR5, PT ;  /* 0x00000005fa007c0c */ /* 0x000fe2000bf86270 */
[----:B------:R-:W-:Y:S01]  /*2e90*/  @!P3 LDGSTS.E.BYPASS.LTC128B.128 [R0+0x7000], desc[UR6][R196.64+0x40] ;  /* 0x07000040c400bfae */ /* 0x000fe2000b901d46 */
[----:B------:R-:W-:-:S02]  /*2ea0*/  CS2R R92, SRZ ;  /* 0x00000000005c7805 */ /* 0x000fc4000001ff00 */
[----:B------:R-:W-:Y:S02]  /*2eb0*/  CS2R R98, SRZ ;  /* 0x0000000000627805 */ /* 0x000fe4000001ff00 */
[----:B------:R-:W-:Y:S01]  /*2ec0*/  CS2R R96, SRZ ;  /* 0x0000000000607805 */ /* 0x000fe2000001ff00 */
[----:B------:R-:W-:Y:S01]  /*2ed0*/  @!P3 LDGSTS.E.BYPASS.LTC128B.128 [R0+0x8000], desc[UR6][R196.64+0x80] ;  /* 0x08000080c400bfae */ /* 0x000fe2000b901d46 */
[----:B------:R-:W-:Y:S02]  /*2ee0*/  CS2R R90, SRZ ;  /* 0x00000000005a7805 */ /* 0x000fe4000001ff00 */
[----:B------:R-:W-:Y:S02]  /*2ef0*/  CS2R R88, SRZ ;  /* 0x0000000000587805 */ /* 0x000fe4000001ff00 */
[----:B------:R-:W-:Y:S01]  /*2f00*/  CS2R R86, SRZ ;  /* 0x0000000000567805 */ /* 0x000fe2000001ff00 */
[----:B------:R-:W-:Y:S01]  /*2f10*/  @P3 STS [R201], RZ ;  /* 0x000000ffc9003388 */ /* 0x000fe20000000800 */
[----:B------:R-:W-:-:S02]  /*2f20*/  CS2R R84, SRZ ;  /* 0x0000000000547805 */ /* 0x000fc4000001ff00 */
[----:B------:R-:W-:Y:S02]  /*2f30*/  CS2R R78, SRZ ;  /* 0x00000000004e7805 */ /* 0x000fe4000001ff00 */
[----:B------:R-:W-:Y:S01]  /*2f40*/  CS2R R76, SRZ ;  /* 0x00000000004c7805 */ /* 0x000fe2000001ff00 */
[----:B------:R-:W-:Y:S01]  /*2f50*/  @P3 STS [R201+0x4], RZ ;  /* 0x000004ffc9003388 */ /* 0x000fe20000000800 */
[----:B------:R-:W-:Y:S02]  /*2f60*/  CS2R R82, SRZ ;  /* 0x0000000000527805 */ /* 0x000fe4000001ff00 */
[----:B------:R-:W-:Y:S02]  /*2f70*/  CS2R R80, SRZ ;  /* 0x0000000000507805 */ /* 0x000fe4000001ff00 */
[----:B------:R-:W-:Y:S01]  /*2f80*/  CS2R R74, SRZ ;  /* 0x00000000004a7805 */ /* 0x000fe2000001ff00 */
[----:B------:R-:W-:Y:S01]  /*2f90*/  @P3 STS [R201+0x8], RZ ;  /* 0x000008ffc9003388 */ /* 0x000fe20000000800 */
        /* <DEDUP_REMOVED lines=24> */
[----:B------:R-:W-:Y:S01]  /*3120*/  CS2R R36, SRZ ;  /* 0x0000000000247805 */ /* 0x000fe2000001ff00 */
[----:B------:R-:W-:-:S02]  /*3130*/  UIMAD UR35, UR31, 0x18, URZ ;  /* 0x000000181f2378a4 */ /* 0x000fc4000f8e023f */
[----:B------:R-:W-:Y:S01]  /*3140*/  @P3 STS [R201+0x2004], RZ ;  /* 0x002004ffc9003388 */ /* 0x000fe20000000800 */
[----:B------:R-:W-:Y:S02]  /*3150*/  USHF.L.U32 UR34, UR31, 0x5, URZ ;  /* 0x000000051f227899 */ /* 0x000fe4000800063f */
[----:B------:R-:W-:Y:S01]  /*3160*/  UIMAD UR33, UR31, 0x28, URZ ;  /* 0x000000281f2178a4 */ /* 0x000fe2000f8e023f */
[----:B------:R-:W-:Y:S01]  /*3170*/  @P3 STS [R201+0x2008], RZ ;  /* 0x002008ffc9003388 */ /* 0x000fe20000000800 */
[----:B------:R-:W-:Y:S02]  /*3180*/  UIMAD UR32, UR31, 0x30, URZ ;  /* 0x000000301f2078a4 */ /* 0x000fe4000f8e023f */
[----:B------:R-:W-:Y:S01]  /*3190*/  UIADD3 UR36, UR40, 0x80, URZ ;  /* 0x0000008028247890 */ /* 0x000fe2000fffe03f */
[----:B------:R-:W-:Y:S01]  /*31a0*/  @P3 STS [R201+0x200c], RZ ;  /* 0x00200cffc9003388 */ /* 0x000fe20000000800 */
[----:B------:R-:W-:-:S03]  /*31b0*/  ULDC UR10, c[0x0][0x2ec] ;  /* 0x0000bb00000a7ab9 */ /* 0x000fc60000000800 */
[----:B------:R-:W-:Y:S01]  /*31c0*/  @!PT LDS RZ, [RZ] ;  /* 0x00000000fffff984 */ /* 0x000fe20000000800 */
[----:B------:R-:W-:Y:S01]  /*31d0*/  @!PT LDS RZ, [RZ] ;  /* 0x00000000fffff984 */ /* 0x000fe20000000800 */
[----:B------:R-:W-:Y:S01]  /*31e0*/  @!PT LDS RZ, [RZ] ;  /* 0x00000000fffff984 */ /* 0x000fe20000000800 */
[----:B------:R-:W-:Y:S04]  /*31f0*/  @!P3 LDGSTS.E.BYPASS.LTC128B.128 [R201], desc[UR6][R198.64] ;  /* 0x00000000c6c9bfae */ /* 0x000fe8000b901d46 */
[----:B------:R-:W-:Y:S04]  /*3200*/  @!P3 LDGSTS.E.BYPASS.LTC128B.128 [R201+0x1000], desc[UR6][R198.64+0x40] ;  /* 0x01000040c6c9bfae */ /* 0x000fe8000b901d46 */
[----:B------:R-:W-:Y:S01]  /*3210*/  @!P3 LDGSTS.E.BYPASS.LTC128B.128 [R201+0x2000], desc[UR6][R198.64+0x80] ;  /* 0x02000080c6c9bfae */ /* 0x000fe2000b901d46 */
[----:B--2---:R-:W-:-:S03]  /*3220*/  @!P2 LEA R6, P3, R10, R6, 0x1 ;  /* 0x000000060a06a211 */ /* 0x004fc600078608ff */
[----:B------:R-:W-:Y:S01]  /*3230*/  @P2 STS [R0+0x9000], RZ ;  /* 0x009000ff00002388 */ /* 0x000fe20000000800 */
[----:B------:R-:W-:-:S03]  /*3240*/  @!P2 LEA.HI.X R7, R10, R7, R16, 0x1, P3 ;  /* 0x000000070a07a211 */ /* 0x000fc600018f0c10 */
        /* <DEDUP_REMOVED lines=19> */
[----:B-1----:R-:W-:Y:S01]  /*3380*/  @!P1 IMAD.IADD R5, R15, 0x1, R20 ;  /* 0x000000010f059824 */ /* 0x002fe200078e0214 */
[----:B---3--:R-:W-:-:S02]  /*3390*/  @!P1 LEA R4, P3, R14, R18, 0x1 ;  /* 0x000000120e049211 */ /* 0x008fc400078608ff */
[----:B------:R-:W-:Y:S02]  /*33a0*/  @P2 STS [R0+0xf000], RZ ;  /* 0x00f000ff00002388 */ /* 0x000fe40000000800 */
[----:B------:R-:W-:Y:S02]  /*33b0*/  @!P1 LEA.HI.X R5, R14, R19, R5, 0x1, P3 ;  /* 0x000000130e059211 */ /* 0x000fe400018f0c05 */
[----:B------:R-:W-:Y:S01]  /*33c0*/  @P2 STS [R0+0xf004], RZ ;  /* 0x00f004ff00002388 */ /* 0x000fe20000000800 */
[----:B------:R-:W-:Y:S01]  /*33d0*/  ISETP.GE.AND P3, PT, R2, UR5, PT ;  /* 0x0000000502007c0c */ /* 0x000fe2000bf66270 */
[----:B------:R-:W-:Y:S02]  /*33e0*/  UIADD3 UR28, UR17, 0x20, URZ ;  /* 0x00000020111c7890 */ /* 0x000fe4000fffe03f */
[----:B------:R-:W-:Y:S01]  /*33f0*/  @P2 STS.64 [R0+0xf008], RZ ;  /* 0x00f008ff00002388 */ /* 0x000fe20000000a00 */
[----:B------:R-:W-:Y:S02]  /*3400*/  UIADD3 UR23, UR17, 0x40, URZ ;  /* 0x0000004011177890 */ /* 0x000fe4000fffe03f */
[----:B------:R-:W-:Y:S01]  /*3410*/  UIMAD UR31, UR31, 0x38, URZ ;  /* 0x000000381f1f78a4 */ /* 0x000fe2000f8e023f */
[----:B------:R-:W-:Y:S04]  /*3420*/  @P2 STS.128 [R0+0x11000], RZ ;  /* 0x011000ff00002388 */ /* 0x000fe80000000c00 */
[----:B------:R-:W-:Y:S01]  /*3430*/  @P2 STS.128 [R0+0x13000], RZ ;  /* 0x013000ff00002388 */ /* 0x000fe20000000c00 */
[----:B------:R-:W-:Y:S01]  /*3440*/  UIADD3 UR37, UR37, -UR9, URZ ;  /* 0x8000000925257290 */ /* 0x000fe2000fffe03f */
[----:B------:R-:W-:-:S02]  /*3450*/  ULDC UR5, c[0x0][0x39c] ;  /* 0x0000e70000057ab9 */ /* 0x000fc40000000800 */
[----:B------:R-:W-:Y:S01]  /*3460*/  @!PT LDS RZ, [RZ] ;  /* 0x00000000fffff984 */ /* 0x000fe20000000800 */
[----:B------:R-:W-:Y:S01]  /*3470*/  @!PT LDS RZ, [RZ] ;  /* 0x00000000fffff984 */ /* 0x000fe20000000800 */
[----:B------:R-:W-:Y:S01]  /*3480*/  @!PT LDS RZ, [RZ] ;  /* 0x00000000fffff984 */ /* 0x000fe20000000800 */
[----:B------:R-:W-:Y:S01]  /*3490*/  @!P2 LDGSTS.E.BYPASS.LTC128B.128 [R0+0xf000], desc[UR6][R6.64] ;  /* 0x0f0000000600afae */ /* 0x000fe2000b901d46 */
[----:B--2---:R-:W-:-:S03]  /*34a0*/  IMAD.SHL.U32 R8, R250, 0x4, RZ ;  /* 0x00000004fa087824 */ /* 0x004fc600078e00ff */
        /* <DEDUP_REMOVED lines=10> */
[----:B------:R3:W-:Y:S01]  /*3550*/  @!P1 LDGSTS.E.BYPASS.LTC128B.128 [R0+0x14000], desc[UR6][R4.64+0x80] ;  /* 0x1400008004009fae */ /* 0x0007e2000b901d46 */
[----:B-1----:R-:W-:-:S03]  /*3560*/  @!P3 LEA R6, P1, R2, UR13, 0x2 ;  /* 0x0000000d0206bc11 */ /* 0x002fc6000f8210ff */
[----:B------:R-:W0:Y:S01]  /*3570*/  LDGDEPBAR ;  /* 0x00000000000079af */ /* 0x000e220000000000 */
[----:B---3--:R-:W-:Y:S02]  /*3580*/  SHF.L.U64.HI R5, R250, 0x2, R251 ;  /* 0x00000002fa057819 */ /* 0x008fe400000102fb */
[----:B--2---:R-:W-:Y:S02]  /*3590*/  SHF.R.S32.HI R0, RZ, 0x1f, R2 ;  /* 0x0000001fff007819 */ /* 0x004fe40000011402 */
[----:B------:R-:W-:Y:S02]  /*35a0*/  IADD3 R4, P2, R8, UR13, RZ ;  /* 0x0000000d08047c10 */ /* 0x000fe4000ff5e0ff */
[----:B------:R-:W-:Y:S02]  /*35b0*/  @!P3 LEA.HI.X R7, R2, UR12, R0, 0x2, P1 ;  /* 0x0000000c0207bc11 */ /* 0x000fe400088f1400 */
[----:B------:R-:W-:-:S03]  /*35c0*/  IADD3.X R5, R5, UR12, RZ, P2, !PT ;  /* 0x0000000c05057c10 */ /* 0x000fc600097fe4ff */
[----:B------:R1:W5:Y:S04]  /*35d0*/  @!P3 LDG.E R234, desc[UR6][R6.64] ;  /* 0x0000000606eab981 */ /* 0x000368000c1e1900 */
[----:B------:R1:W5:Y:S04]  /*35e0*/  @!P4 LDG.E R235, desc[UR6][R4.64] ;  /* 0x0000000604ebc981 */ /* 0x000368000c1e1900 */
[----:B------:R1:W5:Y:S04]  /*35f0*/  @!P6 LDG.E R236, desc[UR6][R4.64+0x20] ;  /* 0x0000200604ece981 */ /* 0x000368000c1e1900 */
[----:B------:R1:W5:Y:S01]  /*3600*/  @!P5 LDG.E R233, desc[UR6][R4.64+0x80] ;  /* 0x0000800604e9d981 */ /* 0x000362000c1e1900 */
[----:B------:R-:W-:-:S02]  /*3610*/  VIADD R2, R250, 0x1 ;  /* 0x00000001fa027836 */ /* 0x000fc40000000000 */
[----:B------:R-:W-:Y:S01]  /*3620*/  IMAD.U32 R0, RZ, RZ, UR27 ;  /* 0x0000001bff007e24 */ /* 0x000fe2000f8e00ff */
[----:B------:R-:W-:Y:S02]  /*3630*/  UIADD3 UR27, UR16, UR28, URZ ;  /* 0x0000001c101b7290 */ /* 0x000fe4000fffe03f */
[----:B------:R-:W-:Y:S02]  /*3640*/  UIADD3 UR22, UR16, UR23, URZ ;  /* 0x0000001710167290 */ /* 0x000fe4000fffe03f */
[----:B------:R-:W-:Y:S01]  /*3650*/  IADD3 R243, R2, UR9, -R0 ;  /* 0x0000000902f37c10 */ /* 0x000fe2000fffe800 */
[----:B------:R-:W-:Y:S01]  /*3660*/  VIADD R2, R182, 0x1800 ;  /* 0x00001800b6027836 */ /* 0x000fe20000000000 */
[----:B------:R-:W-:Y:S01]  /*3670*/  UIADD3 UR26, UR16, UR27, URZ ;  /* 0x0000001b101a7290 */ /* 0x000fe2000fffe03f */
[----:B------:R-:W-:Y:S01]  /*3680*/  VIADD R0, R181, 0x1800 ;  /* 0x00001800b5007836 */ /* 0x000fe20000000000 */
[----:B------:R-:W-:Y:S02]  /*3690*/  UIADD3 UR21, UR16, UR22, URZ ;  /* 0x0000001610157290 */ /* 0x000fe4000fffe03f */
        /* <DEDUP_REMOVED lines=8> */
[----:B------:R-:W-:-:S02]  /*3720*/  UIADD3 UR30, UR16, UR24, URZ ;  /* 0x00000018101e7290 */ /* 0x000fc4000fffe03f */
[----:B------:R-:W-:-:S12]  /*3730*/  UIADD3 UR29, UR16, UR19, URZ ;  /* 0x00000013101d7290 */ /* 0x000fd8000fffe03f */
.L_x_555:
        /* <DEDUP_REMOVED lines=8> */
[----:B------:R-:W-:Y:S01]  /*37c0*/  MOV R184, 0x20 ;  /* 0x0000002000b87802 */ /* 0x000fe20000000f00 */
        /* <DEDUP_REMOVED lines=64> */
[C---:B------:R-:W-:Y:S05]  /*3bd0*/  HMMA.16816.F32.BF16 R16, R144.reuse, R150, R16 ;  /* 0x000000969010723c */ /* 0x040fea0000041810 */
[----:B------:R-:W-:Y:S01]  /*3be0*/  @!P0 IADD3 R2, R0, 0x1, RZ ;  /* 0x0000000100028810 */ /* 0x000fe20007ffe0ff */
        /* <DEDUP_REMOVED lines=31> */
[----:B------:R-:W-:Y:S10]  /*3de0*/  MUFU.TANH R161, R9 ;  /* 0x0000000900a17308 */ /* 0x000ff40000002400 */
[----:B------:R1:W3:Y:S10]  /*3df0*/  MUFU.TANH R215, R7 ;  /* 0x0000000700d77308 */ /* 0x0002f40000002400 */
[----:B------:R4:W-:Y:S10]  /*3e00*/  MUFU.TANH R167, R10 ;  /* 0x0000000a00a77308 */ /* 0x0009f40000002400 */
[----:B------:R-:W-:Y:S01]  /*3e10*/  MUFU.TANH R208, R16 ;  /* 0x0000001000d07308 */ /* 0x000fe20000002400 */
[----:B-1----:R-:W1:Y:S09]  /*3e20*/  LDSM.16.M88.4 R4, [R174+0xd400] ;  /* 0x00d40000ae04783b */ /* 0x002e720000000200 */
[----:B------:R-:W3:Y:S01]  /*3e30*/  MUFU.TANH R154, R13 ;  /* 0x0000000d009a7308 */ /* 0x000ee20000002400 */
[----:B----4-:R-:W-:Y:S09]  /*3e40*/  FMUL.FTZ R10, R236, 1.4426950216293334961 ;  /* 0x3fb8aa3bec0a7820 */ /* 0x010ff20000410000 */
[----:B------:R-:W-:Y:S10]  /*3e50*/  MUFU.TANH R206, R17 ;  /* 0x0000001100ce7308 */ /* 0x000ff40000002400 */
[----:B------:R2:W4:Y:S10]  /*3e60*/  MUFU.TANH R166, R11 ;  /* 0x0000000b00a67308 */ /* 0x0005340000002400 */
[----:B------:R-:W-:Y:S10]  /*3e70*/  MUFU.TANH R212, R18 ;  /* 0x0000001200d47308 */ /* 0x000ff40000002400 */
[----:B------:R-:W4:Y:S01]  /*3e80*/  MUFU.TANH R155, R12 ;  /* 0x0000000c009b7308 */ /* 0x000f220000002400 */
[-C--:B-1----:R-:W-:Y:S03]  /*3e90*/  HMMA.16816.F32.BF16 R20, R156, R4.reuse, R20 ;  /* 0x000000049c14723c */ /* 0x082fe60000041814 */
[----:B--2---:R-:W-:Y:S03]  /*3ea0*/  MOV R11, R153 ;  /* 0x00000099000b7202 */ /* 0x004fe60000000f00 */
[C---:B------:R-:W-:Y:S03]  /*3eb0*/  HMMA.16816.F32.BF16 R24, R136.reuse, R4, R24 ;  /* 0x000000048818723c */ /* 0x040fe60000041818 */
[----:B------:R-:W-:Y:S03]  /*3ec0*/  MUFU.TANH R211, R19 ;  /* 0x0000001300d37308 */ /* 0x000fe60000002400 */
[-C--:B------:R-:W-:Y:S07]  /*3ed0*/  HMMA.16816.F32.BF16 R28, R136, R6.reuse, R28 ;  /* 0x00000006881c723c */ /* 0x080fee000004181c */
[----:B------:R1:W2:Y:S01]  /*3ee0*/  MUFU.TANH R163, R15 ;  /* 0x0000000f00a37308 */ /* 0x0002a20000002400 */
[----:B------:R-:W-:Y:S01]  /*3ef0*/  @!P0 IADD3 R4, R243, UR11, RZ ;  /* 0x0000000bf3048c10 */ /* 0x000fe2000fffe0ff */
        /* <DEDUP_REMOVED lines=11> */
[----:B------:R-:W-:Y:S01]  /*3fb0*/  @!P0 ISETP.GE.AND P2, PT, R2, R14, PT ;  /* 0x0000000e0200820c */ /* 0x000fe20003f46270 */
[----:B------:R-:W-:Y:S01]  /*3fc0*/  FMUL.FTZ R23, R23, UR5 ;  /* 0x0000000517177c20 */ /* 0x000fe20008410000 */
[----:B------:R-:W-:Y:S02]  /*3fd0*/  @!P0 VIADDMNMX R12, R4, R184, UR9, PT ;  /* 0x00000009040c8e46 */ /* 0x000fe4000b8001b8 */
        /* <DEDUP_REMOVED lines=9> */
[----:B------:R-:W-:Y:S01]  /*4070*/  FSEL R5, R10, RZ, P1 ;  /* 0x000000ff0a057208 */ /* 0x000fe20000800000 */
[----:B------:R-:W-:Y:S01]  /*4080*/  FMUL.FTZ R34, R34, UR5 ;  /* 0x0000000522227c20 */ /* 0x000fe20008410000 */
[-C--:B------:R-:W-:Y:S01]  /*4090*/  @!P0 ISETP.GE.AND P1, PT, R0, R13.reuse, PT ;  /* 0x0000000d0000820c */ /* 0x080fe20003f26270 */
        /* <DEDUP_REMOVED lines=9> */
[-C--:B------:R-:W-:Y:S01]  /*4130*/  @!P0 ISETP.GE.AND P3, PT, R0, R12.reuse, PT ;  /* 0x0000000c0000820c */ /* 0x080fe20003f66270 */
[----:B------:R-:W-:Y:S01]  /*4140*/  FMUL.FTZ R26, R26, UR5 ;  /* 0x000000051a1a7c20 */ /* 0x000fe20008410000 */
[----:B------:R-:W-:Y:S03]  /*4150*/  @!P0 ISETP.GE.AND P4, PT, R2, R12, PT ;  /* 0x0000000c0200820c */ /* 0x000fe60003f86270 */
[----:B------:R3:W-:Y:S01]  /*4160*/  MUFU.EX2 R226, R11 ;  /* 0x0000000b00e27308 */ /* 0x0007e20000000800 */
[----:B----4-:R-:W-:Y:S01]  /*4170*/  MOV R9, R216 ;  /* 0x000000d800097202 */ /* 0x010fe20000000f00 */
[----:B------:R-:W-:Y:S01]  /*4180*/  FMUL.FTZ R27, R27, UR5 ;  /* 0x000000051b1b7c20 */ /* 0x000fe20008410000 */
[----:B------:R-:W-:Y:S02]  /*4190*/  @!P0 FSEL R9, R216, -INF , !P1 ;  /* 0xff800000d8098808 */ /* 0x000fe40004800000 */
[----:B------:R-:W-:Y:S02]  /*41a0*/  MOV R183, 0x28 ;  /* 0x0000002800b77802 */ /* 0x000fe40000000f00 */
[----:B------:R-:W-:Y:S03]  /*41b0*/  FSETP.NEU.FTZ.AND P1, PT, R233, -INF , PT ;  /* 0xff800000e900780b */ /* 0x000fe60003f3d000 */
[----:B------:R-:W4:Y:S01]  /*41c0*/  MUFU.TANH R209, R23 ;  /* 0x0000001700d17308 */ /* 0x000f220000002400 */
[--C-:B------:R-:W-:Y:S01]  /*41d0*/  FFMA.FTZ R9, R9, UR10, -R5.reuse ;  /* 0x0000000a09097c23 */ /* 0x100fe20008010805 */
[----:B------:R-:W-:Y:S08]  /*41e0*/  MOV R6, R154 ;  /* 0x0000009a00067202 */ /* 0x000ff00000000f00 */
[----:B------:R2:W-:Y:S01]  /*41f0*/  MUFU.EX2 R227, R9 ;  /* 0x0000000900e37308 */ /* 0x0005e20000000800 */
[----:B---3--:R-:W-:Y:S04]  /*4200*/  @!P0 VIADDMNMX R11, R4, R183, UR9, PT ;  /* 0x00000009040b8e46 */ /* 0x008fe8000b8001b7 */
[-C--:B------:R-:W-:Y:S05]  /*4210*/  @!P0 ISETP.GE.AND P2, PT, R2, R11.reuse, PT ;  /* 0x0000000b0200820c */ /* 0x080fea0003f46270 */
[----:B------:R-:W3:Y:S10]  /*4220*/  MUFU.TANH R150, R24 ;  /* 0x0000001800967308 */ /* 0x000ef40000002400 */
[----:B------:R-:W3:Y:S01]  /*4230*/  MUFU.TANH R149, R25 ;  /* 0x0000001900957308 */ /* 0x000ee20000002400 */
[--C-:B--2---:R-:W-:Y:S01]  /*4240*/  FFMA.FTZ R9, R10, UR10, -R5.reuse ;  /* 0x0000000a0a097c23 */ /* 0x104fe20008010805 */
[----:B------:R-:W-:Y:S02]  /*4250*/  MOV R10, R164 ;  /* 0x000000a4000a7202 */ /* 0x000fe40000000f00 */
[----:B------:R-:W-:Y:S02]  /*4260*/  @!P0 FSEL R10, R164, -INF , !P3 ;  /* 0xff800000a40a8808 */ /* 0x000fe40005800000 */
[----:B------:R-:W-:Y:S04]  /*4270*/  @!P0 ISETP.GE.AND P3, PT, R0, R11, PT ;  /* 0x0000000b0000820c */ /* 0x000fe80003f66270 */
[----:B------:R2:W-:Y:S10]  /*4280*/  MUFU.EX2 R232, R9 ;  /* 0x0000000900e87308 */ /* 0x0005f40000000800 */
[----:B------:R-:W3:Y:S10]  /*4290*/  MUFU.TANH R162, R26 ;  /* 0x0000001a00a27308 */ /* 0x000ef40000002400 */
[----:B------:R-:W-:Y:S01]  /*42a0*/  MUFU.TANH R160, R27 ;  /* 0x0000001b00a07308 */ /* 0x000fe20000002400 */
[----:B--2---:R-:W-:Y:S05]  /*42b0*/  FMUL.FTZ R9, R233, 1.4426950216293334961 ;  /* 0x3fb8aa3be9097820 */ /* 0x004fea0000410000 */
[----:B------:R-:W-:Y:S04]  /*42c0*/  FSEL R4, R9, RZ, P1 ;  /* 0x000000ff09047208 */ /* 0x000fe80000800000 */
[----:B------:R-:W2:Y:S01]  /*42d0*/  MUFU.TANH R148, R28 ;  /* 0x0000001c00947308 */ /* 0x000ea20000002400 */
[----:B------:R-:W-:Y:S02]  /*42e0*/  MOV R9, R161 ;  /* 0x000000a100097202 */ /* 0x000fe40000000f00 */
[----:B------:R-:W-:Y:S01]  /*42f0*/  @!P0 FSEL R9, R161, -INF , !P4 ;  /* 0xff800000a1098808 */ /* 0x000fe20006000000 */
[--C-:B------:R-:W-:Y:S01]  /*4300*/  FFMA.FTZ R2, R10, UR10, -R4.reuse ;  /* 0x0000000a0a027c23 */ /* 0x100fe20008010804 */
[----:B------:R-:W-:Y:S02]  /*4310*/  FSETP.NEU.FTZ.AND P1, PT, R234, -INF , PT ;  /* 0xff800000ea00780b */ /* 0x000fe40003f3d000 */
[----:B------:R-:W-:Y:S03]  /*4320*/  MOV R10, R167 ;  /* 0x000000a7000a7202 */ /* 0x000fe60000000f00 */
[----:B------:R1:W-:Y:S01]  /*4330*/  MUFU.EX2 R186, R2 ;  /* 0x0000000200ba7308 */ /* 0x0003e20000000800 */
[----:B------:R-:W-:Y:S01]  /*4340*/  FFMA.FTZ R9, R9, UR10, -R4 ;  /* 0x0000000a09097c23 */ /* 0x000fe20008010804 */
[----:B------:R-:W-:Y:S08]  /*4350*/  @!P0 FSEL R10, R167, -INF , !P3 ;  /* 0xff800000a70a8808 */ /* 0x000ff00005800000 */
        /* <DEDUP_REMOVED lines=8> */
[CC--:B------:R-:W-:Y:S04]  /*43e0*/  @!P0 ISETP.GE.AND P1, PT, R10.reuse, R12.reuse, PT ;  /* 0x0000000c0a00820c */ /* 0x0c0fe80003f26270 */
        /* <DEDUP_REMOVED lines=14> */
[----:B------:R-:W-:Y:S01]  /*44d0*/  MUFU.TANH R152, R30 ;  /* 0x0000001e00987308 */ /* 0x000fe20000002400 */
        /* <DEDUP_REMOVED lines=9> */
[--C-:B----4-:R-:W-:Y:S01]  /*4570*/  FFMA.FTZ R6, R7, UR10, -R2.reuse ;  /* 0x0000000a07067c23 */ /* 0x110fe20008010802 */
[----:B------:R-:W-:Y:S07]  /*4580*/  MOV R7, R206 ;  /* 0x000000ce00077202 */ /* 0x000fee0000000f00 */
[----:B------:R4:W-:Y:S02]  /*4590*/  MUFU.EX2 R188, R6 ;  /* 0x0000000600bc7308 */ /* 0x0009e40000000800 */
[----:B----4-:R-:W-:Y:S01]  /*45a0*/  FFMA.FTZ R6, R15, UR10, -R2 ;  /* 0x0000000a0f067c23 */ /* 0x010fe20008010802 */
[----:B------:R-:W-:Y:S07]  /*45b0*/  MOV R15, R205 ;  /* 0x000000cd000f7202 */ /* 0x000fee0000000f00 */
[----:B------:R4:W-:Y:S02]  /*45c0*/  MUFU.EX2 R187, R6 ;  /* 0x0000000600bb7308 */ /* 0x0009e40000000800 */
[----:B----4-:R-:W-:Y:S02]  /*45d0*/  MOV R6, R208 ;  /* 0x000000d000067202 */ /* 0x010fe40000000f00 */
        /* <DEDUP_REMOVED lines=9> */
[----:B----4-:R-:W-:Y:S02]  /*4670*/  MOV R6, R212 ;  /* 0x000000d400067202 */ /* 0x010fe40000000f00 */
[----:B------:R-:W-:Y:S02]  /*4680*/  @!P0 FSEL R6, R212, -INF , !P1 ;  /* 0xff800000d4068808 */ /* 0x000fe40004800000 */
[----:B------:R-:W-:Y:S02]  /*4690*/  @!P0 ISETP.GE.AND P1, PT, R9, R13, PT ;  /* 0x0000000d0900820c */ /* 0x000fe40003f26270 */
[----:B------:R-:W-:Y:S01]  /*46a0*/  MOV R9, R211 ;  /* 0x000000d300097202 */ /* 0x000fe20000000f00 */
[--C-:B------:R-:W-:Y:S01]  /*46b0*/  FFMA.FTZ R6, R6, UR10, -R5.reuse ;  /* 0x0000000a06067c23 */ /* 0x100fe20008010805 */
[----:B------:R-:W-:Y:S02]  /*46c0*/  @!P0 FSEL R9, R211, -INF , !P1 ;  /* 0xff800000d3098808 */ /* 0x000fe40004800000 */
[C---:B--2---:R-:W-:Y:S01]  /*46d0*/  @!P0 IADD3 R7, R0.reuse, 0x10, RZ ;  /* 0x0000001000078810 */ /* 0x044fe20007ffe0ff */
        /* <DEDUP_REMOVED lines=20> */
[----:B------:R-:W-:Y:S03]  /*4820*/  @!P0 ISETP.GE.AND P1, PT, R7, R12, PT ;  /* 0x0000000c0700820c */ /* 0x000fe60003f26270 */
[--C-:B------:R-:W-:Y:S06]  /*4830*/  FFMA.FTZ R10, R10, UR10, -R5.reuse ;  /* 0x0000000a0a0a7c23 */ /* 0x100fec0008010805 */
[----:B------:R4:W-:Y:S01]  /*4840*/  MUFU.EX2 R229, R10 ;  /* 0x0000000a00e57308 */ /* 0x0009e20000000800 */
[----:B--2---:R-:W-:Y:S02]  /*4850*/  MOV R9, R150 ;  /* 0x0000009600097202 */ /* 0x004fe40000000f00 */
[----:B------:R-:W-:Y:S02]  /*4860*/  @!P0 FSEL R9, R150, -INF , !P1 ;  /* 0xff80000096098808 */ /* 0x000fe40004800000 */
[----:B------:R-:W-:Y:S03]  /*4870*/  @!P0 ISETP.GE.AND P1, PT, R6, R12, PT ;  /* 0x0000000c0600820c */ /* 0x000fe60003f26270 */
[----:B------:R-:W-:Y:S01]  /*4880*/  FFMA.FTZ R9, R9, UR10, -R4 ;  /* 0x0000000a09097c23 */ /* 0x000fe20008010804 */
[----:B----4-:R-:W-:Y:S02]  /*4890*/  MOV R10, R149 ;  /* 0x00000095000a7202 */ /* 0x010fe40000000f00 */
        /* <DEDUP_REMOVED lines=11> */
[----:B--2---:R-:W-:Y:S01]  /*4950*/  FFMA.FTZ R9, R10, UR10, -R4 ;  /* 0x0000000a0a097c23 */ /* 0x004fe20008010804 */
[----:B------:R-:W-:Y:S08]  /*4960*/  MOV R10, R148 ;  /* 0x00000094000a7202 */ /* 0x000ff00000000f00 */
[----:B------:R2:W-:Y:S02]  /*4970*/  MUFU.EX2 R158, R9 ;  /* 0x00000009009e7308 */ /* 0x0005e40000000800 */
[----:B--2---:R-:W-:Y:S02]  /*4980*/  MOV R9, R160 ;  /* 0x000000a000097202 */ /* 0x004fe40000000f00 */
        /* <DEDUP_REMOVED lines=8> */
[----:B--2---:R-:W-:Y:S02]  /*4a10*/  MOV R7, R145 ;  /* 0x0000009100077202 */ /* 0x004fe40000000f00 */
[----:B------:R-:W-:Y:S02]  /*4a20*/  @!P0 FSEL R7, R145, -INF , !P1 ;  /* 0xff80000091078808 */ /* 0x000fe40004800000 */
[-C--:B------:R-:W-:Y:S03]  /*4a30*/  @!P0 ISETP.GE.AND P1, PT, R6, R14.reuse, PT ;  /* 0x0000000e0600820c */ /* 0x080fe60003f26270 */
[----:B------:R-:W-:Y:S01]  /*4a40*/  FFMA.FTZ R4, R7, UR10, -R4 ;  /* 0x0000000a07047c23 */ /* 0x000fe20008010804 */
[----:B-1----:R-:W-:Y:S02]  /*4a50*/  MOV R9, R195 ;  /* 0x000000c300097202 */ /* 0x002fe40000000f00 */
        /* <DEDUP_REMOVED lines=8> */
[----:B---3--:R-:W-:Y:S01]  /*4ae0*/  MOV R6, R151 ;  /* 0x0000009700067202 */ /* 0x008fe20000000f00 */
        /* <DEDUP_REMOVED lines=33> */
[----:B--2---:R-:W-:Y:S05]  /*4d00*/  F2FP.BF16.F32.PACK_AB R5, R185, R186 ;  /* 0x000000bab905723e */ /* 0x004fea00000010ff */
        /* <DEDUP_REMOVED lines=8> */
[----:B--2---:R-:W-:Y:S05]  /*4d90*/  F2FP.BF16.F32.PACK_AB R5, R219, R220 ;  /* 0x000000dcdb05723e */ /* 0x004fea00000010ff */
[----:B------:R2:W-:Y:S04]  /*4da0*/  STS [R192+0x19000], R5 ;  /* 0x01900005c0007388 */ /* 0x0005e80000000800 */
[----:B------:R2:W-:Y:S01]  /*4db0*/  STS [R191+0x19000], R2 ;  /* 0x01900002bf007388 */ /* 0x0005e20000000800 */
[----:B-1----:R-:W-:Y:S02]  /*4dc0*/  F2FP.BF16.F32.PACK_AB R6, R158, R159 ;  /* 0x0000009f9e06723e */ /* 0x002fe400000010ff */
[----:B---3--:R-:W-:Y:S02]  /*4dd0*/  F2FP.BF16.F32.PACK_AB R0, R223, R224 ;  /* 0x000000e0df00723e */ /* 0x008fe400000010ff */
[----:B----4-:R-:W-:Y:S03]  /*4de0*/  F2FP.BF16.F32.PACK_AB R4, R156, R157 ;  /* 0x0000009d9c04723e */ /* 0x010fe600000010ff */
[----:B------:R1:W-:Y:S04]  /*4df0*/  STS [R191+0x19400], R0 ;  /* 0x01940000bf007388 */ /* 0x0003e80000000800 */
[----:B------:R-:W-:Y:S01]  /*4e00*/  STS [R192+0x1a000], R6 ;  /* 0x01a00006c0007388 */ /* 0x000fe20000000800 */
[----:B--2---:R-:W-:Y:S02]  /*4e10*/  F2FP.BF16.F32.PACK_AB R5, R183, R184 ;  /* 0x000000b8b705723e */ /* 0x004fe400000010ff */
[----:B------:R-:W-:Y:S03]  /*4e20*/  F2FP.BF16.F32.PACK_AB R2, R168, R169 ;  /* 0x000000a9a802723e */ /* 0x000fe600000010ff */
[----:B------:R-:W-:Y:S04]  /*4e30*/  STS [R192+0x1a400], R5 ;  /* 0x01a40005c0007388 */ /* 0x000fe80000000800 */
[----:B------:R-:W-:Y:S04]  /*4e40*/  STS [R191+0x1a000], R4 ;  /* 0x01a00004bf007388 */ /* 0x000fe80000000800 */
[----:B------:R2:W-:Y:S01]  /*4e50*/  STS [R191+0x1a400], R2 ;  /* 0x01a40002bf007388 */ /* 0x0005e20000000800 */
[----:B-1----:R-:W-:Y:S03]  /*4e60*/  LEA R0, R182, UR4, 0x1 ;  /* 0x00000004b6007c11 */ /* 0x002fe6000f8e08ff */
[----:B------:R-:W-:Y:S08]  /*4e70*/  LDSM.16.M88.4 R16, [R173+0xf000] ;  /* 0x00f00000ad10783b */ /* 0x000ff00000000200 */
[----:B------:R-:W1:Y:S08]  /*4e80*/  LDSM.16.M88.4 R32, [R0+0x6000] ;  /* 0x006000000020783b */ /* 0x000e700000000200 */
[----:B------:R-:W3:Y:S01]  /*4e90*/  LDSM.16.M88.4 R28, [R0+0x6800] ;  /* 0x00680000001c783b */ /* 0x000ee20000000200 */
[----:B--2---:R-:W-:Y:S07]  /*4ea0*/  IADD3 R2, R0, R180, RZ ;  /* 0x000000b400027210 */ /* 0x004fee0007ffe0ff */
[----:B------:R-:W2:Y:S08]  /*4eb0*/  LDSM.16.M88.4 R132, [R173+0xf400] ;  /* 0x00f40000ad84783b */ /* 0x000eb00000000200 */
[----:B------:R-:W-:Y:S08]  /*4ec0*/  LDSM.16.M88.4 R136, [R2+0x6000] ;  /* 0x006000000288783b */ /* 0x000ff00000000200 */
[----:B------:R-:W-:Y:S01]  /*4ed0*/  LDSM.16.M88.4 R140, [R2+0x6800] ;  /* 0x00680000028c783b */ /* 0x000fe20000000200 */
[-C--:B-1----:R-:W-:Y:S06]  /*4ee0*/  HMMA.16816.F32.BF16 R4, R32, R16.reuse, RZ ;  /* 0x000000102004723c */ /* 0x082fec00000418ff */
[C---:B---3--:R-:W-:Y:S06]  /*4ef0*/  HMMA.16816.F32.BF16 R8, R28.reuse, R16, RZ ;  /* 0x000000101c08723c */ /* 0x048fec00000418ff */
[-C--:B------:R-:W-:Y:S06]  /*4f00*/  HMMA.16816.F32.BF16 R12, R28, R18.reuse, RZ ;  /* 0x000000121c0c723c */ /* 0x080fec00000418ff */
[C---:B------:R-:W-:Y:S06]  /*4f10*/  HMMA.16816.F32.BF16 R16, R32.reuse, R18, RZ ;  /* 0x000000122010723c */ /* 0x040fec00000418ff */
[-C--:B--2---:R-:W-:Y:S06]  /*4f20*/  HMMA.16816.F32.BF16 R20, R32, R132.reuse, RZ ;  /* 0x000000842014723c */ /* 0x084fec00000418ff */
[C---:B------:R-:W-:Y:S06]  /*4f30*/  HMMA.16816.F32.BF16 R24, R28.reuse, R132, RZ ;  /* 0x000000841c18723c */ /* 0x040fec00000418ff */
[-C--:B------:R-:W-:Y:S06]  /*4f40*/  HMMA.16816.F32.BF16 R28, R28, R134.reuse, RZ ;  /* 0x000000861c1c723c */ /* 0x080fec00000418ff */
[----:B------:R-:W-:Y:S01]  /*4f50*/  HMMA.16816.F32.BF16 R32, R32, R134, RZ ;  /* 0x000000862020723c */ /* 0x000fe200000418ff */
[----:B------:R-:W1:Y:S05]  /*4f60*/  LDSM.16.M88.4 R132, [R174+0xf000] ;  /* 0x00f00000ae84783b */ /* 0x000e6a0000000200 */
[-C--:B-1----:R-:W-:Y:S06]  /*4f70*/  HMMA.16816.F32.BF16 R4, R136, R132.reuse, R4 ;  /* 0x000000848804723c */ /* 0x082fec0000041804 */
[C---:B------:R-:W-:Y:S06]  /*4f80*/  HMMA.16816.F32.BF16 R8, R140.reuse, R132, R8 ;  /* 0x000000848c08723c */ /* 0x040fec0000041808 */
        /* <DEDUP_REMOVED lines=8> */
[----:B------:R-:W-:Y:S08]  /*5010*/  LDSM.16.M88.4 R132, [R0+0x7000] ;  /* 0x007000000084783b */ /* 0x000ff00000000200 */
[----:B------:R-:W1:Y:S02]  /*5020*/  LDSM.16.M88.4 R136, [R173+0x11000] ;  /* 0x01100000ad88783b */ /* 0x000e640000000200 */
        /* <DEDUP_REMOVED lines=23> */
[----:B------:R-:W2:Y:S01]  /*51a0*/  LDSM.16.M88.4 R136, [R173+0x13000] ;  /* 0x01300000ad88783b */ /* 0x000ea20000000200 */
[----:B-1----:R-:W-:Y:S04]  /*51b0*/  FFMA.FTZ R0, -R153, R153, 1 ;  /* 0x3f80000099007423 */ /* 0x002fe80000010199 */
[----:B------:R-:W-:Y:S01]  /*51c0*/  FMUL.FTZ R0, R0, UR5 ;  /* 0x0000000500007c20 */ /* 0x000fe20008410000 */
[-C--:B--2---:R-:W-:Y:S06]  /*51d0*/  HMMA.16816.F32.BF16 R4, R132, R136.reuse, R4 ;  /* 0x000000888404723c */ /* 0x084fec0000041804 */
[C---:B------:R-:W-:Y:S06]  /*51e0*/  HMMA.16816.F32.BF16 R8, R140.reuse, R136, R8 ;  /* 0x000000888c08723c */ /* 0x040fec0000041808 */
        /* <DEDUP_REMOVED lines=17> */
[----:B------:R-:W-:Y:S04]  /*5300*/  FFMA.FTZ R5, -R204, R204, 1 ;  /* 0x3f800000cc057423 */ /* 0x000fe800000101cc */
[----:B------:R-:W-:Y:S01]  /*5310*/  FMUL.FTZ R5, R5, UR5 ;  /* 0x0000000505057c20 */ /* 0x000fe20008410000 */
[----:B--2---:R-:W-:Y:S03]  /*5320*/  FADD.FTZ R142, -R4, R6 ;  /* 0x00000006048e7221 */ /* 0x004fe60000010100 */
[----:B------:R-:W-:Y:S01]  /*5330*/  FMUL.FTZ R6, R141, R5 ;  /* 0x000000058d067220 */ /* 0x000fe20000410000 */
[----:B------:R-:W-:Y:S02]  /*5340*/  FMUL.FTZ R5, R140, R0 ;  /* 0x000000008c057220 */ /* 0x000fe40000410000 */
        /* <DEDUP_REMOVED lines=10> */
[----:B------:R-:W-:Y:S01]  /*53f0*/  FADD.FTZ R17, -R144, R17 ;  /* 0x0000001190117221 */ /* 0x000fe20000010100 */
[C---:B------:R-:W-:Y:S01]  /*5400*/  FADD.FTZ R18, -R4.reuse, R18 ;  /* 0x0000001204127221 */ /* 0x040fe20000010100 */
[----:B------:R-:W-:Y:S04]  /*5410*/  FADD.FTZ R19, -R4, R19 ;  /* 0x0000001304137221 */ /* 0x000fe80000010100 */
[----:B------:R-:W-:Y:S01]  /*5420*/  FMUL.FTZ R19, R230, R19 ;  /* 0x00000013e6137220 */ /* 0x000fe20000410000 */
        /* <DEDUP_REMOVED lines=10> */
[----:B------:R-:W-:Y:S01]  /*54d0*/  FFMA.FTZ R6, -R206, R206, 1 ;  /* 0x3f800000ce067423 */ /* 0x000fe200000101ce */
[----:B------:R-:W-:Y:S01]  /*54e0*/  FADD.FTZ R21, -R144, R21 ;  /* 0x0000001590157221 */ /* 0x000fe20000010100 */
[----:B------:R-:W-:Y:S01]  /*54f0*/  FMUL.FTZ R133, R220, R20 ;  /* 0x00000014dc857220 */ /* 0x000fe20000410000 */
[----:B------:R-:W-:Y:S01]  /*5500*/  FMUL.FTZ R17, R17, UR5 ;  /* 0x0000000511117c20 */ /* 0x000fe20008410000 */
[----:B------:R-:W-:Y:S01]  /*5510*/  FMUL.FTZ R6, R6, UR5 ;  /* 0x0000000506067c20 */ /* 0x000fe20008410000 */
[----:B------:R-:W-:Y:S01]  /*5520*/  FMUL.FTZ R134, R219, R21 ;  /* 0x00000015db867220 */ /* 0x000fe20000410000 */
[----:B------:R-:W-:Y:S01]  /*5530*/  FFMA.FTZ R21, -R205, R205, 1 ;  /* 0x3f800000cd157423 */ /* 0x000fe200000101cd */
[----:B------:R-:W-:Y:S01]  /*5540*/  FMUL.FTZ R17, R5, R17 ;  /* 0x0000001105117220 */ /* 0x000fe20000410000 */
[----:B------:R-:W-:Y:S01]  /*5550*/  FFMA.FTZ R5, -R207, R207, 1 ;  /* 0x3f800000cf057423 */ /* 0x000fe200000101cf */
[----:B------:R-:W-:Y:S01]  /*5560*/  FMUL.FTZ R6, R132, R6 ;  /* 0x0000000684067220 */ /* 0x000fe20000410000 */
[----:B------:R-:W-:Y:S01]  /*5570*/  FADD.FTZ R33, -R144, R33 ;  /* 0x0000002190217221 */ /* 0x000fe20000010100 */
[----:B------:R-:W-:Y:S01]  /*5580*/  FADD.FTZ R132, -R4, R7 ;  /* 0x0000000704847221 */ /* 0x000fe20000010100 */
[----:B------:R-:W-:Y:S01]  /*5590*/  FMUL.FTZ R5, R5, UR5 ;  /* 0x0000000505057c20 */ /* 0x000fe20008410000 */
[----:B------:R-:W-:Y:S01]  /*55a0*/  FADD.FTZ R20, -R144, R32 ;  /* 0x0000002090147221 */ /* 0x000fe20000010100 */
[----:B------:R-:W-:Y:S01]  /*55b0*/  FFMA.FTZ R7, -R216, R216, 1 ;  /* 0x3f800000d8077423 */ /* 0x000fe200000101d8 */
[----:B------:R-:W-:Y:S01]  /*55c0*/  FFMA.FTZ R32, -R195, R195, 1 ;  /* 0x3f800000c3207423 */ /* 0x000fe200000101c3 */
[----:B------:R-:W-:Y:S01]  /*55d0*/  FMUL.FTZ R5, R133, R5 ;  /* 0x0000000585057220 */ /* 0x000fe20000410000 */
[----:B------:R-:W-:Y:S01]  /*55e0*/  FMUL.FTZ R133, R218, R33 ;  /* 0x00000021da857220 */ /* 0x000fe20000410000 */
[----:B------:R-:W-:Y:S01]  /*55f0*/  FFMA.FTZ R33, -R215, R215, 1 ;  /* 0x3f800000d7217423 */ /* 0x000fe200000101d7 */
[----:B------:R-:W-:Y:S01]  /*5600*/  FMUL.FTZ R21, R21, UR5 ;  /* 0x0000000515157c20 */ /* 0x000fe20008410000 */
[----:B------:R-:W-:Y:S01]  /*5610*/  FMUL.FTZ R7, R7, UR5 ;  /* 0x0000000507077c20 */ /* 0x000fe20008410000 */
[----:B------:R-:W-:Y:S01]  /*5620*/  FMUL.FTZ R20, R217, R20 ;  /* 0x00000014d9147220 */ /* 0x000fe20000410000 */
[----:B------:R-:W-:Y:S01]  /*5630*/  FMUL.FTZ R32, R32, UR5 ;  /* 0x0000000520207c20 */ /* 0x000fe20008410000 */
[----:B------:R-:W-:Y:S01]  /*5640*/  FMUL.FTZ R132, R232, R132 ;  /* 0x00000084e8847220 */ /* 0x000fe20000410000 */
[----:B------:R-:W-:Y:S01]  /*5650*/  FMUL.FTZ R33, R33, UR5 ;  /* 0x0000000521217c20 */ /* 0x000fe20008410000 */
[----:B------:R-:W-:Y:S01]  /*5660*/  F2FP.BF16.F32.PACK_AB R6, R6, R17 ;  /* 0x000000110606723e */ /* 0x000fe200000010ff */
[----:B------:R-:W-:Y:S01]  /*5670*/  FMUL.FTZ R21, R134, R21 ;  /* 0x0000001586157220 */ /* 0x000fe20000410000 */
[----:B------:R-:W-:Y:S01]  /*5680*/  FMUL.FTZ R17, R153, R7 ;  /* 0x0000000799117220 */ /* 0x000fe20000410000 */
[----:B------:R-:W-:Y:S01]  /*5690*/  FMUL.FTZ R32, R20, R32 ;  /* 0x0000002014207220 */ /* 0x000fe20000410000 */
[----:B------:R-:W-:Y:S01]  /*56a0*/  FMUL.FTZ R7, R132, R33 ;  /* 0x0000002184077220 */ /* 0x000fe20000410000 */
[----:B------:R-:W-:Y:S01]  /*56b0*/  FFMA.FTZ R20, -R200, R200, 1 ;  /* 0x3f800000c8147423 */ /* 0x000fe200000101c8 */
[----:B------:R-:W-:Y:S01]  /*56c0*/  F2FP.BF16.F32.PACK_AB R21, R21, R5 ;  /* 0x000000051515723e */ /* 0x000fe200000010ff */
[C---:B------:R-:W-:Y:S01]  /*56d0*/  FADD.FTZ R22, -R4.reuse, R22 ;  /* 0x0000001604167221 */ /* 0x040fe20000010100 */
[----:B------:R-:W-:Y:S01]  /*56e0*/  FADD.FTZ R23, -R4, R23 ;  /* 0x0000001704177221 */ /* 0x000fe20000010100 */
[----:B------:R-:W-:Y:S01]  /*56f0*/  FMUL.FTZ R20, R20, UR5 ;  /* 0x0000000514147c20 */ /* 0x000fe20008410000 */
[----:B------:R-:W-:Y:S01]  /*5700*/  F2FP.BF16.F32.PACK_AB R5, R7, R17 ;  /* 0x000000110705723e */ /* 0x000fe200000010ff */
[----:B------:R-:W-:Y:S01]  /*5710*/  FFMA.FTZ R17, -R211, R211, 1 ;  /* 0x3f800000d3117423 */ /* 0x000fe200000101d3 */
[----:B------:R-:W-:Y:S01]  /*5720*/  FMUL.FTZ R7, R231, R18 ;  /* 0x00000012e7077220 */ /* 0x000fe20000410000 */
[----:B------:R-:W-:Y:S01]  /*5730*/  FMUL.FTZ R20, R133, R20 ;  /* 0x0000001485147220 */ /* 0x000fe20000410000 */
[----:B------:R-:W-:Y:S01]  /*5740*/  FFMA.FTZ R18, -R212, R212, 1 ;  /* 0x3f800000d4127423 */ /* 0x000fe200000101d4 */
[----:B------:R-:W-:Y:S01]  /*5750*/  FMUL.FTZ R17, R17, UR5 ;  /* 0x0000000511117c20 */ /* 0x000fe20008410000 */
[----:B------:R-:W-:Y:S01]  /*5760*/  FMUL.FTZ R33, R228, R22 ;  /* 0x00000016e4217220 */ /* 0x000fe20000410000 */
[----:B------:R-:W-:Y:S01]  /*5770*/  FMUL.FTZ R132, R229, R23 ;  /* 0x00000017e5847220 */ /* 0x000fe20000410000 */
[----:B------:R-:W-:Y:S01]  /*5780*/  F2FP.BF16.F32.PACK_AB R20, R20, R32 ;  /* 0x000000201414723e */ /* 0x000fe200000010ff */
[----:B------:R-:W-:Y:S01]  /*5790*/  FMUL.FTZ R18, R18, UR5 ;  /* 0x0000000512127c20 */ /* 0x000fe20008410000 */
[----:B------:R-:W-:Y:S01]  /*57a0*/  FMUL.FTZ R17, R19, R17 ;  /* 0x0000001113117220 */ /* 0x000fe20000410000 */
[C---:B------:R-:W-:Y:S01]  /*57b0*/  FADD.FTZ R34, -R4.reuse, R34 ;  /* 0x0000002204227221 */ /* 0x040fe20000010100 */
        /* <DEDUP_REMOVED lines=36> */
.L_x_553:
        /* <DEDUP_REMOVED lines=197> */
.L_x_554:
        /* <DEDUP_REMOVED lines=9> */
[----:B------:R-:W-:Y:S01]  /*66e0*/  UIADD3 UR8, UR8, -0x1, URZ ;  /* 0xffffffff08087890 */ /* 0x000fe2000fffe03f */
[----:B------:R-:W4:Y:S04]  /*66f0*/  LDSM.16.MT88.4 R28, [R0+0xd000] ;  /* 0x00d00000001c783b */ /* 0x000f280000004200 */
        /* <DEDUP_REMOVED lines=17> */
[----:B------:R-:W-:Y:S05]  /*6810*/  LDSM.16.M88.4 R132, [R178] ;  /* 0x00000000b284783b */ /* 0x000fea0000000200 */
[C---:B------:R-:W-:Y:S06]  /*6820*/  HMMA.16816.F32.BF16 R12, R32.reuse, R136, R12 ;  /* 0x00000088200c723c */ /* 0x040fec000004180c */
[C---:B------:R-:W-:Y:S01]  /*6830*/  HMMA.16816.F32.BF16 R16, R32.reuse, R138, R16 ;  /* 0x0000008a2010723c */ /* 0x040fe20000041810 */
[----:B------:R-:W1:Y:S05]  /*6840*/  LDSM.16.MT88.4 R136, [R0+0x9c00] ;  /* 0x009c00000088783b */ /* 0x000e6a0000004200 */
        /* <DEDUP_REMOVED lines=13> */
[----:B------:R-:W-:Y:S01]  /*6920*/  LDSM.16.MT88.4 R144, [R0+0xa400] ;  /* 0x00a400000090783b */ /* 0x000fe20000004200 */
[C---:B-1----:R-:W-:Y:S06]  /*6930*/  HMMA.16816.F32.BF16 R4, R132.reuse, R136, R4 ;  /* 0x000000888404723c */ /* 0x042fec0000041804 */
[C---:B------:R-:W-:Y:S01]  /*6940*/  HMMA.16816.F32.BF16 R8, R132.reuse, R138, R8 ;  /* 0x0000008a8408723c */ /* 0x040fe20000041808 */
[----:B------:R-:W1:Y:S05]  /*6950*/  LDSM.16.M88.4 R136, [R177+0x2000] ;  /* 0x00200000b188783b */ /* 0x000e6a0000000200 */
[C---:B------:R-:W-:Y:S06]  /*6960*/  HMMA.16816.F32.BF16 R12, R132.reuse, R156, R12 ;  /* 0x0000009c840c723c */ /* 0x040fec000004180c */
[C---:B------:R-:W-:Y:S01]  /*6970*/  HMMA.16816.F32.BF16 R16, R132.reuse, R158, R16 ;  /* 0x0000009e8410723c */ /* 0x040fe20000041810 */
[----:B------:R-:W1:Y:S05]  /*6980*/  LDSM.16.MT88.4 R156, [R0+0xc400] ;  /* 0x00c40000009c783b */ /* 0x000e6a0000004200 */
        /* <DEDUP_REMOVED lines=22> */
[----:B------:R3:W1:Y:S04]  /*6af0*/  LDSM.16.MT88.4 R32, [R0+0xec00] ;  /* 0x00ec00000020783b */ /* 0x0006680000004200 */
[----:B------:R-:W-:Y:S01]  /*6b00*/  LDSM.16.MT88.4 R136, [R172+0x2400] ;  /* 0x00240000ac88783b */ /* 0x000fe20000004200 */
[C---:B----4-:R-:W-:Y:S06]  /*6b10*/  HMMA.16816.F32.BF16 R4, R132.reuse, R148, R4 ;  /* 0x000000948404723c */ /* 0x050fec0000041804 */
[C---:B------:R-:W-:Y:S06]  /*6b20*/  HMMA.16816.F32.BF16 R8, R132.reuse, R150, R8 ;  /* 0x000000968408723c */ /* 0x040fec0000041808 */
[C---:B------:R-:W-:Y:S06]  /*6b30*/  HMMA.16816.F32.BF16 R12, R132.reuse, R152, R12 ;  /* 0x00000098840c723c */ /* 0x040fec000004180c */
[C---:B------:R-:W-:Y:S01]  /*6b40*/  HMMA.16816.F32.BF16 R16, R132.reuse, R154, R16 ;  /* 0x0000009a8410723c */ /* 0x040fe20000041810 */
[----:B---3--:R-:W-:Y:S05]  /*6b50*/  IMAD.U32 R0, RZ, RZ, UR16 ;  /* 0x00000010ff007e24 */ /* 0x008fea000f8e00ff */
[C---:B--2---:R-:W-:Y:S06]  /*6b60*/  HMMA.16816.F32.BF16 R20, R132.reuse, R28, R20 ;  /* 0x0000001c8414723c */ /* 0x044fec0000041814 */
[----:B------:R-:W-:Y:S05]  /*6b70*/  HMMA.16816.F32.BF16 R24, R132, R30, R24 ;  /* 0x0000001e8418723c */ /* 0x000fea0000041818 */
[----:B------:R-:W-:Y:S01]  /*6b80*/  IMAD.MOV.U32 R28, RZ, RZ, R214 ;  /* 0x000000ffff1c7224 */ /* 0x000fe200078e00d6 */
[C---:B-1----:R-:W-:Y:S01]  /*6b90*/  HMMA.16816.F32.BF16 R4, R140.reuse, R144, R4 ;  /* 0x000000908c04723c */ /* 0x042fe20000041804 */
        /* <DEDUP_REMOVED lines=29> */
[----:B-1----:R-:W-:Y:S03]  /*6d70*/  IMAD.U32 R30, RZ, RZ, UR34 ;  /* 0x00000022ff1e7e24 */ /* 0x002fe6000f8e00ff */
[----:B------:R-:W-:Y:S02]  /*6d80*/  LDSM.16.MT88.4 R132, [R3+0x17800] ;  /* 0x017800000384783b */ /* 0x000fe40000004200 */
[-C--:B------:R-:W-:Y:S01]  /*6d90*/  LEA R30, P1, R30, R28.reuse, 0x2 ;  /* 0x0000001c1e1e7211 */ /* 0x080fe200078210ff */
[----:B--2---:R-:W-:Y:S03]  /*6da0*/  IMAD.U32 R4, RZ, RZ, UR33 ;  /* 0x00000021ff047e24 */ /* 0x004fe6000f8e00ff */
[-C--:B------:R-:W-:Y:S01]  /*6db0*/  LEA.HI.X.SX32 R31, R2, R29.reuse, 0x2, P1 ;  /* 0x0000001d021f7211 */ /* 0x080fe200008f16ff */
[----:B------:R-:W-:Y:S01]  /*6dc0*/  IMAD.U32 R2, RZ, RZ, UR32 ;  /* 0x00000020ff027e24 */ /* 0x000fe2000f8e00ff */
[-C--:B------:R-:W-:Y:S01]  /*6dd0*/  LEA R4, P0, R4, R28.reuse, 0x2 ;  /* 0x0000001c04047211 */ /* 0x080fe200078010ff */
[----:B---3--:R-:W-:Y:S05]  /*6de0*/  IMAD.U32 R5, RZ, RZ, UR35 ;  /* 0x00000023ff057e24 */ /* 0x008fea000f8e00ff */
[-C--:B------:R-:W-:Y:S01]  /*6df0*/  LEA.HI.X.SX32 R35, R5, R29.reuse, 0x2, P2 ;  /* 0x0000001d05237211 */ /* 0x080fe200010f16ff */
[----:B----4-:R-:W-:Y:S01]  /*6e00*/  IMAD.U32 R6, RZ, RZ, UR28 ;  /* 0x0000001cff067e24 */ /* 0x010fe2000f8e00ff */
        /* <DEDUP_REMOVED lines=212> */
[----:B------:R1:W-:Y:S01]  /*7b50*/  STS [R239], R25 ;  /* 0x00000019ef007388 */ /* 0x0003e20000000800 */
[----:B------:R-:W-:Y:S01]  /*7b60*/  F2FP.BF16.F32.PACK_AB R12, R12, R114 ;  /* 0x000000720c0c723e */ /* 0x000fe200000010ff */
[----:B------:R-:W-:Y:S01]  /*7b70*/  FMUL.FTZ R124, R124, UR5 ;  /* 0x000000057c7c7c20 */ /* 0x000fe20008410000 */
[----:B------:R-:W-:Y:S01]  /*7b80*/  FMUL.FTZ R2, R125, UR5 ;  /* 0x000000057d027c20 */ /* 0x000fe20008410000 */
[----:B------:R1:W-:Y:S01]  /*7b90*/  STS [R239+0x200], R24 ;  /* 0x00020018ef007388 */ /* 0x0003e20000000800 */
[----:B------:R-:W-:Y:S01]  /*7ba0*/  FMUL.FTZ R126, R126, UR5 ;  /* 0x000000057e7e7c20 */ /* 0x000fe20008410000 */
[----:B------:R-:W-:Y:S01]  /*7bb0*/  FMUL.FTZ R0, R127, UR5 ;  /* 0x000000057f007c20 */ /* 0x000fe20008410000 */
[----:B------:R-:W-:Y:S01]  /*7bc0*/  F2FP.BF16.F32.PACK_AB R15, R15, R104 ;  /* 0x000000680f0f723e */ /* 0x000fe200000010ff */
[----:B------:R1:W-:Y:S01]  /*7bd0*/  STS [R240], R21 ;  /* 0x00000015f0007388 */ /* 0x0003e20000000800 */
[----:B------:R-:W-:Y:S01]  /*7be0*/  F2FP.BF16.F32.PACK_AB R14, R14, R106 ;  /* 0x0000006a0e0e723e */ /* 0x000fe200000010ff */
[----:B------:R-:W-:Y:S01]  /*7bf0*/  @UP0 UIADD3 UR5, UR38, UR41, URZ ;  /* 0x0000002926050290 */ /* 0x000fe2000fffe03f */
[----:B------:R-:W-:Y:S01]  /*7c00*/  F2FP.BF16.F32.PACK_AB R11, R11, R108 ;  /* 0x0000006c0b0b723e */ /* 0x000fe200000010ff */
[----:B------:R1:W-:Y:S01]  /*7c10*/  STS [R240+0x200], R20 ;  /* 0x00020014f0007388 */ /* 0x0003e20000000800 */
[----:B------:R-:W-:Y:S01]  /*7c20*/  F2FP.BF16.F32.PACK_AB R10, R10, R110 ;  /* 0x0000006e0a0a723e */ /* 0x000fe200000010ff */
[----:B------:R-:W-:Y:S01]  /*7c30*/  @UP0 ULDC.64 UR10, c[0x0][0x450] ;  /* 0x00011400000a0ab9 */ /* 0x000fe20000000a00 */
[----:B------:R-:W-:Y:S01]  /*7c40*/  F2FP.BF16.F32.PACK_AB R9, R9, R116 ;  /* 0x000000740909723e */ /* 0x000fe200000010ff */
[----:B------:R1:W-:Y:S01]  /*7c50*/  STS [R239+0x1000], R23 ;  /* 0x00100017ef007388 */ /* 0x0003e20000000800 */
[----:B------:R-:W-:Y:S01]  /*7c60*/  F2FP.BF16.F32.PACK_AB R8, R8, R118 ;  /* 0x000000760808723e */ /* 0x000fe200000010ff */
[----:B------:R-:W-:Y:S01]  /*7c70*/  @UP0 UIMAD.WIDE.U32 UR12, UR5, UR10, URZ ;  /* 0x0000000a050c02a5 */ /* 0x000fe2000f8e003f */
[----:B------:R-:W-:Y:S01]  /*7c80*/  F2FP.BF16.F32.PACK_AB R5, R5, R128 ;  /* 0x000000800505723e */ /* 0x000fe200000010ff */
[----:B------:R1:W-:Y:S01]  /*7c90*/  STS [R239+0x1200], R22 ;  /* 0x00120016ef007388 */ /* 0x0003e20000000800 */
[----:B------:R-:W-:Y:S01]  /*7ca0*/  F2FP.BF16.F32.PACK_AB R4, R4, R130 ;  /* 0x000000820404723e */ /* 0x000fe200000010ff */
[----:B------:R-:W-:Y:S01]  /*7cb0*/  @UP0 UIMAD UR5, UR5, UR11, URZ ;  /* 0x0000000b050502a4 */ /* 0x000fe2000f8e023f */
[----:B------:R-:W-:Y:S01]  /*7cc0*/  F2FP.BF16.F32.PACK_AB R7, R7, R120 ;  /* 0x000000780707723e */ /* 0x000fe200000010ff */
[----:B------:R1:W-:Y:S01]  /*7cd0*/  STS [R240+0x1000], R19 ;  /* 0x00100013f0007388 */ /* 0x0003e20000000800 */
[----:B------:R-:W-:Y:S01]  /*7ce0*/  F2FP.BF16.F32.PACK_AB R6, R6, R122 ;  /* 0x0000007a0606723e */ /* 0x000fe200000010ff */
[----:B------:R-:W-:Y:S01]  /*7cf0*/  @UP0 UIADD3 UR19, UR13, UR5, URZ ;  /* 0x000000050d130290 */ /* 0x000fe2000fffe03f */
[----:B------:R-:W-:Y:S01]  /*7d00*/  F2FP.BF16.F32.PACK_AB R2, R2, R124 ;  /* 0x0000007c0202723e */ /* 0x000fe200000010ff */
[----:B------:R1:W-:Y:S01]  /*7d10*/  STS [R240+0x1200], R18 ;  /* 0x00120012f0007388 */ /* 0x0003e20000000800 */
[----:B------:R-:W-:Y:S01]  /*7d20*/  F2FP.BF16.F32.PACK_AB R0, R0, R126 ;  /* 0x0000007e0000723e */ /* 0x000fe200000010ff */
[----:B------:R-:W-:Y:S01]  /*7d30*/  @UP0 UMOV UR18, UR12 ;  /* 0x0000000c00120c82 */ /* 0x000fe20008000000 */
[----:B------:R-:W-:Y:S01]  /*7d40*/  F2FP.BF16.F32.PACK_AB R40, R41, R40 ;  /* 0x000000282928723e */ /* 0x000fe200000010ff */
[----:B------:R1:W-:Y:S01]  /*7d50*/  STS [R239+0x2000], R17 ;  /* 0x00200011ef007388 */ /* 0x0003e20000000800 */
[----:B------:R-:W-:-:S02]  /*7d60*/  F2FP.BF16.F32.PACK_AB R42, R43, R42 ;  /* 0x0000002a2b2a723e */ /* 0x000fc400000010ff */
[----:B------:R-:W-:Y:S01]  /*7d70*/  F2FP.BF16.F32.PACK_AB R44, R45, R44 ;  /* 0x0000002c2d2c723e */ /* 0x000fe200000010ff */
[----:B------:R1:W-:Y:S01]  /*7d80*/  STS [R239+0x2200], R16 ;  /* 0x00220010ef007388 */ /* 0x0003e20000000800 */
[----:B------:R-:W-:Y:S02]  /*7d90*/  F2FP.BF16.F32.PACK_AB R46, R47, R46 ;  /* 0x0000002e2f2e723e */ /* 0x000fe400000010ff */
[----:B------:R-:W-:Y:S01]  /*7da0*/  F2FP.BF16.F32.PACK_AB R52, R53, R52 ;  /* 0x000000343534723e */ /* 0x000fe200000010ff */
[----:B------:R1:W-:Y:S01]  /*7db0*/  STS [R240+0x2000], R13 ;  /* 0x0020000df0007388 */ /* 0x0003e20000000800 */
[----:B------:R-:W-:Y:S02]  /*7dc0*/  F2FP.BF16.F32.PACK_AB R54, R55, R54 ;  /* 0x000000363736723e */ /* 0x000fe400000010ff */
        /* <DEDUP_REMOVED lines=62> */
.L_x_556:
        /* <DEDUP_REMOVED lines=22> */
.L_x_557:
[----:B------:R2:W-:Y:S01]  /*8310*/  STS [R240+0xb000], R76 ;  /* 0x00b0004cf0007388 */ /* 0x0005e20000000800 */
[----:B------:R-:W-:Y:S01]  /*8320*/  USHF.R.S32.HI UR5, URZ, 0x1f, UR40 ;  /* 0x0000001f3f057899 */ /* 0x000fe20008011428 */
[--C-:B-1----:R-:W-:Y:S01]  /*8330*/  SHF.R.S32.HI R7, RZ, 0x1f, R248.reuse ;  /* 0x0000001fff077819 */ /* 0x102fe200000114f8 */
[----:B------:R-:W-:Y:S01]  /*8340*/  IMAD.U32 R0, RZ, RZ, UR10 ;  /* 0x0000000aff007e24 */ /* 0x000fe2000f8e00ff */
[----:B------:R2:W-:Y:S01]  /*8350*/  STS [R240+0xb200], R78 ;  /* 0x00b2004ef0007388 */ /* 0x0005e20000000800 */
[----:B------:R-:W-:Y:S01]  /*8360*/  UIMAD UR8, UR5, UR10, URZ ;  /* 0x0000000a050872a4 */ /* 0x000fe2000f8e023f */
[----:B------:R-:W-:Y:S01]  /*8370*/  IMAD.MOV.U32 R6, RZ, RZ, R248 ;  /* 0x000000ffff067224 */ /* 0x000fe200078e00f8 */
[----:B------:R-:W-:Y:S01]  /*8380*/  UIMAD UR9, UR39, -0x80, UR9 ;  /* 0xffffff80270978a4 */ /* 0x000fe2000f8e0209 */
[----:B------:R-:W-:Y:S01]  /*8390*/  BAR.SYNC.DEFER_BLOCKING 0x0 ;  /* 0x0000000000007b1d */ /* 0x000fe20000010000 */
[----:B------:R-:W-:Y:S01]  /*83a0*/  UIMAD UR8, UR40, UR11, UR8 ;  /* 0x0000000b280872a4 */ /* 0x000fe2000f8e0208 */
[----:B------:R-:W-:Y:S01]  /*83b0*/  IMAD.WIDE.U32 R4, R0, UR40, R6 ;  /* 0x0000002800047c25 */ /* 0x000fe2000f8e0006 */
[----:B------:R-:W-:Y:S01]  /*83c0*/  USHF.R.S32.HI UR20, URZ, 0x1f, UR59 ;  /* 0x0000001f3f147899 */ /* 0x000fe2000801143b */
[----:B------:R-:W-:-:S02]  /*83d0*/  IADD3 R2, R238, 0x40, RZ ;  /* 0x00000040ee027810 */ /* 0x000fc40007ffe0ff */
[----:B------:R-:W-:Y:S01]  /*83e0*/  ULDC.64 UR14, c[0x0][0x468] ;  /* 0x00011a00000e7ab9 */ /* 0x000fe20000000a00 */
[----:B------:R-:W-:Y:S01]  /*83f0*/  IMAD.U32 R0, RZ, RZ, UR8 ;  /* 0x00000008ff007e24 */ /* 0x000fe2000f8e00ff */
[----:B------:R-:W-:Y:S01]  /*8400*/  IADD3 R4, P0, R4, UR18, RZ ;  /* 0x0000001204047c10 */ /* 0x000fe2000ff1e0ff */
[----:B------:R-:W-:Y:S01]  /*8410*/  UIMAD UR8, UR20, UR14, URZ ;  /* 0x0000000e140872a4 */ /* 0x000fe2000f8e023f */
[----:B------:R-:W-:Y:S01]  /*8420*/  ISETP.GE.AND P2, PT, R238, UR9, PT ;  /* 0x00000009ee007c0c */ /* 0x000fe2000bf46270 */
[----:B------:R-:W-:Y:S01]  /*8430*/  BSSY B0, `(.L_x_558) ;  /* 0x000001e000007945 */ /* 0x000fe20003800000 */
[----:B------:R-:W-:Y:S01]  /*8440*/  IADD3.X R5, R5, UR19, R0, P0, !PT ;  /* 0x0000001305057c10 */ /* 0x000fe200087fe400 */
[----:B------:R-:W-:Y:S01]  /*8450*/  IMAD.U32 R0, RZ, RZ, UR14 ;  /* 0x0000000eff007e24 */ /* 0x000fe2000f8e00ff */
[----:B------:R-:W-:Y:S01]  /*8460*/  UIMAD UR15, UR59, UR15, UR8 ;  /* 0x0000000f3b0f72a4 */ /* 0x000fe2000f8e0208 */
[----:B------:R-:W-:Y:S02]  /*8470*/  ISETP.GE.AND P1, PT, R2, UR9, PT ;  /* 0x0000000902007c0c */ /* 0x000fe4000bf26270 */
[----:B------:R-:W-:Y:S01]  /*8480*/  IMAD.WIDE.U32 R8, R0, UR59, R4 ;  /* 0x0000003b00087c25 */ /* 0x000fe2000f8e0004 */
[----:B------:R-:W-:-:S04]  /*8490*/  SHF.R.S32.HI R25, RZ, 0x1f, R238 ;  /* 0x0000001fff197819 */ /* 0x000fc800000114ee */
[----:B------:R-:W-:Y:S01]  /*84a0*/  IADD3 R24, R9, UR15, RZ ;  /* 0x0000000f09187c10 */ /* 0x000fe2000fffe0ff */
[----:B------:R2:W1:Y:S04]  /*84b0*/  LDS.128 R36, [R162+0xa000] ;  /* 0x00a00000a2247984 */ /* 0x0004680000000c00 */
[----:B------:R2:W3:Y:S04]  /*84c0*/  LDS.128 R32, [R162+0xc000] ;  /* 0x00c00000a2207984 */ /* 0x0004e80000000c00 */
[----:B------:R2:W4:Y:S04]  /*84d0*/  LDS.128 R28, [R162+0xe000] ;  /* 0x00e00000a21c7984 */ /* 0x0005280000000c00 */
[----:B------:R2:W1:Y:S04]  /*84e0*/  LDS.128 R48, [R162+0x10000] ;  /* 0x01000000a2307984 */ /* 0x0004680000000c00 */
[----:B------:R2:W1:Y:S04]  /*84f0*/  LDS.128 R44, [R162+0x12000] ;  /* 0x01200000a22c7984 */ /* 0x0004680000000c00 */
[----:B------:R2:W1:Y:S01]  /*8500*/  LDS.128 R40, [R162+0x14000] ;  /* 0x01400000a2287984 */ /* 0x0004620000000c00 */
[----:B------:R-:W-:Y:S05]  /*8510*/  @P2 BRA `(.L_x_559) ;  /* 0x00000000003c2947 */ /* 0x000fea0003800000 */
        /* <DEDUP_REMOVED lines=15> */
.L_x_559:
[----:B------:R-:W-:Y:S05]  /*8610*/  BSYNC B0 ;  /* 0x0000000000007941 */ /* 0x000fea0003800000 */
.L_x_558:
        /* <DEDUP_REMOVED lines=13> */
[----:B-1----:R1:W-:Y:S04]  /*86f0*/  STG.E.128 desc[UR6][R4.64], R36 ;  /* 0x0000002404007986 */ /* 0x0023e8000c101d06 */
[----:B---3--:R1:W-:Y:S04]  /*8700*/  STG.E.128 desc[UR6][R4.64+0x40], R32 ;  /* 0x0000402004007986 */ /* 0x0083e8000c101d06 */
[----:B----4-:R1:W-:Y:S02]  /*8710*/  STG.E.128 desc[UR6][R4.64+0x80], R28 ;  /* 0x0000801c04007986 */ /* 0x0103e4000c101d06 */
.L_x_561:
[----:B------:R-:W-:Y:S05]  /*8720*/  BSYNC B0 ;  /* 0x0000000000007941 */ /* 0x000fea0003800000 */
.L_x_560:
[----:B--2---:R2:W1:Y:S01]  /*8730*/  LDS.128 R16, [R162+0xf000] ;  /* 0x00f00000a2107984 */ /* 0x0044620000000c00 */
[----:B------:R-:W-:Y:S01]  /*8740*/  UIMAD UR5, UR5, UR12, URZ ;  /* 0x0000000c050572a4 */ /* 0x000fe2000f8e023f */
[----:B------:R-:W-:Y:S01]  /*8750*/  IMAD.U32 R0, RZ, RZ, UR12 ;  /* 0x0000000cff007e24 */ /* 0x000fe2000f8e00ff */
[----:B------:R-:W-:Y:S01]  /*8760*/  USHF.R.S32.HI UR10, URZ, 0x1f, UR59 ;  /* 0x0000001f3f0a7899 */ /* 0x000fe2000801143b */
[----:B------:R2:W1:Y:S01]  /*8770*/  LDS.128 R12, [R162+0x11000] ;  /* 0x01100000a20c7984 */ /* 0x0004620000000c00 */
[----:B------:R-:W-:Y:S01]  /*8780*/  UIMAD UR5, UR40, UR13, UR5 ;  /* 0x0000000d280572a4 */ /* 0x000fe2000f8e0205 */
[----:B------:R-:W-:Y:S01]  /*8790*/  IMAD.WIDE.U32 R6, R0, UR40, R6 ;  /* 0x0000002800067c25 */ /* 0x000fe2000f8e0006 */
[----:B------:R-:W-:Y:S01]  /*87a0*/  ULDC.64 UR8, c[0x0][0x470] ;  /* 0x00011c0000087ab9 */ /* 0x000fe20000000a00 */
[----:B------:R-:W1:Y:S01]  /*87b0*/  LDS.128 R160, [R162+0x13000] ;  /* 0x01300000a2a07984 */ /* 0x000e620000000c00 */
        /* <DEDUP_REMOVED lines=9> */
[----:B--2---:R-:W-:Y:S06]  /*8850*/  @P2 BRA `(.L_x_563) ;  /* 0x0000000000302947 */ /* 0x004fec0003800000 */
[----:B-1----:R-:W-:Y:S01]  /*8860*/  MOV R4, R6 ;  /* 0x0000000600047202 */ /* 0x002fe20000000f00 */
        /* <DEDUP_REMOVED lines=11> */
.L_x_563:
[----:B------:R-:W-:Y:S05]  /*8920*/  BSYNC B0 ;  /* 0x0000000000007941 */ /* 0x000fea0003800000 */
.L_x_562:
        /* <DEDUP_REMOVED lines=14> */
.L_x_552:
[----:B------:R-:W-:Y:S05]  /*8a10*/  BSYNC B1 ;  /* 0x0000000000017941 */ /* 0x000fea0003800000 */
.L_x_538:
        /* <DEDUP_REMOVED lines=8> */
.L_x_564:
[----:B------:R-:W-:Y:S05]  /*8aa0*/  EXIT ;  /* 0x000000000000794d */ /* 0x000fea0003800000 */
.L_x_566:
        /* <DEDUP_REMOVED lines=13> */
.L_x_689:


//--------------------- .text._ZN5flash44flash_bwd_dq_dk_dv_loop_seqk_parallel_kernelI23Flash_bwd_kernel_traitsILi96ELi64ELi128ELi8ELi2ELi4ELi4ELb0ELb0EN7cutlass10bfloat16_tE19Flash_kernel_traitsILi96ELi64ELi128ELi8ES3_EELb1ELb1ELb0ELb1ELb0ELb0ELb0EEEvNS_16Flash_bwd_paramsE --------------------------
	.section	.text._ZN5flash44flash_bwd_dq_dk_dv_loop_seqk_parallel_kernelI23Flash_bwd_kernel_traitsILi96ELi64ELi128ELi8ELi2ELi4ELi4ELb0ELb0EN7cutlass10bfloat16_tE19Flash_kernel_traitsILi96ELi64ELi128ELi8ES3_EELb1ELb1ELb0ELb1ELb0ELb0ELb0EEEvNS_16Flash_bwd_paramsE,"ax",@progbits
	.align	128
        .global         _ZN5flash44flash_bwd_dq_dk_dv_loop_seqk_parallel_kernelI23Flash_bwd_kernel_traitsILi96ELi64ELi128ELi8ELi2ELi4ELi4ELb0ELb0EN7cutlass10bfloat16_tE19Flash_kernel_traitsILi96ELi64ELi128ELi8ES3_EELb1ELb1ELb0ELb1ELb0ELb0ELb0EEEvNS_16Flash_bwd_paramsE
        .type           _ZN5flash44flash_bwd_dq_dk_dv_loop_seqk_parallel_kernelI23Flash_bwd_kernel_traitsILi96ELi64ELi128ELi8ELi2ELi4ELi4ELb0ELb0EN7cutlass10bfloat16_tE19Flash_kernel_traitsILi96ELi64ELi128ELi8ES3_EELb1ELb1ELb0ELb1ELb0ELb0ELb0EEEvNS_16Flash_bwd_paramsE,@function
        .size           _ZN5flash44flash_bwd_dq_dk_dv_loop_seqk_parallel_kernelI23Flash_bwd_kernel_traitsILi96ELi64ELi128ELi8ELi2ELi4ELi4ELb0ELb0EN7cutlass10bfloat16_tE19Flash_kernel_traitsILi96ELi64ELi128ELi8ES3_EELb1ELb1ELb0ELb1ELb0ELb0ELb0EEEvNS_16Flash_bwd_paramsE,(.L_x_690 - _ZN5flash44flash_bwd_dq_dk_dv_loop_seqk_parallel_kernelI23Flash_bwd_kernel_traitsILi96ELi64ELi128ELi8ELi2ELi4ELi4ELb0ELb0EN7cutlass10bfloat16_tE19Flash_kernel_traitsILi96ELi64ELi128ELi8ES3_EELb1ELb1ELb0ELb1ELb0ELb0ELb0EEEvNS_16Flash_bwd_paramsE)
        .other          _ZN5flash44flash_bwd_dq_dk_dv_loop_seqk_parallel_kernelI23Flash_bwd_kernel_traitsILi96ELi64ELi128ELi8ELi2ELi4ELi4ELb0ELb0EN7cutlass10bfloat16_tE19Flash_kernel_traitsILi96ELi64ELi128ELi8ES3_EELb1ELb1ELb0ELb1ELb0ELb0ELb0EEEvNS_16Flash_bwd_paramsE,@"STO_CUDA_ENTRY STV_DEFAULT"
_ZN5flash44flash_bwd_dq_dk_dv_loop_seqk_parallel_kernelI23Flash_bwd_kernel_traitsILi96ELi64ELi128ELi8ELi2ELi4ELi4ELb0ELb0EN7cutlass10bfloat16_tE19Flash_kernel_traitsILi96ELi64ELi128ELi8ES3_EELb1ELb1ELb0ELb1ELb0ELb0ELb0EEEvNS_16Flash_bwd_paramsE:
.text._ZN5flash44flash_bwd_dq_dk_dv_loop_seqk_parallel_kernelI23Flash_bwd_kernel_traitsILi96ELi64ELi128ELi8ELi2ELi4ELi4ELb0ELb0EN7cutlass10bfloat16_tE19Flash_kernel_traitsILi96ELi64ELi128ELi8ES3_EELb1ELb1ELb0ELb1ELb0ELb0ELb0EEEvNS_16Flash_bwd_paramsE:
        /* <DEDUP_REMOVED lines=26> */
[CC--:B------:R-:W-:Y:S01]  /*01a0*/  LEA.HI R6, R2.reuse, R9.reuse, RZ, 0x2 ;  /* 0x0000000902067211 */ /* 0x0c0fe200078f10ff */
[----:B----4-:R-:W-:Y:S01]  /*01b0*/  USHF.L.U32 UR6, UR57, 0x7, URZ ;  /* 0x0000000739067899 */ /* 0x010fe2000800063f */
[----:B------:R-:W-:Y:S02]  /*01c0*/  SHF.R.S32.HI R3, RZ, 0x4, R0 ;  /* 0x00000004ff037819 */ /* 0x000fe40000011400 */
[CC--:B------:R-:W-:Y:S02]  /*01d0*/  LEA.HI R8, R2.reuse, R9.reuse, RZ, 0x5 ;  /* 0x0000000902087211 */ /* 0x0c0fe400078f28ff */
[----:B------:R-:W-:-:S02]  /*01e0*/  LEA.HI R245, R2, R9, RZ, 0x6 ;  /* 0x0000000902f57211 */ /* 0x000fc400078f30ff */
[----:B------:R-:W-:Y:S02]  /*01f0*/  LEA.HI R12, R2, R9, RZ, 0x7 ;  /* 0x00000009020c7211 */ /* 0x000fe400078f38ff */
[----:B------:R-:W-:Y:S02]  /*0200*/  LOP3.LUT R2, R18, 0xfffffff8, RZ, 0xc0, !PT ;  /* 0xfffffff812027812 */ /* 0x000fe400078ec0ff */
[C---:B------:R-:W-:Y:S02]  /*0210*/  LOP3.LUT R4, R0.reuse, 0xfffffff0, RZ, 0xc0, !PT ;  /* 0xfffffff000047812 */ /* 0x040fe400078ec0ff */
[----:B------:R-:W-:Y:S01]  /*0220*/  SHF.R.S32.HI R7, RZ, 0x3, R18 ;  /* 0x00000003ff077819 */ /* 0x000fe20000011412 */
[----:B------:R-:W-:Y:S01]  /*0230*/  IMAD.IADD R10, R9, 0x1, -R2 ;  /* 0x00000001090a7824 */ /* 0x000fe200078e0a02 */
[----:B------:R-:W-:Y:S02]  /*0240*/  LEA.HI R0, R0, R3, RZ, 0x1 ;  /* 0x0000000300007211 */ /* 0x000fe400078f08ff */
[----:B------:R-:W-:Y:S01]  /*0250*/  LOP3.LUT R11, R6, 0xfffffffc, RZ, 0xc0, !PT ;  /* 0xfffffffc060b7812 */ /* 0x000fe200078ec0ff */
[----:B------:R-:W-:Y:S01]  /*0260*/  IMAD.SHL.U32 R7, R7, 0x40, RZ ;  /* 0x0000004007077824 */ /* 0x000fe200078e00ff */
[----:B------:R-:W-:Y:S01]  /*0270*/  LOP3.LUT R2, R0, 0xfffffffe, RZ, 0xc0, !PT ;  /* 0xfffffffe00027812 */ /* 0x000fe200078ec0ff */
[C---:B------:R-:W-:Y:S01]  /*0280*/  IMAD.IADD R0, R9.reuse, 0x1, -R4 ;  /* 0x0000000109007824 */ /* 0x040fe200078e0a04 */
[----:B------:R-:W-:Y:S01]  /*0290*/  LOP3.LUT R5, R8, 0xffffffe0, RZ, 0xc0, !PT ;  /* 0xffffffe008057812 */ /* 0x000fe200078ec0ff */
[----:B------:R-:W-:Y:S01]  /*02a0*/  IMAD.IADD R11, R9, 0x1, -R11 ;  /* 0x00000001090b7824 */ /* 0x000fe200078e0a0b */
[----:B------:R-:W-:Y:S01]  /*02b0*/  SHF.R.S32.HI R241, RZ, 0x2, R6 ;  /* 0x00000002fff17819 */ /* 0x000fe20000011406 */
[----:B------:R-:W-:Y:S01]  /*02c0*/  IMAD.IADD R13, R3, 0x1, -R2 ;  /* 0x00000001030d7824 */ /* 0x000fe200078e0a02 */
[----:B------:R-:W-:Y:S01]  /*02d0*/  LOP3.LUT R2, R7, 0xc0, RZ, 0xc0, !PT ;  /* 0x000000c007027812 */ /* 0x000fe200078ec0ff */
[----:B------:R-:W-:Y:S01]  /*02e0*/  IMAD.SHL.U32 R228, R11, 0x8, RZ ;  /* 0x000000080be47824 */ /* 0x000fe200078e00ff */
[----:B------:R-:W-:Y:S01]  /*02f0*/  SHF.R.S32.HI R245, RZ, 0x6, R245 ;  /* 0x00000006fff57819 */ /* 0x000fe200000114f5 */
[----:B------:R-:W-:Y:S01]  /*0300*/  IMAD.IADD R5, R9, 0x1, -R5 ;  /* 0x0000000109057824 */ /* 0x000fe200078e0a05 */
[----:B------:R-:W-:-:S02]  /*0310*/  SHF.R.S32.HI R9, RZ, 0x1f, R0 ;  /* 0x0000001fff097819 */ /* 0x000fc40000011400 */
[----:B------:R-:W-:Y:S01]  /*0320*/  SHF.R.U32.HI R4, RZ, 0x3, R2 ;  /* 0x00000003ff047819 */ /* 0x000fe20000011602 */
[----:B------:R-:W-:Y:S01]  /*0330*/  IMAD.SHL.U32 R17, R245, 0x20, RZ ;  /* 0x00000020f5117824 */ /* 0x000fe200078e00ff */
[----:B------:R-:W-:Y:S02]  /*0340*/  LOP3.LUT R3, R2, 0x18, R228, 0xf8, !PT ;  /* 0x0000001802037812 */ /* 0x000fe400078ef8e4 */
[----:B------:R-:W-:Y:S02]  /*0350*/  LEA.HI R14, R9, R0, RZ, 0x3 ;  /* 0x00000000090e7211 */ /* 0x000fe400078f18ff */
[----:B------:R-:W-:Y:S02]  /*0360*/  LOP3.LUT R242, R3, R4, RZ, 0x3c, !PT ;  /* 0x0000000403f27212 */ /* 0x000fe400078e3cff */
[----:B------:R-:W-:Y:S02]  /*0370*/  LEA.HI R2, R0, R0, RZ, 0x1 ;  /* 0x0000000000027211 */ /* 0x000fe400078f08ff */
[----:B------:R-:W-:-:S02]  /*0380*/  LOP3.LUT R3, R14, 0xfffffff8, RZ, 0xc0, !PT ;  /* 0xfffffff80e037812 */ /* 0x000fc400078ec0ff */
[----:B------:R-:W-:Y:S02]  /*0390*/  SHF.R.S32.HI R7, RZ, 0x1f, R5 ;  /* 0x0000001fff077819 */ /* 0x000fe40000011405 */
[----:B------:R-:W-:Y:S01]  /*03a0*/  LOP3.LUT R4, R2, 0x7fffffe, RZ, 0xc0, !PT ;  /* 0x07fffffe02047812 */ /* 0x000fe200078ec0ff */
[----:B------:R-:W-:Y:S01]  /*03b0*/  IMAD.IADD R15, R0, 0x1, -R3 ;  /* 0x00000001000f7824 */ /* 0x000fe200078e0a03 */
[----:B------:R-:W-:Y:S02]  /*03c0*/  LEA.HI R3, R6, R241, RZ, 0x1 ;  /* 0x000000f106037211 */ /* 0x000fe400078f08ff */
[----:B------:R-:W-:Y:S01]  /*03d0*/  LEA.HI R230, R7, R5, RZ, 0x2 ;  /* 0x0000000507e67211 */ /* 0x000fe200078f10ff */
[----:B------:R-:W-:Y:S01]  /*03e0*/  IMAD.IADD R19, R0, 0x1, -R4 ;  /* 0x0000000100137824 */ /* 0x000fe200078e0a04 */
[----:B------:R-:W-:Y:S02]  /*03f0*/  LEA.HI R9, R10, R10, RZ, 0x1 ;  /* 0x0000000a0a097211 */ /* 0x000fe400078f08ff */
[----:B------:R-:W-:-:S02]  /*0400*/  SHF.R.S32.HI R5, RZ, 0x1f, R6 ;  /* 0x0000001fff057819 */ /* 0x000fc40000011406 */
[----:B------:R-:W-:Y:S02]  /*0410*/  LOP3.LUT R4, R3, 0x7fffffe, RZ, 0xc0, !PT ;  /* 0x07fffffe03047812 */ /* 0x000fe400078ec0ff */
[----:B------:R-:W-:Y:S02]  /*0420*/  LOP3.LUT R3, R9, 0x7fffffe, RZ, 0xc0, !PT ;  /* 0x07fffffe09037812 */ /* 0x000fe400078ec0ff */
[----:B------:R-:W-:Y:S01]  /*0430*/  LEA.HI R0, R5, R241, RZ, 0x3 ;  /* 0x000000f105007211 */ /* 0x000fe200078f18ff */
[----:B------:R-:W-:Y:S01]  /*0440*/  IMAD.IADD R6, R241, 0x1, -R4 ;  /* 0x00000001f1067824 */ /* 0x000fe200078e0a04 */
[--C-:B------:R-:W-:Y:S01]  /*0450*/  SHF.R.S32.HI R7, RZ, 0x1, R2.reuse ;  /* 0x00000001ff077819 */ /* 0x100fe20000011402 */
[----:B------:R-:W-:Y:S01]  /*0460*/  IMAD.IADD R3, R10, 0x1, -R3 ;  /* 0x000000010a037824 */ /* 0x000fe200078e0a03 */
[----:B------:R-:W-:Y:S01]  /*0470*/  SHF.R.S32.HI R5, RZ, 0x1f, R2 ;  /* 0x0000001fff057819 */ /* 0x000fe20000011402 */
[----:B------:R-:W-:Y:S01]  /*0480*/  IMAD R2, R245, 0x4, R13 ;  /* 0x00000004f5027824 */ /* 0x000fe200078e020d */
[----:B------:R-:W-:-:S02]  /*0490*/  SHF.R.S32.HI R247, RZ, 0x5, R8 ;  /* 0x00000005fff77819 */ /* 0x000fc40000011408 */
[----:B------:R-:W-:Y:S01]  /*04a0*/  LEA.HI R4, R5, R7, RZ, 0x2 ;  /* 0x0000000705047211 */ /* 0x000fe200078f10ff */
[----:B------:R-:W-:Y:S01]  /*04b0*/  IMAD R172, R2, 0x8, R3 ;  /* 0x0000000802ac7824 */ /* 0x000fe200078e0203 */
[----:B------:R-:W-:Y:S01]  /*04c0*/  LOP3.LUT R0, R0, 0xfffffff8, RZ, 0xc0, !PT ;  /* 0xfffffff800007812 */ /* 0x000fe200078ec0ff */
[----:B------:R-:W-:Y:S01]  /*04d0*/  IMAD R5, R247, 0x8, R6 ;  /* 0x00000008f7057824 */ /* 0x000fe200078e0206 */
[----:B------:R-:W-:Y:S02]  /*04e0*/  LOP3.LUT R3, R4, 0xfffffffc, RZ, 0xc0, !PT ;  /* 0xfffffffc04037812 */ /* 0x000fe400078ec0ff */
[----:B------:R-:W-:Y:S01]  /*04f0*/  SHF.R.S32.HI R2, RZ, 0x1f, R8 ;  /* 0x0000001fff027819 */ /* 0x000fe20000011408 */
[----:B------:R-:W-:Y:S01]  /*0500*/  IMAD.IADD R0, R241, 0x1, -R0 ;  /* 0x00000001f1007824 */ /* 0x000fe200078e0a00 */
[----:B------:R-:W-:Y:S01]  /*0510*/  SHF.R.S32.HI R12, RZ, 0x7, R12 ;  /* 0x00000007ff0c7819 */ /* 0x000fe2000001140c */
[----:B------:R-:W-:Y:S01]  /*0520*/  IMAD.IADD R16, R7, 0x1, -R3 ;  /* 0x0000000107107824 */ /* 0x000fe200078e0a03 */
[-C--:B------:R-:W-:Y:S01]  /*0530*/  LEA.HI R3, R8, R247.reuse, RZ, 0x1 ;  /* 0x000000f708037211 */ /* 0x080fe200078f08ff */
[----:B------:R-:W-:Y:S01]  /*0540*/  IMAD.U32 R242, R5, 0x20, R242 ;  /* 0x0000002005f27824 */ /* 0x000fe200078e00f2 */
[----:B------:R-:W-:Y:S01]  /*0550*/  LEA.HI R2, R2, R247, RZ, 0x2 ;  /* 0x000000f702027211 */ /* 0x000fe200078f10ff */
[----:B------:R-:W-:Y:S01]  /*0560*/  IMAD.SHL.U32 R5, R10, 0x40, RZ ;  /* 0x000000400a057824 */ /* 0x000fe200078e00ff */
[----:B------:R-:W-:Y:S01]  /*0570*/  LOP3.LUT R4, R3, 0xfffffffe, RZ, 0xc0, !PT ;  /* 0xfffffffe03047812 */ /* 0x000fe200078ec0ff */
[----:B------:R-:W-:Y:S01]  /*0580*/  IMAD.SHL.U32 R8, R11, 0x2, RZ ;  /* 0x000000020b087824 */ /* 0x000fe200078e00ff */
[----:B------:R-:W-:-:S02]  /*0590*/  SHF.R.S32.HI R3, RZ, 0x1, R9 ;  /* 0x00000001ff037819 */ /* 0x000fc40000011409 */
[----:B------:R-:W-:Y:S01]  /*05a0*/  LOP3.LUT R2, R2, 0xfffffffc, RZ, 0xc0, !PT ;  /* 0xfffffffc02027812 */ /* 0x000fe200078ec0ff */
[----:B------:R-:W-:Y:S01]  /*05b0*/  IMAD.IADD R246, R247, 0x1, -R4 ;  /* 0x00000001f7f67824 */ /* 0x000fe200078e0a04 */
[C---:B------:R-:W-:Y:S02]  /*05c0*/  LEA.HI R10, R0.reuse, R0, RZ, 0x1 ;  /* 0x00000000000a7211 */ /* 0x040fe400078f08ff */
[----:B------:R-:W-:Y:S01]  /*05d0*/  LOP3.LUT R7, R5, 0x1c0, RZ, 0xc0, !PT ;  /* 0x000001c005077812 */ /* 0x000fe200078ec0ff */
[----:B------:R-:W-:Y:S01]  /*05e0*/  IMAD.SHL.U32 R5, R3, 0x40, RZ ;  /* 0x0000004003057824 */ /* 0x000fe200078e00ff */
[----:B------:R-:W-:Y:S01]  /*05f0*/  LOP3.LUT R6, R0, 0x1, RZ, 0xc0, !PT ;  /* 0x0000000100067812 */ /* 0x000fe200078ec0ff */
[----:B------:R-:W-:Y:S01]  /*0600*/  IMAD.IADD R2, R247, 0x1, -R2 ;  /* 0x00000001f7027824 */ /* 0x000fe200078e0a02 */
[----:B------:R-:W-:Y:S02]  /*0610*/  LOP3.LUT P4, RZ, R3, 0x2, RZ, 0xc0, !PT ;  /* 0x0000000203ff7812 */ /* 0x000fe4000788c0ff */
[----:B------:R-:W-:Y:S01]  /*0620*/  LOP3.LUT R3, R10, 0x3fffffe, RZ, 0xc0, !PT ;  /* 0x03fffffe0a037812 */ /* 0x000fe200078ec0ff */
[----:B------:R-:W-:Y:S01]  /*0630*/  IMAD R11, R2, 0x200, R8 ;  /* 0x00000200020b7824 */ /* 0x000fe200078e0208 */
[----:B------:R-:W-:Y:S01]  /*0640*/  ISETP.NE.U32.AND P3, PT, R6, 0x1, PT ;  /* 0x000000010600780c */ /* 0x000fe20003f65070 */
[----:B------:R-:W-:Y:S01]  /*0650*/  IMAD.SHL.U32 R6, R2, 0x10, RZ ;  /* 0x0000001002067824 */ /* 0x000fe200078e00ff */
[----:B------:R-:W-:Y:S01]  /*0660*/  SHF.R.S32.HI R4, RZ, 0x3, R14 ;  /* 0x00000003ff047819 */ /* 0x000fe2000001140e */
[C---:B------:R-:W-:Y:S01]  /*0670*/  IMAD.IADD R14, R0.reuse, 0x1, -R3 ;  /* 0x00000001000e7824 */ /* 0x040fe200078e0a03 */
[C---:B------:R-:W-:Y:S01]  /*0680*/  LOP3.LUT P2, RZ, R0.reuse, 0x2, RZ, 0xc0, !PT ;  /* 0x0000000200ff7812 */ /* 0x040fe2000784c0ff */
[----:B------:R-:W-:Y:S01]  /*0690*/  IMAD.SHL.U32 R0, R0, 0x40, RZ ;  /* 0x0000004000007824 */ /* 0x000fe200078e00ff */
[----:B------:R-:W-:Y:S01]  /*06a0*/  LOP3.LUT R3, R5, 0xc0, RZ, 0xc0, !PT ;  /* 0x000000c005037812 */ /* 0x000fe200078ec0ff */
[----:B------:R-:W-:Y:S01]  /*06b0*/  IMAD R19, R4, 0x8, R19 ;  /* 0x0000000804137824 */ /* 0x000fe200078e0213 */
[----:B------:R-:W-:Y:S01]  /*06c0*/  LOP3.LUT R5, R7, 0x30, R6, 0xf8, !PT ;  /* 0x0000003007057812 */ /* 0x000fe200078ef806 */
        /* <DEDUP_REMOVED lines=35> */
[----:B------:R-:W-:Y:S01]  /*0900*/  @P2 VIADD R210, R212, 0xffffffe0 ;  /* 0xffffffe0d4d22836 */ /* 0x000fe20000000000 */
[----:B------:R-:W-:-:S02]  /*0910*/  SHF.R.U32.HI R176, RZ, 0x3, R4 ;  /* 0x00000003ffb07819 */ /* 0x000fc40000011604 */
        /* <DEDUP_REMOVED lines=32> */
[----:B------:R-:W-:-:S02]  /*0b20*/  LEA R176, R176, UR6, 0x1 ;  /* 0x00000006b0b07c11 */ /* 0x000fc4000f8e08ff */
[----:B------:R-:W-:Y:S01]  /*0b30*/  LEA R2, R3, UR4, 0x1 ;  /* 0x0000000403027c11 */ /* 0x000fe2000f8e08ff */
[----:B------:R-:W-:Y:S01]  /*0b40*/  VIADD R244, R243, 0x20 ;  /* 0x00000020f3f47836 */ /* 0x000fe20000000000 */
[----:B------:R-:W-:Y:S01]  /*0b50*/  IADD3 R173, R173, UR5, R172 ;  /* 0x00000005adad7c10 */ /* 0x000fe2000fffe0ac */
[C---:B------:R-:W-:Y:S02]  /*0b60*/  IMAD.IADD R177, R176.reuse, 0x1, R177 ;  /* 0x00000001b0b17824 */ /* 0x040fe400078e02b1 */
[--C-:B------:R-:W-:Y:S02]  /*0b70*/  IMAD.IADD R179, R176, 0x1, R178.reuse ;  /* 0x00000001b0b37824 */ /* 0x100fe400078e02b2 */
[----:B------:R-:W-:Y:S02]  /*0b80*/  IMAD.IADD R178, R177, 0x1, R178 ;  /* 0x00000001b1b27824 */ /* 0x000fe400078e02b2 */
[----:B------:R-:W-:-:S07]  /*0b90*/  @P1 VIADD R244, R243, 0xffffffe0 ;  /* 0xffffffe0f3f41836 */ /* 0x000fce0000000000 */
.L_x_608:
        /* <DEDUP_REMOVED lines=45> */
[----:B------:R-:W-:Y:S02]  /*0e70*/  UMOV UR5, 0xffffffff ;  /* 0xffffffff00057882 */ /* 0x000fe40000000000 */
[----:B------:R-:W-:Y:S01]  /*0e80*/  @!UP3 ULDC UR6, c[0x0][0x2cc] ;  /* 0x0000b3000006bab9 */ /* 0x000fe20000000800 */
[----:B------:R-:W-:Y:S01]  /*0e90*/  @!UP3 UISETP.NE.AND.EX UP0, UPT, UR7, URZ, UPT, UP0 ;  /* 0x0000003f0700b28c */ /* 0x000fe2000bf05300 */
[----:B------:R-:W-:Y:S01]  /*0ea0*/  UMOV UR56, 0xffffffff ;  /* 0xffffffff00387882 */ /* 0x000fe20000000000 */
        /* <DEDUP_REMOVED lines=18> */
.L_x_567:
        /* <DEDUP_REMOVED lines=107> */
[----:B------:R-:W-:Y:S02]  /*1680*/  USHF.R.S32.HI UR42, URZ, 0x6, UR22 ;  /* 0x000000063f2a7899 */ /* 0x000fe40008011416 */
[----:B------:R-:W-:Y:S01]  /*1690*/  @!UP3 UIMAD UR18, UR6, UR47, URZ ;  /* 0x0000002f0612b2a4 */ /* 0x000fe2000f8e023f */
        /* <DEDUP_REMOVED lines=23> */
.L_x_569:
        /* <DEDUP_REMOVED lines=13> */
.L_x_570:
        /* <DEDUP_REMOVED lines=11> */
.L_x_571:
[----:B------:R-:W-:-:S04]  /*1990*/  UIMAD UR5, UR57, UR61, UR58 ;  /* 0x0000003d390572a4 */ /* 0x000fc8000f8e023a */
[----:B------:R-:W-:-:S12]  /*19a0*/  UIMAD UR5, UR5, UR59, URZ ;  /* 0x0000003b050572a4 */ /* 0x000fd8000f8e023f */
.L_x_572:
[----:B------:R-:W1:Y:S01]  /*19b0*/  S2R R17, SR_TID.X ;  /* 0x0000000000117919 */ /* 0x000e620000002100 */
[----:B------:R-:W-:Y:S01]  /*19c0*/  SHF.R.S32.HI R22, RZ, 0x1f, R241 ;  /* 0x0000001fff167819 */ /* 0x000fe200000114f1 */
[----:B------:R-:W-:Y:S01]  /*19d0*/  ULDC UR6, c[0x0][0x2dc] ;  /* 0x0000b70000067ab9 */ /* 0x000fe20000000800 */
[----:B------:R-:W-:Y:S01]  /*19e0*/  IADD3 R0, P0, R241, UR16, RZ ;  /* 0x00000010f1007c10 */ /* 0x000fe2000ff1e0ff */
[----:B------:R-:W-:Y:S01]  /*19f0*/  UIADD3 UR33, UR16, UR5, URZ ;  /* 0x0000000510217290 */ /* 0x000fe2000fffe03f */
[--C-:B------:R-:W-:Y:S01]  /*1a00*/  SHF.R.S32.HI R229, RZ, 0x1f, R228.reuse ;  /* 0x0000001fffe57819 */ /* 0x100fe200000114e4 */
[----:B------:R-:W-:Y:S01]  /*1a10*/  UIMAD UR35, UR6, UR61, URZ ;  /* 0x0000003d062372a4 */ /* 0x000fe2000f8e023f */
[----:B------:R-:W-:Y:S01]  /*1a20*/  IADD3.X R3, R22, UR27, RZ, P0, !PT ;  /* 0x0000001b16037c10 */ /* 0x000fe200087fe4ff */
[----:B------:R-:W-:Y:S01]  /*1a30*/  UIADD3 UR5, -UR7, UR19, UR23 ;  /* 0x0000001307057290 */ /* 0x000fe2000fffe117 */
[----:B------:R-:W-:Y:S01]  /*1a40*/  IADD3 R4, P0, R228, UR10, RZ ;  /* 0x0000000ae4047c10 */ /* 0x000fe2000ff1e0ff */
[----:B------:R-:W-:Y:S01]  /*1a50*/  IMAD.WIDE.U32 R6, R0, UR36, R228 ;  /* 0x0000002400067c25 */ /* 0x000fe2000f8e00e4 */
[----:B------:R-:W-:Y:S01]  /*1a60*/  ULDC UR11, c[0x0][0x398] ;  /* 0x0000e600000b7ab9 */ /* 0x000fe20000000800 */
[----:B------:R-:W-:Y:S01]  /*1a70*/  USHF.L.U32 UR29, UR35, 0x6, URZ ;  /* 0x00000006231d7899 */ /* 0x000fe2000800063f */
[----:B------:R-:W-:Y:S01]  /*1a80*/  IADD3.X R5, R229, UR46, RZ, P0, !PT ;  /* 0x0000002ee5057c10 */ /* 0x000fe200087fe4ff */
[----:B------:R-:W-:Y:S01]  /*1a90*/  IMAD R3, R3, UR36, RZ ;  /* 0x0000002403037c24 */ /* 0x000fe2000f8e02ff */
[----:B------:R-:W-:Y:S01]  /*1aa0*/  IADD3 R6, P0, R6, UR51, RZ ;  /* 0x0000003306067c10 */ /* 0x000fe2000ff1e0ff */
[----:B------:R-:W-:Y:S01]  /*1ab0*/  UIADD3 UR5, UR5, -UR11, URZ ;  /* 0x8000000b05057290 */ /* 0x000fe2000fffe03f */
[----:B------:R-:W-:Y:S01]  /*1ac0*/  BSSY B1, `(.L_x_568) ;  /* 0x00008a9000017945 */ /* 0x000fe20003800000 */
[----:B------:R-:W-:Y:S01]  /*1ad0*/  IMAD R3, R0, UR37, R3 ;  /* 0x0000002500037c24 */ /* 0x000fe2000f8e0203 */
[----:B------:R-:W-:Y:S01]  /*1ae0*/  ULDC.64 UR10, c[0x0][0x420] ;  /* 0x00010800000a7ab9 */ /* 0x000fe20000000a00 */
[----:B------:R-:W-:Y:S01]  /*1af0*/  UIADD3 UR31, UP2, UP0, UR32, UR29, UR44 ;  /* 0x0000001d201f7290 */ /* 0x000fe2000f85e02c */
[----:B------:R-:W-:Y:S01]  /*1b00*/  IMAD.U32 R0, RZ, RZ, UR10 ;  /* 0x0000000aff007e24 */ /* 0x000fe2000f8e00ff */
[----:B------:R-:W-:Y:S01]  /*1b10*/  UIADD3 UR40, UR16, UR18, URZ ;  /* 0x0000001210287290 */ /* 0x000fe2000fffe03f */
[----:B------:R-:W-:Y:S01]  /*1b20*/  IADD3.X R7, R7, UR43, R3, P0, !PT ;  /* 0x0000002b07077c10 */ /* 0x000fe200087fe403 */
[----:B------:R-:W-:Y:S01]  /*1b30*/  USHF.R.S32.HI UR32, URZ, 0x1f, UR5 ;  /* 0x0000001f3f207899 */ /* 0x000fe20008011405 */
[----:B------:R-:W-:Y:S01]  /*1b40*/  IMAD.WIDE.U32 R4, R0, UR16, R4 ;  /* 0x0000001000047c25 */ /* 0x000fe2000f8e0004 */
[----:B------:R-:W-:-:S02]  /*1b50*/  UIMAD UR18, UR27, UR10, URZ ;  /* 0x0000000a1b1272a4 */ /* 0x000fc4000f8e023f */
[----:B------:R-:W-:Y:S01]  /*1b60*/  ULEA.HI UR32, UR32, UR5, URZ, 0x6 ;  /* 0x0000000520207291 */ /* 0x000fe2000f8f303f */
[C---:B------:R-:W-:Y:S01]  /*1b70*/  VIADD R14, R228.reuse, 0x20 ;  /* 0x00000020e40e7836 */ /* 0x040fe20000000000 */
[----:B------:R-:W-:Y:S01]  /*1b80*/  UIMAD UR18, UR16, UR11, UR18 ;  /* 0x0000000b101272a4 */ /* 0x000fe2000f8e0212 */
[----:B------:R-:W-:Y:S01]  /*1b90*/  VIADD R15, R228, 0x40 ;  /* 0x00000040e40f7836 */ /* 0x000fe20000000000 */
[----:B-1----:R-:W-:Y:S01]  /*1ba0*/  SHF.R.S32.HI R3, RZ, 0x1f, R17 ;  /* 0x0000001fff037819 */ /* 0x002fe20000011411 */
[----:B------:R-:W-:Y:S02]  /*1bb0*/  USHF.R.S32.HI UR5, URZ, 0x1f, UR29 ;  /* 0x0000001f3f057899 */ /* 0x000fe4000801141d */
[----:B------:R-:W-:Y:S01]  /*1bc0*/  USHF.R.S32.HI UR32, URZ, 0x6, UR32 ;  /* 0x000000063f207899 */ /* 0x000fe20008011420 */
[----:B------:R-:W-:Y:S01]  /*1bd0*/  LEA.HI R3, R3, R17, RZ, 0x5 ;  /* 0x0000001103037211 */ /* 0x000fe200078f28ff */
[----:B------:R-:W-:Y:S01]  /*1be0*/  ULDC.64 UR12, c[0x0][0x428] ;  /* 0x00010a00000c7ab9 */ /* 0x000fe20000000a00 */
[----:B------:R-:W-:Y:S01]  /*1bf0*/  USHF.R.S32.HI UR17, URZ, 0x1f, UR58 ;  /* 0x0000001f3f117899 */ /* 0x000fe2000801143a */
[----:B------:R-:W-:Y:S01]  /*1c00*/  IMAD.U32 R0, RZ, RZ, UR12 ;  /* 0x0000000cff007e24 */ /* 0x000fe2000f8e00ff */
[----:B------:R-:W-:Y:S01]  /*1c10*/  LOP3.LUT R3, R3, 0xffffffe0, RZ, 0xc0, !PT ;  /* 0xffffffe003037812 */ /* 0x000fe200078ec0ff */
[----:B------:R-:W-:Y:S01]  /*1c20*/  ULDC.64 UR14, c[0x0][0x258] ;  /* 0x00009600000e7ab9 */ /* 0x000fe20000000a00 */
[----:B------:R-:W-:Y:S01]  /*1c30*/  VIADD R5, R5, UR18 ;  /* 0x0000001205057c36 */ /* 0x000fe20008000000 */
[----:B------:R-:W-:Y:S01]  /*1c40*/  UIADD3.X UR5, UR47, UR5, UR50, UP2, UP0 ;  /* 0x000000052f057290 */ /* 0x000fe200097e0432 */
[----:B------:R-:W-:Y:S01]  /*1c50*/  IMAD.U32 R8, RZ, RZ, UR14 ;  /* 0x0000000eff087e24 */ /* 0x000fe2000f8e00ff */
[----:B------:R-:W-:Y:S01]  /*1c60*/  UISETP.LT.AND UP0, UPT, URZ, UR32, UPT ;  /* 0x000000203f00728c */ /* 0x000fe2000bf01270 */
[----:B------:R-:W-:Y:S01]  /*1c70*/  IMAD.IADD R17, R17, 0x1, -R3 ;  /* 0x0000000111117824 */ /* 0x000fe200078e0a03 */
[----:B------:R-:W-:Y:S01]  /*1c80*/  UIMAD UR27, UR17, UR14, URZ ;  /* 0x0000000e111b72a4 */ /* 0x000fe2000f8e023f */
[----:B------:R-:W-:Y:S01]  /*1c90*/  IMAD.WIDE.U32 R4, R0, UR58, R4 ;  /* 0x0000003a00047c25 */ /* 0x000fe2000f8e0004 */
[----:B------:R-:W-:-:S02]  /*1ca0*/  UIMAD UR17, UR17, UR12, URZ ;  /* 0x0000000c111172a4 */ /* 0x000fc4000f8e023f */
[----:B------:R-:W-:Y:S01]  /*1cb0*/  UIADD3 UR12, UP3, UP2, UR49, UR31, UR52 ;  /* 0x0000001f310c7290 */ /* 0x000fe2000fa7e034 */
[----:B------:R-:W-:Y:S01]  /*1cc0*/  IMAD R0, R22, UR10, RZ ;  /* 0x0000000a16007c24 */ /* 0x000fe2000f8e02ff */
[----:B------:R-:W-:Y:S01]  /*1cd0*/  USEL UR32, URZ, UR32, !UP0 ;  /* 0x000000203f207287 */ /* 0x000fe2000c000000 */
[----:B------:R-:W-:Y:S01]  /*1ce0*/  IMAD R3, R247, UR35, R17 ;  /* 0x00000023f7037c24 */ /* 0x000fe2000f8e0211 */
[----:B------:R-:W-:Y:S01]  /*1cf0*/  UIMAD UR13, UR58, UR13, UR17 ;  /* 0x0000000d3a0d72a4 */ /* 0x000fe2000f8e0211 */
[----:B------:R-:W-:Y:S01]  /*1d00*/  IMAD R9, R241, UR11, R0 ;  /* 0x0000000bf1097c24 */ /* 0x000fe2000f8e0200 */
[----:B------:R-:W-:Y:S01]  /*1d10*/  UIADD3.X UR5, UR48, UR5, UR45, UP3, UP2 ;  /* 0x0000000530057290 */ /* 0x000fe20009fe442d */
[----:B------:R-:W-:Y:S01]  /*1d20*/  IMAD.WIDE.U32 R6, R8, UR58, R6 ;  /* 0x0000003a08067c25 */ /* 0x000fe2000f8e0006 */
[----:B------:R-:W-:Y:S01]  /*1d30*/  UISETP.GT.AND UP0, UPT, UR42, UR32, UPT ;  /* 0x000000202a00728c */ /* 0x000fe2000bf04270 */
[----:B------:R-:W-:Y:S01]  /*1d40*/  IADD3 R0, P0, R3, UR12, RZ ;  /* 0x0000000c03007c10 */ /* 0x000fe2000ff1e0ff */
[----:B------:R-:W-:Y:S01]  /*1d50*/  UIMAD UR15, UR58, UR15, UR27 ;  /* 0x0000000f3a0f72a4 */ /* 0x000fe2000f8e021b */
[----:B------:R-:W-:Y:S01]  /*1d60*/  VIADD R5, R5, UR13 ;  /* 0x0000000d05057c36 */ /* 0x000fe20008000000 */
[----:B------:R-:W-:Y:S01]  /*1d70*/  ULDC.64 UR50, c[0x0][0x478] ;  /* 0x00011e0000327ab9 */ /* 0x000fe20000000a00 */
[----:B------:R-:W-:Y:S01]  /*1d80*/  LEA.HI.X.SX32 R8, R3, UR5, 0x1, P0 ;  /* 0x0000000503087c11 */ /* 0x000fe200080f0eff */
[----:B------:R-:W-:Y:S01]  /*1d90*/  ULDC.64 UR16, c[0x0][0x400] ;  /* 0x0001000000107ab9 */ /* 0x000fe20000000a00 */
[----:B------:R-:W-:Y:S01]  /*1da0*/  PLOP3.LUT P0, PT, PT, PT, UP0, 0x80, 0x0 ;  /* 0x000000000000781c */ /* 0x000fe20003f0f008 */
[----:B------:R-:W-:Y:S01]  /*1db0*/  IMAD.WIDE.U32 R4, R241, UR10, R4 ;  /* 0x0000000af1047c25 */ /* 0x000fe2000f8e0004 */
[----:B------:R-:W-:Y:S01]  /*1dc0*/  UIMAD.WIDE UR10, UR33, 0x4, UR50 ;  /* 0x00000004210a78a5 */ /* 0x000fe2000f8e0232 */
[----:B------:R-:W-:Y:S01]  /*1dd0*/  LEA R218, P2, R0, UR16, 0x2 ;  /* 0x0000001000da7c11 */ /* 0x000fe2000f8410ff */
[----:B------:R-:W-:Y:S01]  /*1de0*/  ULDC.64 UR38, c[0x0][0x210] ;  /* 0x0000840000267ab9 */ /* 0x000fe20000000a00 */
[----:B------:R-:W-:Y:S01]  /*1df0*/  ULDC.64 UR36, c[0x0][0x3e0] ;  /* 0x0000f80000247ab9 */ /* 0x000fe20000000a00 */
[----:B------:R-:W-:Y:S01]  /*1e00*/  VIADD R7, R7, UR15 ;  /* 0x0000000f07077c36 */ /* 0x000fe20008000000 */
[----:B------:R-:W-:Y:S01]  /*1e10*/  LEA R216, P4, R6, UR38, 0x1 ;  /* 0x0000002606d87c11 */ /* 0x000fe2000f8808ff */
[----:B------:R-:W-:Y:S01]  /*1e20*/  IMAD.IADD R3, R5, 0x1, R9 ;  /* 0x0000000105037824 */ /* 0x000fe200078e0209 */
[----:B------:R-:W-:Y:S01]  /*1e30*/  LEA R215, P3, R4, UR36, 0x1 ;  /* 0x0000002404d77c11 */ /* 0x000fe2000f8608ff */
[----:B------:R-:W-:Y:S01]  /*1e40*/  ULDC.64 UR50, c[0x0][0x2b0] ;  /* 0x0000ac0000327ab9 */ /* 0x000fe20000000a00 */
[----:B------:R-:W-:Y:S01]  /*1e50*/  LEA.HI.X R217, R0, UR17, R8, 0x2, P2 ;  /* 0x0000001100d97c11 */ /* 0x000fe200090f1408 */
[----:B------:R-:W-:Y:S01]  /*1e60*/  UIADD3 UR6, UR42, -0x1, URZ ;  /* 0xffffffff2a067890 */ /* 0x000fe2000fffe03f */
[----:B------:R-:W-:Y:S01]  /*1e70*/  LEA.HI.X R214, R6, UR39, R7, 0x1, P4 ;  /* 0x0000002706d67c11 */ /* 0x000fe2000a0f0c07 */
[----:B------:R-:W-:Y:S01]  /*1e80*/  UIMAD.WIDE UR14, UR40, 0x4, UR50 ;  /* 0x00000004280e78a5 */ /* 0x000fe2000f8e0232 */
[----:B------:R-:W-:Y:S01]  /*1e90*/  LEA.HI.X R213, R4, UR37, R3, 0x1, P3 ;  /* 0x0000002504d57c11 */ /* 0x000fe200098f0c03 */
[----:B------:R-:W-:Y:S01]  /*1ea0*/  UMOV UR18, UR10 ;  /* 0x0000000a00127c82 */ /* 0x000fe20008000000 */
[----:B------:R-:W-:Y:S01]  /*1eb0*/  UMOV UR17, UR11 ;  /* 0x0000000b00117c82 */ /* 0x000fe20008000000 */
[----:B------:R-:W-:Y:S08]  /*1ec0*/  @P0 BRA `(.L_x_573) ;  /* 0x0000000800500947 */ /* 0x000ff00003800000 */
        /* <DEDUP_REMOVED lines=19> */
.L_x_574:
        /* <DEDUP_REMOVED lines=19> */
.L_x_575:
        /* <DEDUP_REMOVED lines=12> */
[----:B------:R-:W-:-:S02]  /*21f0*/  IADD3 R6, P0, R4, UR18, RZ ;  /* 0x0000001204067c10 */ /* 0x000fc4000ff1e0ff */
[----:B------:R-:W-:Y:S01]  /*2200*/  ISETP.GE.AND P3, PT, R3, UR7, PT ;  /* 0x0000000703007c0c */ /* 0x000fe2000bf66270 */
[----:B------:R-:W-:Y:S01]  /*2210*/  UIMAD UR15, UR58, UR15, UR6 ;  /* 0x0000000f3a0f72a4 */ /* 0x000fe2000f8e0206 */
[----:B------:R-:W-:Y:S02]  /*2220*/  IADD3.X R7, R5, UR19, R0, P0, !PT ;  /* 0x0000001305077c10 */ /* 0x000fe400087fe400 */
[----:B------:R-:W-:-:S05]  /*2230*/  MOV R0, UR14 ;  /* 0x0000000e00007c02 */ /* 0x000fca0008000f00 */
        /* <DEDUP_REMOVED lines=19> */
.L_x_577:
[----:B------:R-:W-:Y:S05]  /*2370*/  BSYNC B0 ;  /* 0x0000000000007941 */ /* 0x000fea0003800000 */
.L_x_576:
        /* <DEDUP_REMOVED lines=19> */
.L_x_579:
[----:B------:R-:W-:Y:S05]  /*24b0*/  BSYNC B0 ;  /* 0x0000000000007941 */ /* 0x000fea0003800000 */
.L_x_578:
[----:B------:R-:W-:Y:S01]  /*24c0*/  UIMAD UR6, UR34, UR10, URZ ;  /* 0x0000000a220672a4 */ /* 0x000fe2000f8e023f */
[----:B-12---:R-:W-:Y:S01]  /*24d0*/  IMAD.U32 R4, RZ, RZ, UR10 ;  /* 0x0000000aff047e24 */ /* 0x006fe2000f8e00ff */
[----:B------:R-:W-:Y:S01]  /*24e0*/  USHF.R.S32.HI UR12, URZ, 0x1f, UR58 ;  /* 0x0000001f3f0c7899 */ /* 0x000fe2000801143a */
[----:B------:R-:W-:Y:S01]  /*24f0*/  BSSY B0, `(.L_x_580) ;  /* 0x000001d000007945 */ /* 0x000fe20003800000 */
[----:B------:R-:W-:Y:S01]  /*2500*/  UIMAD UR6, UR23, UR11, UR6 ;  /* 0x0000000b170672a4 */ /* 0x000fe2000f8e0206 */
[----:B------:R-:W-:-:S05]  /*2510*/  IMAD.WIDE.U32 R4, R4, UR23, R228 ;  /* 0x0000001704047c25 */ /* 0x000fca000f8e00e4 */
[----:B------:R-:W-:Y:S01]  /*2520*/  IMAD.U32 R0, RZ, RZ, UR6 ;  /* 0x00000006ff007e24 */ /* 0x000fe2000f8e00ff */
[----:B------:R-:W-:Y:S01]  /*2530*/  IADD3 R6, P0, R4, UR5, RZ ;  /* 0x0000000504067c10 */ /* 0x000fe2000ff1e0ff */
[----:B------:R-:W-:Y:S02]  /*2540*/  ULDC.64 UR6, c[0x0][0x470] ;  /* 0x00011c0000067ab9 */ /* 0x000fe40000000a00 */
[----:B------:R-:W-:Y:S01]  /*2550*/  UIMAD UR5, UR12, UR6, URZ ;  /* 0x000000060c0572a4 */ /* 0x000fe2000f8e023f */
[----:B------:R-:W-:Y:S02]  /*2560*/  IADD3.X R7, R5, UR16, R0, P0, !PT ;  /* 0x0000001005077c10 */ /* 0x000fe400087fe400 */
[----:B------:R-:W-:Y:S01]  /*2570*/  MOV R0, UR6 ;  /* 0x0000000600007c02 */ /* 0x000fe20008000f00 */
[----:B------:R-:W-:-:S04]  /*2580*/  UIMAD UR7, UR58, UR7, UR5 ;  /* 0x000000073a0772a4 */ /* 0x000fc8000f8e0205 */
        /* <DEDUP_REMOVED lines=19> */
.L_x_581:
[----:B------:R-:W-:Y:S05]  /*26c0*/  BSYNC B0 ;  /* 0x0000000000007941 */ /* 0x000fea0003800000 */
.L_x_580:
        /* <DEDUP_REMOVED lines=20> */
.L_x_573:
        /* <DEDUP_REMOVED lines=47> */
.L_x_584:
[----:B------:R-:W-:Y:S05]  /*2b00*/  BSYNC B0 ;  /* 0x0000000000007941 */ /* 0x000fea0003800000 */
.L_x_583:
        /* <DEDUP_REMOVED lines=16> */
.L_x_586:
        /* <DEDUP_REMOVED lines=35> */
.L_x_587:
[----:B------:R-:W-:Y:S05]  /*2e40*/  BSYNC B0 ;  /* 0x0000000000007941 */ /* 0x000fea0003800000 */
.L_x_585:
[----:B------:R-:W-:Y:S01]  /*2e50*/  UIMAD UR10, UR34, UR20, URZ ;  /* 0x00000014220a72a4 */ /* 0x000fe2000f8e023f */
[----:B--23--:R-:W-:Y:S01]  /*2e60*/  IMAD.U32 R4, RZ, RZ, UR20 ;  /* 0x00000014ff047e24 */ /* 0x00cfe2000f8e00ff */
[----:B------:R-:W-:Y:S01]  /*2e70*/  ULDC.64 UR12, c[0x0][0x260] ;  /* 0x00009800000c7ab9 */ /* 0x000fe20000000a00 */
[----:B------:R-:W-:Y:S01]  /*2e80*/  VIADD R8, R230, 0x8 ;  /* 0x00000008e6087836 */ /* 0x000fe20000000000 */
[----:B------:R-:W-:Y:S01]  /*2e90*/  UIMAD UR11, UR23, UR21, UR10 ;  /* 0x00000015170b72a4 */ /* 0x000fe2000f8e020a */
[----:B------:R-:W-:Y:S01]  /*2ea0*/  IMAD.WIDE.U32 R4, R4, UR23, R228 ;  /* 0x0000001704047c25 */ /* 0x000fe2000f8e00e4 */
[----:B------:R-:W-:Y:S01]  /*2eb0*/  UIMAD UR10, UR53, -0x80, UR7 ;  /* 0xffffff80350a78a4 */ /* 0x000fe2000f8e0207 */
[----:B------:R-:W-:Y:S01]  /*2ec0*/  BSSY B0, `(.L_x_588) ;  /* 0x000003d000007945 */ /* 0x000fe20003800000 */
[----:B------:R-:W-:Y:S01]  /*2ed0*/  ISETP.GE.AND P2, PT, R8, UR5, PT ;  /* 0x0000000508007c0c */ /* 0x000fe2000bf46270 */
[----:B------:R-:W-:Y:S01]  /*2ee0*/  VIADD R18, R230, 0x28 ;  /* 0x00000028e6127836 */ /* 0x000fe20000000000 */
[----:B------:R-:W-:Y:S01]  /*2ef0*/  IADD3 R6, P1, R4, UR22, RZ ;  /* 0x0000001604067c10 */ /* 0x000fe2000ff3e0ff */
[----:B------:R-:W-:Y:S01]  /*2f00*/  IMAD.U32 R3, RZ, RZ, UR11 ;  /* 0x0000000bff037e24 */ /* 0x000fe2000f8e00ff */
[----:B------:R-:W-:Y:S01]  /*2f10*/  ISETP.GE.AND P5, PT, R241, UR10, PT ;  /* 0x0000000af1007c0c */ /* 0x000fe2000bfa6270 */
[----:B------:R-:W-:Y:S01]  /*2f20*/  VIADD R4, R230, 0x20 ;  /* 0x00000020e6047836 */ /* 0x000fe20000000000 */
[----:B------:R-:W-:-:S02]  /*2f30*/  P2R R21, PR, RZ, 0x4 ;  /* 0x00000004ff157803 */ /* 0x000fc40000000000 */
[----:B------:R-:W-:Y:S01]  /*2f40*/  IADD3.X R7, R5, UR26, R3, P1, !PT ;  /* 0x0000001a05077c10 */ /* 0x000fe20008ffe403 */
[----:B------:R-:W-:Y:S01]  /*2f50*/  IMAD R3, R16, UR12, RZ ;  /* 0x0000000c10037c24 */ /* 0x000fe2000f8e02ff */
[----:B------:R-:W-:Y:S02]  /*2f60*/  ISETP.GE.AND P1, PT, R4, UR5, PT ;  /* 0x0000000504007c0c */ /* 0x000fe4000bf26270 */
[----:B------:R-:W-:Y:S01]  /*2f70*/  ISETP.GE.AND P6, PT, R18, UR5, PT ;  /* 0x0000000512007c0c */ /* 0x000fe2000bfc6270 */
[C---:B------:R-:W-:Y:S01]  /*2f80*/  IMAD R3, R13.reuse, UR13, R3 ;  /* 0x0000000d0d037c24 */ /* 0x040fe2000f8e0203 */
[----:B------:R-:W-:Y:S01]  /*2f90*/  P2R R20, PR, RZ, 0x2 ;  /* 0x00000002ff147803 */ /* 0x000fe20000000000 */
[----:B------:R-:W-:Y:S01]  /*2fa0*/  IMAD.WIDE.U32 R6, R13, UR12, R6 ;  /* 0x0000000c0d067c25 */ /* 0x000fe2000f8e0006 */
[----:B------:R-:W-:Y:S01]  /*2fb0*/  ISETP.GE.AND P1, PT, R230, UR5, PT ;  /* 0x00000005e6007c0c */ /* 0x000fe2000bf26270 */
[----:B------:R2:W-:Y:S02]  /*2fc0*/  @P5 STS [R0+0x9000], RZ ;  /* 0x009000ff00005388 */ /* 0x0005e40000000800 */
        /* <DEDUP_REMOVED lines=44> */
.L_x_589:
[----:B------:R-:W-:Y:S05]  /*3290*/  BSYNC B0 ;  /* 0x0000000000007941 */ /* 0x000fea0003800000 */
.L_x_588:
[----:B------:R-:W-:Y:S01]  /*32a0*/  IADD3 R3, R241, 0x40, RZ ;  /* 0x00000040f1037810 */ /* 0x000fe20007ffe0ff */
[----:B------:R-:W-:Y:S03]  /*32b0*/  BSSY B0, `(.L_x_590) ;  /* 0x000002b000007945 */ /* 0x000fe60003800000 */
[----:B------:R-:W-:-:S13]  /*32c0*/  ISETP.GE.AND P4, PT, R3, UR10, PT ;  /* 0x0000000a03007c0c */ /* 0x000fda000bf86270 */
[----:B------:R1:W-:Y:S04]  /*32d0*/  @P4 STS.128 [R0+0xa000], RZ ;  /* 0x00a000ff00004388 */ /* 0x0003e80000000c00 */
        /* <DEDUP_REMOVED lines=8> */
[----:B------:R-:W-:-:S04]  /*3360*/  IMAD.X R4, RZ, RZ, R22, P1 ;  /* 0x000000ffff047224 */ /* 0x000fc800008e0616 */
[----:B------:R-:W-:Y:S02]  /*3370*/  IMAD R7, R4, UR20, RZ ;  /* 0x0000001404077c24 */ /* 0x000fe4000f8e02ff */
[----:B------:R-:W-:-:S04]  /*3380*/  IMAD.MOV.U32 R4, RZ, RZ, R6 ;  /* 0x000000ffff047224 */ /* 0x000fc800078e0006 */
[----:B-1-3--:R-:W1:Y:S01]  /*3390*/  @!P3 LDC.64 R8, c[0x0][0x218] ;  /* 0x00008600ff08bb82 */ /* 0x00ae620000000a00 */
[C---:B------:R-:W-:Y:S01]  /*33a0*/  IMAD.WIDE.U32 R4, R3.reuse, UR20, R4 ;  /* 0x0000001403047c25 */ /* 0x040fe2000f8e0004 */
[----:B------:R3:W-:Y:S03]  /*33b0*/  @P3 STS.128 [R0+0xa000], RZ ;  /* 0x00a000ff00003388 */ /* 0x0007e60000000c00 */
[----:B------:R-:W-:-:S03]  /*33c0*/  IMAD R3, R3, UR21, R7 ;  /* 0x0000001503037c24 */ /* 0x000fc6000f8e0207 */
[----:B------:R-:W5:Y:S01]  /*33d0*/  @!P2 LDC.64 R6, c[0x0][0x218] ;  /* 0x00008600ff06ab82 */ /* 0x000f620000000a00 */
[----:B------:R-:W-:Y:S01]  /*33e0*/  IMAD.IADD R3, R5, 0x1, R3 ;  /* 0x0000000105037824 */ /* 0x000fe200078e0203 */
        /* <DEDUP_REMOVED lines=23> */
.L_x_591:
[----:B------:R-:W-:Y:S05]  /*3560*/  BSYNC B0 ;  /* 0x0000000000007941 */ /* 0x000fea0003800000 */
.L_x_590:
        /* <DEDUP_REMOVED lines=9> */
[----:B------:R-:W-:Y:S02]  /*3600*/  MOV R3, UR5 ;  /* 0x0000000500037c02 */ /* 0x000fe40008000f00 */
[----:B-1-3--:R-:W-:Y:S01]  /*3610*/  IADD3 R6, P1, R4, UR28, RZ ;  /* 0x0000001c04067c10 */ /* 0x00afe2000ff3e0ff */
[----:B------:R2:W-:Y:S03]  /*3620*/  @P5 STS.128 [R0+0x11000], RZ ;  /* 0x011000ff00005388 */ /* 0x0005e60000000c00 */
[----:B------:R-:W-:Y:S01]  /*3630*/  IADD3.X R7, R5, UR30, R3, P1, !PT ;  /* 0x0000001e05077c10 */ /* 0x000fe20008ffe403 */
[----:B------:R2:W-:Y:S01]  /*3640*/  @P5 STS.128 [R0+0x13000], RZ ;  /* 0x013000ff00005388 */ /* 0x0005e20000000c00 */
[----:B------:R-:W-:Y:S02]  /*3650*/  IMAD R3, R16, UR10, RZ ;  /* 0x0000000a10037c24 */ /* 0x000fe4000f8e02ff */
[----:B------:R-:W-:-:S04]  /*3660*/  IMAD.WIDE.U32 R6, R13, UR10, R6 ;  /* 0x0000000a0d067c25 */ /* 0x000fc8000f8e0006 */
[----:B------:R-:W-:-:S05]  /*3670*/  IMAD R3, R13, UR11, R3 ;  /* 0x0000000b0d037c24 */ /* 0x000fca000f8e0203 */
        /* <DEDUP_REMOVED lines=39> */
.L_x_593:
[----:B------:R-:W-:Y:S05]  /*38f0*/  BSYNC B0 ;  /* 0x0000000000007941 */ /* 0x000fea0003800000 */
.L_x_592:
        /* <DEDUP_REMOVED lines=41> */
.L_x_595:
[----:B------:R-:W-:Y:S05]  /*3b90*/  BSYNC B0 ;  /* 0x0000000000007941 */ /* 0x000fea0003800000 */
.L_x_594:
[----:B------:R-:W-:Y:S01]  /*3ba0*/  ULDC.64 UR12, c[0x0][0x3c8] ;  /* 0x0000f200000c7ab9 */ /* 0x000fe20000000a00 */
[----:B------:R-:W-:Y:S01]  /*3bb0*/  USHF.R.S32.HI UR10, URZ, 0x1f, UR58 ;  /* 0x0000001f3f0a7899 */ /* 0x000fe2000801143a */
[----:B------:R-:W4:Y:S01]  /*3bc0*/  LDC.64 R12, c[0x0][0x3b8] ;  /* 0x0000ee00ff0c7b82 */ /* 0x000f220000000a00 */
[----:B------:R-:W-:Y:S01]  /*3bd0*/  UISETP.NE.U32.AND UP1, UPT, UR12, URZ, UPT ;  /* 0x0000003f0c00728c */ /* 0x000fe2000bf25070 */
[----:B------:R-:W-:Y:S01]  /*3be0*/  ISETP.NE.AND P4, PT, R19, RZ, PT ;  /* 0x000000ff1300720c */ /* 0x000fe20003f85270 */
[----:B------:R-:W0:Y:S01]  /*3bf0*/  LDGDEPBAR ;  /* 0x00000000000079af */ /* 0x000e220000000000 */
[----:B------:R-:W-:Y:S01]  /*3c00*/  ISETP.NE.AND P3, PT, R21, RZ, PT ;  /* 0x000000ff1500720c */ /* 0x000fe20003f65270 */
[----:B------:R-:W-:Y:S01]  /*3c10*/  UISETP.NE.AND.EX UP1, UPT, UR13, URZ, UPT, UP1 ;  /* 0x0000003f0d00728c */ /* 0x000fe2000bf25310 */
[----:B------:R-:W-:-:S05]  /*3c20*/  ISETP.NE.AND P2, PT, R20, RZ, PT ;  /* 0x000000ff1400720c */ /* 0x000fca0003f45270 */
[----:B------:R-:W-:-:S05]  /*3c30*/  PLOP3.LUT P1, PT, PT, PT, UP1, 0x80, 0x0 ;  /* 0x000000000000781c */ /* 0x000fca0003f2f018 */
[----:B------:R-:W-:Y:S01]  /*3c40*/  @UP1 ULDC.64 UR20, c[0x0][0x3d0] ;  /* 0x0000f40000141ab9 */ /* 0x000fe20000000a00 */
[----:B------:R-:W-:Y:S01]  /*3c50*/  @UP1 UMOV UR11, UR10 ;  /* 0x0000000a000b1c82 */ /* 0x000fe20008000000 */
[----:B------:R-:W-:Y:S01]  /*3c60*/  @UP1 UIMAD UR5, UR54, UR20, URZ ;  /* 0x00000014360512a4 */ /* 0x000fe2000f8e023f */
[----:B------:R-:W-:Y:S01]  /*3c70*/  @UP1 UMOV UR10, UR58 ;  /* 0x0000003a000a1c82 */ /* 0x000fe20008000000 */
[----:B-123--:R-:W-:Y:S01]  /*3c80*/  IMAD.MOV.U32 R8, RZ, RZ, 0x4 ;  /* 0x00000004ff087424 */ /* 0x00efe200078e00ff */
[----:B------:R-:W-:Y:S02]  /*3c90*/  @UP1 UIMAD.WIDE.U32 UR10, UR57, UR20, UR10 ;  /* 0x00000014390a12a5 */ /* 0x000fe4000f8e000a */
[----:B------:R-:W-:Y:S01]  /*3ca0*/  @UP1 UIMAD UR5, UR57, UR21, UR5 ;  /* 0x00000015390512a4 */ /* 0x000fe2000f8e0205 */
[----:B----4-:R-:W2:Y:S01]  /*3cb0*/  LDG.E.64 R6, desc[UR8][R12.64+0x8] ;  /* 0x000008080c067981 */ /* 0x010ea2000c1e1b00 */
[----:B------:R-:W-:Y:S02]  /*3cc0*/  @UP1 ULEA UR12, UP0, UR10, UR12, 0x2 ;  /* 0x0000000c0a0c1291 */ /* 0x000fe4000f80103f */
[----:B------:R-:W-:Y:S01]  /*3cd0*/  @UP1 UIADD3 UR5, UR11, UR5, URZ ;  /* 0x000000050b051290 */ /* 0x000fe2000fffe03f */
[----:B------:R-:W-:Y:S01]  /*3ce0*/  IMAD.MOV.U32 R232, RZ, RZ, 0x7f800000 ;  /* 0x7f800000ffe87424 */ /* 0x000fe200078e00ff */
[----:B------:R-:W1:Y:S01]  /*3cf0*/  S2R R3, SR_TID.X ;  /* 0x0000000000037919 */ /* 0x000e620000002100 */
[----:B------:R-:W-:Y:S01]  /*3d00*/  IMAD.MOV.U32 R233, RZ, RZ, 0x7f800000 ;  /* 0x7f800000ffe97424 */ /* 0x000fe200078e00ff */
[----:B------:R-:W-:Y:S01]  /*3d10*/  @UP1 ULEA.HI.X UR13, UR10, UR13, UR5, 0x2, UP0 ;  /* 0x0000000d0a0d1291 */ /* 0x000fe200080f1405 */
[----:B------:R-:W-:-:S02]  /*3d20*/  IMAD.U32 R4, RZ, RZ, UR12 ;  /* 0x0000000cff047e24 */ /* 0x000fc4000f8e00ff */
[----:B------:R-:W-:Y:S01]  /*3d30*/  IMAD.MOV.U32 R234, RZ, RZ, 0x7f800000 ;  /* 0x7f800000ffea7424 */ /* 0x000fe200078e00ff */
[----:B------:R-:W-:Y:S01]  /*3d40*/  @UP1 ULDC UR5, c[0x0][0x2e8] ;  /* 0x0000ba0000051ab9 */ /* 0x000fe20000000800 */
[----:B------:R-:W-:Y:S02]  /*3d50*/  IMAD.MOV.U32 R231, RZ, RZ, 0x7f800000 ;  /* 0x7f800000ffe77424 */ /* 0x000fe400078e00ff */
[----:B------:R-:W-:Y:S01]  /*3d60*/  IMAD R239, RZ, RZ, -UR29 ;  /* 0x8000001dffef7e24 */ /* 0x000fe2000f8e02ff */
[----:B------:R-:W-:Y:S01]  /*3d70*/  CS2R R126, SRZ ;  /* 0x00000000007e7805 */ /* 0x000fe2000001ff00 */
[----:B------:R-:W-:Y:S01]  /*3d80*/  IMAD.U32 R5, RZ, RZ, UR13 ;  /* 0x0000000dff057e24 */ /* 0x000fe2000f8e00ff */
[----:B------:R-:W-:Y:S01]  /*3d90*/  CS2R R124, SRZ ;  /* 0x00000000007c7805 */ /* 0x000fe2000001ff00 */
[----:B------:R-:W-:Y:S01]  /*3da0*/  IMAD.MOV.U32 R219, RZ, RZ, R207 ;  /* 0x000000ffffdb7224 */ /* 0x000fe200078e00cf */
[----:B------:R-:W-:Y:S01]  /*3db0*/  CS2R R130, SRZ ;  /* 0x0000000000827805 */ /* 0x000fe2000001ff00 */
[----:B------:R-:W-:Y:S01]  /*3dc0*/  IMAD.MOV.U32 R252, RZ, RZ, 0x8 ;  /* 0x00000008fffc7424 */ /* 0x000fe200078e00ff */
[----:B------:R3:W4:Y:S01]  /*3dd0*/  @P1 LDG.E R10, desc[UR8][R4.64] ;  /* 0x00000008040a1981 */ /* 0x000722000c1e1900 */
[----:B------:R-:W-:Y:S01]  /*3de0*/  IMAD.MOV.U32 R251, RZ, RZ, 0x20 ;  /* 0x00000020fffb7424 */ /* 0x000fe200078e00ff */
[----:B------:R-:W-:Y:S01]  /*3df0*/  CS2R R128, SRZ ;  /* 0x0000000000807805 */ /* 0x000fe2000001ff00 */
[----:B------:R-:W-:Y:S01]  /*3e00*/  IMAD.MOV.U32 R250, RZ, RZ, 0x28 ;  /* 0x00000028fffa7424 */ /* 0x000fe200078e00ff */
[----:B------:R-:W4:Y:S01]  /*3e10*/  LDG.E.64 R12, desc[UR8][R12.64] ;  /* 0x000000080c0c7981 */ /* 0x000f22000c1e1b00 */
[----:B------:R-:W-:Y:S01]  /*3e20*/  @!P6 IMAD.WIDE R8, R18, R8, UR14 ;  /* 0x0000000e1208ee25 */ /* 0x000fe2000f8e0208 */
[----:B------:R-:W-:-:S02]  /*3e30*/  CS2R R122, SRZ ;  /* 0x00000000007a7805 */ /* 0x000fc4000001ff00 */
[----:B------:R-:W-:Y:S02]  /*3e40*/  CS2R R120, SRZ ;  /* 0x0000000000787805 */ /* 0x000fe4000001ff00 */
[----:B------:R-:W-:Y:S01]  /*3e50*/  CS2R R118, SRZ ;  /* 0x0000000000767805 */ /* 0x000fe2000001ff00 */
[----:B------:R-:W-:Y:S01]  /*3e60*/  IMAD.SHL.U32 R175, R182, 0x2, RZ ;  /* 0x00000002b6af7824 */ /* 0x000fe200078e00ff */
[----:B------:R-:W5:Y:S01]  /*3e70*/  @!P6 LDG.E R232, desc[UR8][R8.64] ;  /* 0x0000000808e8e981 */ /* 0x000f62000c1e1900 */
[----:B------:R-:W4:Y:S01]  /*3e80*/  @P1 MUFU.RCP R0, UR5 ;  /* 0x0000000500001d08 */ /* 0x000f220008001000 */
[----:B------:R-:W-:Y:S01]  /*3e90*/  UIMAD UR5, UR57, UR61, UR58 ;  /* 0x0000003d390572a4 */ /* 0x000fe2000f8e023a */
[C---:B------:R-:W-:Y:S01]  /*3ea0*/  VIADD R238, R228.reuse, 0x40 ;  /* 0x00000040e4ee7836 */ /* 0x040fe20000000000 */
[----:B------:R-:W-:Y:S01]  /*3eb0*/  CS2R R116, SRZ ;  /* 0x0000000000747805 */ /* 0x000fe2000001ff00 */
[----:B------:R-:W-:Y:S01]  /*3ec0*/  VIADD R235, R228, 0x20 ;  /* 0x00000020e4eb7836 */ /* 0x000fe20000000000 */
[----:B------:R-:W-:Y:S01]  /*3ed0*/  CS2R R110, SRZ ;  /* 0x00000000006e7805 */ /* 0x000fe2000001ff00 */
[----:B------:R-:W-:Y:S01]  /*3ee0*/  IMAD.MOV.U32 R249, RZ, RZ, 0x4 ;  /* 0x00000004fff97424 */ /* 0x000fe200078e00ff */
[----:B------:R-:W-:-:S02]  /*3ef0*/  CS2R R108, SRZ ;  /* 0x00000000006c7805 */ /* 0x000fc4000001ff00 */
[----:B------:R-:W-:Y:S02]  /*3f00*/  CS2R R114, SRZ ;  /* 0x0000000000727805 */ /* 0x000fe4000001ff00 */
[----:B------:R-:W-:Y:S02]  /*3f10*/  CS2R R112, SRZ ;  /* 0x0000000000707805 */ /* 0x000fe4000001ff00 */
[----:B------:R-:W-:Y:S02]  /*3f20*/  CS2R R106, SRZ ;  /* 0x00000000006a7805 */ /* 0x000fe4000001ff00 */
[----:B------:R-:W-:Y:S02]  /*3f30*/  CS2R R104, SRZ ;  /* 0x0000000000687805 */ /* 0x000fe4000001ff00 */
[----:B------:R-:W-:Y:S02]  /*3f40*/  CS2R R102, SRZ ;  /* 0x0000000000667805 */ /* 0x000fe4000001ff00 */
[----:B------:R-:W-:Y:S01]  /*3f50*/  CS2R R100, SRZ ;  /* 0x0000000000647805 */ /* 0x000fe2000001ff00 */
[----:B---3--:R-:W-:Y:S01]  /*3f60*/  IMAD.MOV.U32 R4, RZ, RZ, 0x4 ;  /* 0x00000004ff047424 */ /* 0x008fe200078e00ff */
[----:B------:R-:W-:-:S02]  /*3f70*/  CS2R R94, SRZ ;  /* 0x00000000005e7805 */ /* 0x000fc4000001ff00 */
[----:B------:R-:W-:Y:S02]  /*3f80*/  CS2R R92, SRZ ;  /* 0x00000000005c7805 */ /* 0x000fe4000001ff00 */
[----:B------:R-:W-:Y:S01]  /*3f90*/  CS2R R98, SRZ ;  /* 0x0000000000627805 */ /* 0x000fe2000001ff00 */
[----:B------:R-:W-:Y:S01]  /*3fa0*/  IMAD.WIDE R4, R230, R4, UR14 ;  /* 0x0000000ee6047e25 */ /* 0x000fe2000f8e0204 */
[----:B------:R-:W-:Y:S02]  /*3fb0*/  CS2R R96, SRZ ;  /* 0x0000000000607805 */ /* 0x000fe4000001ff00 */
[----:B------:R-:W-:Y:S02]  /*3fc0*/  CS2R R90, SRZ ;  /* 0x00000000005a7805 */ /* 0x000fe4000001ff00 */
[----:B------:R-:W-:Y:S01]  /*3fd0*/  CS2R R88, SRZ ;  /* 0x0000000000587805 */ /* 0x000fe2000001ff00 */
[----:B-1----:R-:W-:Y:S01]  /*3fe0*/  IMAD.SHL.U32 R3, R3, 0x2, RZ ;  /* 0x0000000203037824 */ /* 0x002fe200078e00ff */
[----:B------:R-:W5:Y:S01]  /*3ff0*/  @!P4 LDG.E R233, desc[UR8][R4.64] ;  /* 0x0000000804e9c981 */ /* 0x000f62000c1e1900 */
[----:B------:R-:W-:-:S02]  /*4000*/  CS2R R86, SRZ ;  /* 0x0000000000567805 */ /* 0x000fc4000001ff00 */
[----:B------:R-:W-:Y:S02]  /*4010*/  CS2R R84, SRZ ;  /* 0x0000000000547805 */ /* 0x000fe4000001ff00 */
[----:B------:R-:W-:Y:S01]  /*4020*/  CS2R R78, SRZ ;  /* 0x00000000004e7805 */ /* 0x000fe2000001ff00 */
[----:B------:R-:W5:Y:S01]  /*4030*/  @!P3 LDG.E R234, desc[UR8][R4.64+0x20] ;  /* 0x0000200804eab981 */ /* 0x000f62000c1e1900 */
[----:B------:R-:W-:Y:S02]  /*4040*/  CS2R R76, SRZ ;  /* 0x00000000004c7805 */ /* 0x000fe4000001ff00 */
[----:B------:R-:W-:Y:S02]  /*4050*/  CS2R R82, SRZ ;  /* 0x0000000000527805 */ /* 0x000fe4000001ff00 */
[----:B------:R-:W-:Y:S01]  /*4060*/  CS2R R80, SRZ ;  /* 0x0000000000507805 */ /* 0x000fe2000001ff00 */
[----:B------:R1:W5:Y:S01]  /*4070*/  @!P2 LDG.E R231, desc[UR8][R4.64+0x80] ;  /* 0x0000800804e7a981 */ /* 0x000362000c1e1900 */
[----:B------:R-:W-:-:S02]  /*4080*/  USHF.L.U32 UR21, UR35, 0x4, URZ ;  /* 0x0000000423157899 */ /* 0x000fc4000800063f */
[----:B------:R-:W-:Y:S02]  /*4090*/  USHF.L.U32 UR5, UR5, 0x5, URZ ;  /* 0x0000000505057899 */ /* 0x000fe4000800063f */
[----:B------:R-:W-:Y:S02]  /*40a0*/  USHF.L.U32 UR20, UR35, 0x3, URZ ;  /* 0x0000000323147899 */ /* 0x000fe4000800063f */
[----:B------:R-:W-:Y:S02]  /*40b0*/  UIADD3 UR31, UR21, 0x20, URZ ;  /* 0x00000020151f7890 */ /* 0x000fe4000fffe03f */
[----:B------:R-:W-:Y:S02]  /*40c0*/  UIADD3 UR26, UR21, 0x40, URZ ;  /* 0x00000040151a7890 */ /* 0x000fe4000fffe03f */
[----:B------:R-:W-:Y:S02]  /*40d0*/  USHF.R.S32.HI UR11, URZ, 0x1f, UR5 ;  /* 0x0000001f3f0b7899 */ /* 0x000fe40008011405 */
        /* <DEDUP_REMOVED lines=12> */
[----:B-1----:R-:W-:Y:S01]  /*41a0*/  IMAD.SHL.U32 R4, R245, 0x20, RZ ;  /* 0x00000020f5047824 */ /* 0x002fe200078e00ff */
[----:B------:R-:W-:Y:S02]  /*41b0*/  CS2R R52, SRZ ;  /* 0x0000000000347805 */ /* 0x000fe4000001ff00 */
[----:B------:R-:W-:-:S02]  /*41c0*/  CS2R R46, SRZ ;  /* 0x00000000002e7805 */ /* 0x000fc4000001ff00 */
[----:B------:R-:W-:Y:S02]  /*41d0*/  CS2R R44, SRZ ;  /* 0x00000000002c7805 */ /* 0x000fe4000001ff00 */
[----:B------:R-:W-:Y:S02]  /*41e0*/  CS2R R50, SRZ ;  /* 0x0000000000327805 */ /* 0x000fe4000001ff00 */
[----:B------:R-:W-:Y:S01]  /*41f0*/  LOP3.LUT R4, R4, 0x6, R3, 0xf8, !PT ;  /* 0x0000000604047812 */ /* 0x000fe200078ef803 */
[----:B------:R-:W-:Y:S01]  /*4200*/  IMAD.U32 R3, RZ, RZ, UR53 ;  /* 0x00000035ff037e24 */ /* 0x000fe2000f8e00ff */
[----:B------:R-:W-:Y:S01]  /*4210*/  UIADD3 UR25, UR20, UR26, URZ ;  /* 0x0000001a14197290 */ /* 0x000fe2000fffe03f */
[----:B------:R-:W-:Y:S02]  /*4220*/  CS2R R48, SRZ ;  /* 0x0000000000307805 */ /* 0x000fe4000001ff00 */
[----:B------:R-:W-:Y:S01]  /*4230*/  CS2R R42, SRZ ;  /* 0x00000000002a7805 */ /* 0x000fe2000001ff00 */
[----:B------:R-:W-:Y:S01]  /*4240*/  IMAD R208, R3, 0x80, R4 ;  /* 0x0000008003d07824 */ /* 0x000fe200078e0204 */
[----:B------:R-:W-:Y:S01]  /*4250*/  SHF.R.S32.HI R3, RZ, 0x1f, R17 ;  /* 0x0000001fff037819 */ /* 0x000fe20000011411 */
[----:B------:R-:W-:-:S02]  /*4260*/  UIADD3 UR29, UR20, UR30, URZ ;  /* 0x0000001e141d7290 */ /* 0x000fc4000fffe03f */
[----:B------:R-:W-:Y:S01]  /*4270*/  UIADD3 UR24, UR20, UR25, URZ ;  /* 0x0000001914187290 */ /* 0x000fe2000fffe03f */
[C---:B------:R-:W-:Y:S01]  /*4280*/  VIADD R227, R208.reuse, 0x19 ;  /* 0x00000019d0e37836 */ /* 0x040fe20000000000 */
[----:B------:R-:W-:Y:S01]  /*4290*/  UIADD3 UR28, UR20, UR29, URZ ;  /* 0x0000001d141c7290 */ /* 0x000fe2000fffe03f */
[C---:B------:R-:W-:Y:S01]  /*42a0*/  VIADD R226, R208.reuse, 0x18 ;  /* 0x00000018d0e27836 */ /* 0x040fe20000000000 */
[----:B------:R-:W-:Y:S01]  /*42b0*/  UIADD3 UR23, UR20, UR24, URZ ;  /* 0x0000001814177290 */ /* 0x000fe2000fffe03f */
[C---:B------:R-:W-:Y:S01]  /*42c0*/  VIADD R225, R208.reuse, 0x11 ;  /* 0x00000011d0e17836 */ /* 0x040fe20000000000 */
[----:B------:R-:W-:Y:S01]  /*42d0*/  CS2R R40, SRZ ;  /* 0x0000000000287805 */ /* 0x000fe2000001ff00 */
[C---:B------:R-:W-:Y:S01]  /*42e0*/  VIADD R224, R208.reuse, 0x10 ;  /* 0x00000010d0e07836 */ /* 0x040fe20000000000 */
[----:B------:R-:W-:Y:S01]  /*42f0*/  CS2R R38, SRZ ;  /* 0x0000000000267805 */ /* 0x000fe2000001ff00 */
[C---:B------:R-:W-:Y:S01]  /*4300*/  VIADD R223, R208.reuse, 0x9 ;  /* 0x00000009d0df7836 */ /* 0x040fe20000000000 */
[----:B------:R-:W-:Y:S01]  /*4310*/  CS2R R36, SRZ ;  /* 0x0000000000247805 */ /* 0x000fe2000001ff00 */
[C---:B------:R-:W-:Y:S01]  /*4320*/  VIADD R222, R208.reuse, 0x8 ;  /* 0x00000008d0de7836 */ /* 0x040fe20000000000 */
[----:B------:R-:W-:Y:S01]  /*4330*/  UIMAD UR39, UR35, 0x18, URZ ;  /* 0x00000018232778a4 */ /* 0x000fe2000f8e023f */
[----:B------:R-:W-:Y:S01]  /*4340*/  VIADD R221, R208, 0x1 ;  /* 0x00000001d0dd7836 */ /* 0x000fe20000000000 */
[----:B------:R-:W-:Y:S01]  /*4350*/  UIADD3 UR27, UR20, UR28, URZ ;  /* 0x0000001c141b7290 */ /* 0x000fe2000fffe03f */
[----:B------:R-:W-:Y:S01]  /*4360*/  I2FP.F32.S32 R220, R208 ;  /* 0x000000d000dc7245 */ /* 0x000fe20000201400 */
[----:B------:R-:W-:Y:S01]  /*4370*/  UIADD3 UR22, UR20, UR23, URZ ;  /* 0x0000001714167290 */ /* 0x000fe2000fffe03f */
[----:B------:R-:W-:Y:S01]  /*4380*/  I2FP.F32.S32 R227, R227 ;  /* 0x000000e300e37245 */ /* 0x000fe20000201400 */
[----:B------:R-:W-:Y:S01]  /*4390*/  USHF.L.U32 UR38, UR35, 0x5, URZ ;  /* 0x0000000523267899 */ /* 0x000fe2000800063f */
[----:B------:R-:W-:Y:S01]  /*43a0*/  I2FP.F32.S32 R226, R226 ;  /* 0x000000e200e27245 */ /* 0x000fe20000201400 */
[----:B------:R-:W-:Y:S01]  /*43b0*/  UIMAD UR37, UR35, 0x28, URZ ;  /* 0x00000028232578a4 */ /* 0x000fe2000f8e023f */
[----:B------:R-:W-:Y:S01]  /*43c0*/  I2FP.F32.S32 R225, R225 ;  /* 0x000000e100e17245 */ /* 0x000fe20000201400 */
[----:B------:R-:W-:Y:S01]  /*43d0*/  UIMAD UR36, UR35, 0x30, URZ ;  /* 0x00000030232478a4 */ /* 0x000fe2000f8e023f */
[----:B------:R-:W-:Y:S01]  /*43e0*/  I2FP.F32.S32 R224, R224 ;  /* 0x000000e000e07245 */ /* 0x000fe20000201400 */
[----:B------:R-:W-:Y:S01]  /*43f0*/  ULDC UR54, c[0x0][0x2d0] ;  /* 0x0000b40000367ab9 */ /* 0x000fe20000000800 */
[----:B------:R-:W-:-:S02]  /*4400*/  I2FP.F32.S32 R223, R223 ;  /* 0x000000df00df7245 */ /* 0x000fc40000201400 */
[----:B------:R-:W-:Y:S02]  /*4410*/  I2FP.F32.S32 R222, R222 ;  /* 0x000000de00de7245 */ /* 0x000fe40000201400 */
[----:B------:R-:W-:Y:S01]  /*4420*/  I2FP.F32.S32 R221, R221 ;  /* 0x000000dd00dd7245 */ /* 0x000fe20000201400 */
[----:B------:R-:W-:Y:S02]  /*4430*/  UIMAD UR35, UR35, 0x38, URZ ;  /* 0x00000038232378a4 */ /* 0x000fe4000f8e023f */
[----:B------:R-:W-:Y:S02]  /*4440*/  UIADD3 UR34, UR20, UR27, URZ ;  /* 0x0000001b14227290 */ /* 0x000fe4000fffe03f */
[----:B------:R-:W-:Y:S01]  /*4450*/  UIADD3 UR33, UR20, UR22, URZ ;  /* 0x0000001614217290 */ /* 0x000fe2000fffe03f */
[----:B--2---:R-:W-:-:S04]  /*4460*/  IADD3 R236, P3, P2, R6, UR5, R17 ;  /* 0x0000000506ec7c10 */ /* 0x004fc8000fa7e011 */
[----:B------:R-:W-:Y:S01]  /*4470*/  IADD3.X R240, R7, UR11, R3, P3, P2 ;  /* 0x0000000b07f07c10 */ /* 0x000fe20009fe4403 */
[----:B------:R-:W-:Y:S02]  /*4480*/  VIADD R3, R182, 0x1800 ;  /* 0x00001800b6037836 */ /* 0x000fe40000000000 */
[----:B----4-:R-:W-:Y:S01]  /*4490*/  @P1 FMUL.FTZ R0, R10, R0 ;  /* 0x000000000a001220 */ /* 0x010fe20000410000 */
[----:B------:R-:W-:Y:S02]  /*44a0*/  R2UR UR10, R12 ;  /* 0x000000000c0a72ca */ /* 0x000fe400000e0000 */
[----:B------:R-:W-:Y:S01]  /*44b0*/  R2UR UR50, R13 ;  /* 0x000000000d3272ca */ /* 0x000fe200000e0000 */
[----:B------:R-:W-:Y:S01]  /*44c0*/  IMAD.WIDE.U32 R236, R236, -0x2daee0ad, RZ ;  /* 0xd2511f53ecec7825 */ /* 0x000fe200078e00ff */
[----:B------:R-:W-:Y:S01]  /*44d0*/  @P1 R2UR UR12, R0 ;  /* 0x00000000000c12ca */ /* 0x000fe200000e0000 */
[----:B------:R-:W-:Y:S01]  /*44e0*/  UMOV UR5, URZ ;  /* 0x0000003f00057c82 */ /* 0x000fe20008000000 */
[----:B------:R-:W-:Y:S01]  /*44f0*/  ULDC UR11, c[0x0][0x2ec] ;  /* 0x0000bb00000b7ab9 */ /* 0x000fe20000000800 */
[----:B------:R-:W-:Y:S01]  /*4500*/  VIADD R0, R181, 0x1800 ;  /* 0x00001800b5007836 */ /* 0x000fe20000000000 */
[----:B------:R-:W-:-:S04]  /*4510*/  SEL R174, R3, R182, !P0 ;  /* 0x000000b603ae7207 */ /* 0x000fc80004000000 */
[----:B------:R-:W-:Y:S02]  /*4520*/  SEL R0, R0, R181, !P0 ;  /* 0x000000b500007207 */ /* 0x000fe40004000000 */
[----:B------:R-:W-:Y:S02]  /*4530*/  LEA R174, R174, UR4, 0x1 ;  /* 0x00000004aeae7c11 */ /* 0x000fe4000f8e08ff */
[----:B------:R-:W-:Y:S02]  /*4540*/  LEA R3, R0, UR4, 0x1 ;  /* 0x0000000400037c11 */ /* 0x000fe4000f8e08ff */
[----:B------:R-:W-:Y:S01]  /*4550*/  LOP3.LUT R240, R240, UR10, RZ, 0x3c, !PT ;  /* 0x0000000af0f07c12 */ /* 0x000fe2000f8e3cff */
[----:B------:R-:W-:Y:S01]  /*4560*/  @UP1 UMOV UR5, UR12 ;  /* 0x0000000c00051c82 */ /* 0x000fe20008000000 */
[----:B------:R-:W-:Y:S02]  /*4570*/  UIADD3 UR49, UR50, 0x646e171e, URZ ;  /* 0x646e171e32317890 */ /* 0x000fe4000fffe03f */
[----:B------:R-:W-:-:S02]  /*4580*/  UIADD3 UR48, UR10, -0x4ab325aa, URZ ;  /* 0xb54cda560a307890 */ /* 0x000fc4000fffe03f */
        /* <DEDUP_REMOVED lines=10> */
[----:B------:R-:W-:-:S11]  /*4630*/  ULDC.U8 UR12, c[0x0][0x388] ;  /* 0x0000e200000c7ab9 */ /* 0x000fd60000000000 */
.L_x_598:
[----:B------:R-:W0:Y:S01]  /*4640*/  LDGDEPBAR ;  /* 0x00000000000079af */ /* 0x000e220000000000 */
[----:B------:R-:W-:Y:S01]  /*4650*/  IMAD.IADD R0, R180, 0x1, R174 ;  /* 0x00000001b4007824 */ /* 0x000fe200078e02ae */
[----:B------:R-:W-:Y:S01]  /*4660*/  USHF.L.U32 UR10, UR53, 0x7, URZ ;  /* 0x00000007350a7899 */ /* 0x000fe2000800063f */
[----:B-----5:R-:W-:Y:S01]  /*4670*/  FSETP.NEU.FTZ.AND P2, PT, R234, -INF , PT ;  /* 0xff800000ea00780b */ /* 0x020fe20003f5d000 */
[----:B------:R-:W-:Y:S01]  /*4680*/  UISETP.GT.AND UP2, UPT, UR6, UR32, UPT ;  /* 0x000000200600728c */ /* 0x000fe2000bf44270 */
[----:B------:R-:W-:Y:S01]  /*4690*/  FSETP.NEU.FTZ.AND P3, PT, R233, -INF , PT ;  /* 0xff800000e900780b */ /* 0x000fe20003f7d000 */
[----:B------:R-:W-:Y:S02]  /*46a0*/  UIADD3 UR13, UR19, 0x80, UR10 ;  /* 0x00000080130d7890 */ /* 0x000fe4000fffe00a */
[----:B------:R-:W-:Y:S02]  /*46b0*/  UIADD3 UR10, UR10, 0x80, URZ ;  /* 0x000000800a0a7890 */ /* 0x000fe4000fffe03f */
[----:B------:R-:W-:Y:S02]  /*46c0*/  UIADD3 UR16, UR13, -UR7, URZ ;  /* 0x800000070d107290 */ /* 0x000fe4000fffe03f */
[----:B------:R-:W-:Y:S04]  /*46d0*/  USHF.L.U32 UR13, UR6, 0x6, URZ ;  /* 0x00000006060d7899 */ /* 0x000fe8000800063f */
[----:B------:R-:W-:Y:S02]  /*46e0*/  UISETP.GE.AND UP0, UPT, UR13, UR16, UPT ;  /* 0x000000100d00728c */ /* 0x000fe4000bf06270 */
[----:B------:R-:W-:Y:S02]  /*46f0*/  IMAD.U32 R183, RZ, RZ, UR13 ;  /* 0x0000000dffb77e24 */ /* 0x000fe4000f8e00ff */
[----:B------:R-:W-:Y:S01]  /*4700*/  UISETP.LT.AND UP0, UPT, UR10, UR7, UP0 ;  /* 0x000000070a00728c */ /* 0x000fe20008701270 */
[----:B------:R-:W-:Y:S04]  /*4710*/  DEPBAR.LE SB0, 0x0 ;  /* 0x000080000000791a */ /* 0x000fe80000000000 */
[----:B------:R-:W-:Y:S01]  /*4720*/  BAR.SYNC.DEFER_BLOCKING 0x0 ;  /* 0x0000000000007b1d */ /* 0x000fe20000010000 */
[----:B------:R-:W-:Y:S05]  /*4730*/  PLOP3.LUT P4, PT, PT, PT, UP0, 0x80, 0x0 ;  /* 0x000000000000781c */ /* 0x000fea0003f8f008 */
        /* <DEDUP_REMOVED lines=30> */
[----:B------:R-:W-:Y:S05]  /*4920*/  LDSM.16.M88.4 R144, [R174+0x2000] ;  /* 0x00200000ae90783b */ /* 0x000fea0000000200 */
[----:B------:R-:W-:Y:S03]  /*4930*/  HMMA.16816.F32.BF16 R32, R136, R150, R32 ;  /* 0x000000968820723c */ /* 0x000fe60000041820 */
[----:B------:R-:W2:Y:S03]  /*4940*/  LDSM.16.M88.4 R136, [R173+0x2400] ;  /* 0x00240000ad88783b */ /* 0x000ea60000000200 */
[-C--:B------:R-:W-:Y:S05]  /*4950*/  HMMA.16816.F32.BF16 R4, R152, R156.reuse, R4 ;  /* 0x0000009c9804723c */ /* 0x080fea0000041804 */
[----:B------:R-:W4:Y:S01]  /*4960*/  LDSM.16.M88.4 R148, [R172+UR4+0xd000] ;  /* 0x00d00004ac94783b */ /* 0x000f220008000200 */
[C---:B---3--:R-:W-:Y:S06]  /*4970*/  HMMA.16816.F32.BF16 R8, R160.reuse, R156, R8 ;  /* 0x0000009ca008723c */ /* 0x048fec0000041808 */
[-C--:B------:R-:W-:Y:S06]  /*4980*/  HMMA.16816.F32.BF16 R12, R160, R158.reuse, R12 ;  /* 0x0000009ea00c723c */ /* 0x080fec000004180c */
[C---:B------:R-:W-:Y:S01]  /*4990*/  HMMA.16816.F32.BF16 R16, R152.reuse, R158, R16 ;  /* 0x0000009e9810723c */ /* 0x040fe20000041810 */
[----:B------:R-:W3:Y:S05]  /*49a0*/  LDSM.16.M88.4 R156, [R174+0x2800] ;  /* 0x00280000ae9c783b */ /* 0x000eea0000000200 */
[-C--:B------:R-:W-:Y:S06]  /*49b0*/  HMMA.16816.F32.BF16 R20, R152, R132.reuse, R20 ;  /* 0x000000849814723c */ /* 0x080fec0000041814 */
[C---:B------:R-:W-:Y:S06]  /*49c0*/  HMMA.16816.F32.BF16 R24, R160.reuse, R132, R24 ;  /* 0x00000084a018723c */ /* 0x040fec0000041818 */
[-C--:B------:R-:W-:Y:S06]  /*49d0*/  HMMA.16816.F32.BF16 R28, R160, R134.reuse, R28 ;  /* 0x00000086a01c723c */ /* 0x080fec000004181c */
[----:B------:R-:W-:Y:S01]  /*49e0*/  HMMA.16816.F32.BF16 R32, R152, R134, R32 ;  /* 0x000000869820723c */ /* 0x000fe20000041820 */
[----:B------:R-:W3:Y:S01]  /*49f0*/  LDSM.16.M88.4 R132, [R172+UR4+0xd400] ;  /* 0x00d40004ac84783b */ /* 0x000ee20008000200 */
[----:B------:R-:W-:Y:S04]  /*4a00*/  IMAD.U32 R162, RZ, RZ, UR6 ;  /* 0x00000006ffa27e24 */ /* 0x000fe8000f8e00ff */
[-C--:B-1----:R-:W-:Y:S01]  /*4a10*/  HMMA.16816.F32.BF16 R4, R140, R164.reuse, R4 ;  /* 0x000000a48c04723c */ /* 0x082fe20000041804 */
[----:B------:R-:W-:Y:S04]  /*4a20*/  IMAD.U32 R152, RZ, RZ, UR18 ;  /* 0x00000012ff987e24 */ /* 0x000fe8000f8e00ff */
[----:B------:R-:W-:Y:S01]  /*4a30*/  IMAD R162, R162, 0x4, R246 ;  /* 0x00000004a2a27824 */ /* 0x000fe200078e02f6 */
[C---:B------:R-:W-:Y:S01]  /*4a40*/  HMMA.16816.F32.BF16 R8, R168.reuse, R164, R8 ;  /* 0x000000a4a808723c */ /* 0x040fe20000041808 */
[----:B------:R-:W-:Y:S04]  /*4a50*/  IMAD.U32 R153, RZ, RZ, UR17 ;  /* 0x00000011ff997e24 */ /* 0x000fe8000f8e00ff */
[C---:B------:R-:W-:Y:S01]  /*4a60*/  VIADD R160, R162.reuse, 0x2 ;  /* 0x00000002a2a07836 */ /* 0x040fe20000000000 */
[-C--:B------:R-:W-:Y:S05]  /*4a70*/  HMMA.16816.F32.BF16 R12, R168, R166.reuse, R12 ;  /* 0x000000a6a80c723c */ /* 0x080fea000004180c */
[----:B------:R-:W-:Y:S01]  /*4a80*/  IMAD.WIDE.U32 R162, R162, -0x326172a9, RZ ;  /* 0xcd9e8d57a2a27825 */ /* 0x000fe200078e00ff */
[C---:B------:R-:W-:Y:S05]  /*4a90*/  HMMA.16816.F32.BF16 R16, R140.reuse, R166, R16 ;  /* 0x000000a68c10723c */ /* 0x040fea0000041810 */
[----:B------:R-:W-:Y:S01]  /*4aa0*/  IMAD.WIDE.U32 R160, R160, -0x326172a9, RZ ;  /* 0xcd9e8d57a0a07825 */ /* 0x000fe200078e00ff */
[-C--:B--2---:R-:W-:Y:S06]  /*4ab0*/  HMMA.16816.F32.BF16 R20, R140, R136.reuse, R20 ;  /* 0x000000888c14723c */ /* 0x084fec0000041814 */
[C---:B------:R-:W-:Y:S06]  /*4ac0*/  HMMA.16816.F32.BF16 R24, R168.reuse, R136, R24 ;  /* 0x00000088a818723c */ /* 0x040fec0000041818 */
[-C--:B------:R-:W-:Y:S06]  /*4ad0*/  HMMA.16816.F32.BF16 R28, R168, R138.reuse, R28 ;  /* 0x0000008aa81c723c */ /* 0x080fec000004181c */
[----:B------:R-:W-:Y:S01]  /*4ae0*/  HMMA.16816.F32.BF16 R32, R140, R138, R32 ;  /* 0x0000008a8c20723c */ /* 0x000fe20000041820 */
[----:B------:R-:W-:Y:S05]  /*4af0*/  LDSM.16.M88.4 R136, [R0+0x2000] ;  /* 0x002000000088783b */ /* 0x000fea0000000200 */
[-C--:B----4-:R-:W-:Y:S03]  /*4b00*/  HMMA.16816.F32.BF16 R4, R144, R148.reuse, R4 ;  /* 0x000000949004723c */ /* 0x090fe60000041804 */
[----:B------:R-:W1:Y:S03]  /*4b10*/  LDSM.16.M88.4 R140, [R173+0x4000] ;  /* 0x00400000ad8c783b */ /* 0x000e660000000200 */
[C---:B---3--:R-:W-:Y:S06]  /*4b20*/  HMMA.16816.F32.BF16 R8, R156.reuse, R148, R8 ;  /* 0x000000949c08723c */ /* 0x048fec0000041808 */
[-C--:B------:R-:W-:Y:S01]  /*4b30*/  HMMA.16816.F32.BF16 R12, R156, R150.reuse, R12 ;  /* 0x000000969c0c723c */ /* 0x080fe2000004180c */
[----:B------:R-:W-:Y:S04]  /*4b40*/  IMAD.U32 R148, RZ, RZ, UR53 ;  /* 0x00000035ff947e24 */ /* 0x000fe8000f8e00ff */
[----:B------:R-:W-:Y:S01]  /*4b50*/  IMAD R148, R148, 0x4, R245 ;  /* 0x0000000494947824 */ /* 0x000fe200078e02f5 */
[C---:B------:R-:W-:Y:S05]  /*4b60*/  HMMA.16816.F32.BF16 R16, R144.reuse, R150, R16 ;  /* 0x000000969010723c */ /* 0x040fea0000041810 */
[----:B------:R-:W-:Y:S01]  /*4b70*/  LOP3.LUT R154, R148, UR50, RZ, 0x3c, !PT ;  /* 0x00000032949a7c12 */ /* 0x000fe2000f8e3cff */
[-C--:B------:R-:W-:Y:S01]  /*4b80*/  HMMA.16816.F32.BF16 R20, R144, R132.reuse, R20 ;  /* 0x000000849014723c */ /* 0x080fe20000041814 */
[----:B------:R2:W3:Y:S05]  /*4b90*/  LDSM.16.M88.4 R148, [R0+0x2800] ;  /* 0x002800000094783b */ /* 0x0004ea0000000200 */
[C---:B------:R-:W-:Y:S06]  /*4ba0*/  HMMA.16816.F32.BF16 R24, R156.reuse, R132, R24 ;  /* 0x000000849c18723c */ /* 0x040fec0000041818 */
[-C--:B------:R-:W-:Y:S05]  /*4bb0*/  HMMA.16816.F32.BF16 R28, R156, R134.reuse, R28 ;  /* 0x000000869c1c723c */ /* 0x080fea000004181c */
[----:B------:R-:W-:Y:S01]  /*4bc0*/  LOP3.LUT R132, R237, R154, RZ, 0x3c, !PT ;  /* 0x0000009aed847212 */ /* 0x000fe200078e3cff */
[----:B------:R-:W-:Y:S05]  /*4bd0*/  HMMA.16816.F32.BF16 R32, R144, R134, R32 ;  /* 0x000000869020723c */ /* 0x000fea0000041820 */
[----:B------:R-:W-:Y:S01]  /*4be0*/  LEA R154, P0, R230, R152, 0x2 ;  /* 0x00000098e69a7211 */ /* 0x000fe200078010ff */
[----:B------:R-:W-:Y:S01]  /*4bf0*/  IMAD.WIDE.U32 R132, R132, -0x326172a9, RZ ;  /* 0xcd9e8d5784847825 */ /* 0x000fe200078e00ff */
[-C--:B------:R-:W-:Y:S01]  /*4c00*/  LOP3.LUT R152, R163, R240.reuse, RZ, 0x3c, !PT ;  /* 0x000000f0a3987212 */ /* 0x080fe200078e3cff */
[-C--:B-1----:R-:W-:Y:S03]  /*4c10*/  HMMA.16816.F32.BF16 R4, R136, R140.reuse, R4 ;  /* 0x0000008c8804723c */ /* 0x082fe60000041804 */
[----:B--2---:R-:W-:Y:S02]  /*4c20*/  IMAD.U32 R0, RZ, RZ, UR19 ;  /* 0x00000013ff007e24 */ /* 0x004fe4000f8e00ff */
[----:B------:R-:W-:Y:S02]  /*4c30*/  LOP3.LUT R156, R133, UR40, R162, 0x96, !PT ;  /* 0x00000028859c7c12 */ /* 0x000fe4000f8e96a2 */
[----:B------:R-:W-:Y:S04]  /*4c40*/  LOP3.LUT R158, R161, R240, RZ, 0x3c, !PT ;  /* 0x000000f0a19e7212 */ /* 0x000fe800078e3cff */
[----:B------:R-:W-:Y:S01]  /*4c50*/  @!P4 IADD3 R144, -R0, 0x1, R230 ;  /* 0x000000010090c810 */ /* 0x000fe20007ffe1e6 */
[----:B------:R-:W-:Y:S01]  /*4c60*/  IMAD.WIDE.U32 R156, R156, -0x2daee0ad, RZ ;  /* 0xd2511f539c9c7825 */ /* 0x000fe200078e00ff */
[----:B------:R-:W-:Y:S02]  /*4c70*/  LOP3.LUT R159, R133, UR40, R160, 0x96, !PT ;  /* 0x00000028859f7c12 */ /* 0x000fe4000f8e96a0 */
[----:B------:R-:W-:Y:S01]  /*4c80*/  @!P4 IADD3 R144, R183, UR7, R144 ;  /* 0x00000007b790cc10 */ /* 0x000fe2000fffe090 */
[----:B------:R-:W-:Y:S01]  /*4c90*/  IMAD.WIDE.U32 R134, R158, -0x2daee0ad, RZ ;  /* 0xd2511f539e867825 */ /* 0x000fe200078e00ff */
[----:B------:R-:W-:Y:S01]  /*4ca0*/  LEA.HI.X.SX32 R155, R230, R153, 0x2, P0 ;  /* 0x00000099e69b7211 */ /* 0x000fe200000f16ff */
[C---:B---3--:R-:W-:Y:S04]  /*4cb0*/  HMMA.16816.F32.BF16 R8, R148.reuse, R140, R8 ;  /* 0x0000008c9408723c */ /* 0x048fe80000041808 */
[----:B------:R-:W-:Y:S01]  /*4cc0*/  LOP3.LUT R153, R132, UR52, RZ, 0x3c, !PT ;  /* 0x0000003484997c12 */ /* 0x000fe2000f8e3cff */
[----:B------:R-:W-:Y:S01]  /*4cd0*/  IMAD.WIDE.U32 R132, R152, -0x2daee0ad, RZ ;  /* 0xd2511f5398847825 */ /* 0x000fe200078e00ff */
[----:B------:R-:W-:Y:S01]  /*4ce0*/  LOP3.LUT R145, R236, UR51, RZ, 0x3c, !PT ;  /* 0x00000033ec917c12 */ /* 0x000fe2000f8e3cff */
[----:B------:R-:W2:Y:S01]  /*4cf0*/  LDG.E R163, desc[UR8][R154.64] ;  /* 0x000000089aa37981 */ /* 0x000ea2000c1e1900 */
[----:B------:R-:W-:Y:S01]  /*4d00*/  @!P4 VIMNMX R147, R144, UR7, PT ;  /* 0x000000079093cc48 */ /* 0x000fe2000bfe0100 */
[-C--:B------:R-:W-:Y:S02]  /*4d10*/  HMMA.16816.F32.BF16 R12, R148, R142.reuse, R12 ;  /* 0x0000008e940c723c */ /* 0x080fe4000004180c */
[----:B------:R-:W3:Y:S01]  /*4d20*/  LDG.E R162, desc[UR8][R154.64+0x20] ;  /* 0x000020089aa27981 */ /* 0x000ee2000c1e1900 */
[----:B------:R-:W-:Y:S01]  /*4d30*/  LOP3.LUT R161, R157, UR41, R132, 0x96, !PT ;  /* 0x000000299da17c12 */ /* 0x000fe2000f8e9684 */
[----:B------:R-:W-:Y:S01]  /*4d40*/  IMAD.WIDE.U32 R158, R159, -0x2daee0ad, RZ ;  /* 0xd2511f539f9e7825 */ /* 0x000fe200078e00ff */
[C---:B------:R-:W-:Y:S01]  /*4d50*/  LOP3.LUT R157, R145.reuse, R135, RZ, 0x3c, !PT ;  /* 0x00000087919d7212 */ /* 0x040fe200078e3cff */
[C---:B------:R-:W-:Y:S05]  /*4d60*/  HMMA.16816.F32.BF16 R16, R136.reuse, R142, R16 ;  /* 0x0000008e8810723c */ /* 0x040fea0000041810 */
[----:B------:R-:W-:Y:S01]  /*4d70*/  LOP3.LUT R160, R145, R133, RZ, 0x3c, !PT ;  /* 0x0000008591a07212 */ /* 0x000fe200078e3cff */
[C---:B------:R-:W-:Y:S01]  /*4d80*/  @!P4 VIADD R0, R208.reuse, 0x1 ;  /* 0x00000001d000c836 */ /* 0x040fe20000000000 */
[----:B------:R-:W-:Y:S01]  /*4d90*/  LOP3.LUT R159, R159, UR41, R134, 0x96, !PT ;  /* 0x000000299f9f7c12 */ /* 0x000fe2000f8e9686 */
[----:B------:R-:W-:Y:S01]  /*4da0*/  @!P4 VIADD R143, R208, 0x9 ;  /* 0x00000009d08fc836 */ /* 0x000fe20000000000 */
[----:B------:R-:W1:Y:S02]  /*4db0*/  LDSM.16.M88.4 R132, [R173+0x4400] ;  /* 0x00440000ad84783b */ /* 0x000e640000000200 */
[----:B------:R-:W-:Y:S01]  /*4dc0*/  @!P4 VIADDMNMX R146, R144, R252, UR7, PT ;  /* 0x000000079092ce46 */ /* 0x000fe2000b8001fc */
[----:B------:R-:W-:Y:S01]  /*4dd0*/  FMUL.FTZ R141, R234, 1.4426950216293334961 ;  /* 0x3fb8aa3bea8d7820 */ /* 0x000fe20000410000 */
[C---:B------:R-:W-:Y:S01]  /*4de0*/  @!P4 VIADDMNMX R145, R144.reuse, R251, UR7, PT ;  /* 0x000000079091ce46 */ /* 0x040fe2000b8001fb */
[----:B------:R-:W-:Y:S01]  /*4df0*/  FMUL.FTZ R152, R233, 1.4426950216293334961 ;  /* 0x3fb8aa3be9987820 */ /* 0x000fe20000410000 */
[----:B------:R-:W-:Y:S01]  /*4e00*/  @!P4 VIADDMNMX R144, R144, R250, UR7, PT ;  /* 0x000000079090ce46 */ /* 0x000fe2000b8001fa */
[----:B------:R-:W-:Y:S01]  /*4e10*/  FMUL.FTZ R140, R231, 1.4426950216293334961 ;  /* 0x3fb8aa3be78c7820 */ /* 0x000fe20000410000 */
[----:B------:R-:W-:Y:S01]  /*4e20*/  @!P4 ISETP.GE.AND P5, PT, R0, R147, PT ;  /* 0x000000930000c20c */ /* 0x000fe20003fa6270 */
[----:B------:R-:W-:Y:S01]  /*4e30*/  @!P4 VIADD R142, R208, 0x8 ;  /* 0x00000008d08ec836 */ /* 0x000fe20000000000 */
[----:B------:R-:W-:Y:S01]  /*4e40*/  @!P4 ISETP.GE.AND P0, PT, R0, R146, PT ;  /* 0x000000920000c20c */ /* 0x000fe20003f06270 */
[----:B------:R-:W-:Y:S01]  /*4e50*/  FFMA.FTZ R4, R220, UR5, R4 ;  /* 0x00000005dc047c23 */ /* 0x000fe20008010004 */
[----:B------:R-:W-:Y:S01]  /*4e60*/  @!P4 ISETP.GE.AND P6, PT, R0, R145, PT ;  /* 0x000000910000c20c */ /* 0x000fe20003fc6270 */
[----:B------:R-:W-:Y:S01]  /*4e70*/  FFMA.FTZ R6, R220, UR5, R6 ;  /* 0x00000005dc067c23 */ /* 0x000fe20008010006 */
[----:B------:R-:W-:Y:S01]  /*4e80*/  @!P4 ISETP.GE.AND P1, PT, R0, R144, PT ;  /* 0x000000900000c20c */ /* 0x000fe20003f26270 */
[----:B------:R-:W-:Y:S01]  /*4e90*/  FMUL.FTZ R0, R232, 1.4426950216293334961 ;  /* 0x3fb8aa3be8007820 */ /* 0x000fe20000410000 */
[----:B------:R-:W-:Y:S01]  /*4ea0*/  FSEL R141, R141, RZ, P2 ;  /* 0x000000ff8d8d7208 */ /* 0x000fe20001000000 */
[----:B------:R-:W-:Y:S01]  /*4eb0*/  FFMA.FTZ R18, R222, UR5, R18 ;  /* 0x00000005de127c23 */ /* 0x000fe20008010012 */
[----:B------:R-:W-:Y:S01]  /*4ec0*/  FSETP.NEU.FTZ.AND P2, PT, R232, -INF , PT ;  /* 0xff800000e800780b */ /* 0x000fe20003f5d000 */
[C---:B------:R-:W-:Y:S01]  /*4ed0*/  FFMA.FTZ R19, R223.reuse, UR5, R19 ;  /* 0x00000005df137c23 */ /* 0x040fe20008010013 */
[----:B------:R-:W-:Y:S01]  /*4ee0*/  FSEL R152, R152, RZ, P3 ;  /* 0x000000ff98987208 */ /* 0x000fe20001800000 */
[----:B------:R-:W-:Y:S01]  /*4ef0*/  FFMA.FTZ R16, R222, UR5, R16 ;  /* 0x00000005de107c23 */ /* 0x000fe20008010010 */
[----:B------:R-:W-:Y:S01]  /*4f00*/  FSEL R0, R0, RZ, P2 ;  /* 0x000000ff00007208 */ /* 0x000fe20001000000 */
[----:B------:R-:W-:Y:S01]  /*4f10*/  FFMA.FTZ R17, R223, UR5, R17 ;  /* 0x00000005df117c23 */ /* 0x000fe20008010011 */
[----:B------:R-:W-:Y:S01]  /*4f20*/  FSETP.NEU.FTZ.AND P3, PT, R231, -INF , PT ;  /* 0xff800000e700780b */ /* 0x000fe20003f7d000 */
[C---:B------:R-:W-:Y:S01]  /*4f30*/  FFMA.FTZ R5, R221.reuse, UR5, R5 ;  /* 0x00000005dd057c23 */ /* 0x040fe20008010005 */
[----:B------:R-:W-:Y:S01]  /*4f40*/  @!P4 ISETP.GE.AND P2, PT, R208, R147, PT ;  /* 0x00000093d000c20c */ /* 0x000fe20003f46270 */
[C---:B------:R-:W-:Y:S01]  /*4f50*/  FFMA.FTZ R7, R221.reuse, UR5, R7 ;  /* 0x00000005dd077c23 */ /* 0x040fe20008010007 */
[----:B------:R-:W-:Y:S01]  /*4f60*/  FSEL R140, R140, RZ, P3 ;  /* 0x000000ff8c8c7208 */ /* 0x000fe20001800000 */
[----:B------:R-:W-:Y:S01]  /*4f70*/  FFMA.FTZ R8, R220, UR5, R8 ;  /* 0x00000005dc087c23 */ /* 0x000fe20008010008 */
[----:B------:R-:W-:Y:S01]  /*4f80*/  @!P4 FSEL R4, R4, -INF , !P2 ;  /* 0xff8000000404c808 */ /* 0x000fe20005000000 */
[----:B------:R-:W-:Y:S01]  /*4f90*/  FFMA.FTZ R9, R221, UR5, R9 ;  /* 0x00000005dd097c23 */ /* 0x000fe20008010009 */
[----:B------:R-:W-:Y:S01]  /*4fa0*/  @!P4 ISETP.GE.AND P3, PT, R208, R146, PT ;  /* 0x00000092d000c20c */ /* 0x000fe20003f66270 */
[----:B------:R-:W-:Y:S01]  /*4fb0*/  FFMA.FTZ R10, R220, UR5, R10 ;  /* 0x00000005dc0a7c23 */ /* 0x000fe2000801000a */
[----:B------:R-:W-:Y:S01]  /*4fc0*/  @!P4 FSEL R5, R5, -INF , !P5 ;  /* 0xff8000000505c808 */ /* 0x000fe20006800000 */
[--C-:B------:R-:W-:Y:S01]  /*4fd0*/  FFMA.FTZ R4, R4, UR11, -R152.reuse ;  /* 0x0000000b04047c23 */ /* 0x100fe20008010898 */
[CC--:B------:R-:W-:Y:S01]  /*4fe0*/  @!P4 ISETP.GE.AND P2, PT, R208.reuse, R145.reuse, PT ;  /* 0x00000091d000c20c */ /* 0x0c0fe20003f46270 */
[----:B------:R-:W-:Y:S01]  /*4ff0*/  FFMA.FTZ R13, R223, UR5, R13 ;  /* 0x00000005df0d7c23 */ /* 0x000fe2000801000d */
[-C--:B------:R-:W-:Y:S01]  /*5000*/  @!P4 ISETP.GE.AND P5, PT, R208, R144.reuse, PT ;  /* 0x00000090d000c20c */ /* 0x080fe20003fa6270 */
[----:B------:R-:W-:Y:S01]  /*5010*/  FFMA.FTZ R5, R5, UR11, -R152 ;  /* 0x0000000b05057c23 */ /* 0x000fe20008010898 */
[----:B------:R-:W-:Y:S01]  /*5020*/  @!P4 FSEL R6, R6, -INF , !P3 ;  /* 0xff8000000606c808 */ /* 0x000fe20005800000 */
[-C--:B-1----:R-:W-:Y:S01]  /*5030*/  HMMA.16816.F32.BF16 R20, R136, R132.reuse, R20 ;  /* 0x000000848814723c */ /* 0x082fe20000041814 */
[----:B------:R-:W1:Y:S02]  /*5040*/  MUFU.EX2 R197, R4 ;  /* 0x0000000400c57308 */ /* 0x000e640000000800 */
[----:B------:R-:W-:Y:S01]  /*5050*/  @!P4 FSEL R7, R7, -INF , !P0 ;  /* 0xff8000000707c808 */ /* 0x000fe20004000000 */
[--C-:B------:R-:W-:Y:S01]  /*5060*/  FFMA.FTZ R6, R6, UR11, -R141.reuse ;  /* 0x0000000b06067c23 */ /* 0x100fe2000801088d */
[----:B------:R-:W-:Y:S01]  /*5070*/  @!P4 FSEL R8, R8, -INF , !P2 ;  /* 0xff8000000808c808 */ /* 0x000fe20005000000 */
[C---:B------:R-:W-:Y:S05]  /*5080*/  HMMA.16816.F32.BF16 R24, R148.reuse, R132, R24 ;  /* 0x000000849418723c */ /* 0x040fea0000041818 */
[----:B------:R-:W-:Y:S01]  /*5090*/  MUFU.EX2 R202, R6 ;  /* 0x0000000600ca7308 */ /* 0x000fe20000000800 */
[C---:B------:R-:W-:Y:S01]  /*50a0*/  @!P4 ISETP.GE.AND P3, PT, R142.reuse, R145, PT ;  /* 0x000000918e00c20c */ /* 0x040fe20003f66270 */
[----:B------:R-:W-:Y:S01]  /*50b0*/  FFMA.FTZ R7, R7, UR11, -R141 ;  /* 0x0000000b07077c23 */ /* 0x000fe2000801088d */
[----:B------:R-:W-:Y:S01]  /*50c0*/  @!P4 FSEL R9, R9, -INF , !P6 ;  /* 0xff8000000909c808 */ /* 0x000fe20007000000 */
[-C--:B------:R-:W-:Y:S03]  /*50d0*/  HMMA.16816.F32.BF16 R28, R148, R134.reuse, R28 ;  /* 0x00000086941c723c */ /* 0x080fe6000004181c */
[C---:B------:R-:W-:Y:S03]  /*50e0*/  @!P4 ISETP.GE.AND P0, PT, R142.reuse, R144, PT ;  /* 0x000000908e00c20c */ /* 0x040fe60003f06270 */
[----:B------:R4:W-:Y:S01]  /*50f0*/  MUFU.EX2 R200, R5 ;  /* 0x0000000500c87308 */ /* 0x0009e20000000800 */
[C---:B------:R-:W-:Y:S01]  /*5100*/  @!P4 ISETP.GE.AND P2, PT, R142.reuse, R147, PT ;  /* 0x000000938e00c20c */ /* 0x040fe20003f46270 */
[----:B------:R-:W-:Y:S04]  /*5110*/  HMMA.16816.F32.BF16 R32, R136, R134, R32 ;  /* 0x000000868820723c */ /* 0x000fe80000041820 */
[-C--:B------:R-:W-:Y:S01]  /*5120*/  @!P4 ISETP.GE.AND P6, PT, R142, R146.reuse, PT ;  /* 0x000000928e00c20c */ /* 0x080fe20003fc6270 */
[----:B------:R-:W-:Y:S01]  /*5130*/  IMAD.WIDE.U32 R150, R160, -0x326172a9, RZ ;  /* 0xcd9e8d57a0967825 */ /* 0x000fe200078e00ff */
[----:B------:R-:W-:Y:S01]  /*5140*/  @!P4 FSEL R10, R10, -INF , !P5 ;  /* 0xff8000000a0ac808 */ /* 0x000fe20006800000 */
[----:B------:R-:W5:Y:S01]  /*5150*/  LDG.E R160, desc[UR8][R154.64+0xa0] ;  /* 0x0000a0089aa07981 */ /* 0x000f62000c1e1900 */
[----:B------:R-:W-:Y:S01]  /*5160*/  @!P4 ISETP.GE.AND P5, PT, R143, R145, PT ;  /* 0x000000918f00c20c */ /* 0x000fe20003fa6270 */
[----:B------:R1:W1:Y:S02]  /*5170*/  MUFU.EX2 R201, R7 ;  /* 0x0000000700c97308 */ /* 0x0002640000000800 */
[----:B------:R-:W-:Y:S01]  /*5180*/  @!P4 FSEL R18, R18, -INF , !P6 ;  /* 0xff8000001212c808 */ /* 0x000fe20007000000 */
[----:B------:R-:W-:Y:S01]  /*5190*/  FFMA.FTZ R14, R222, UR5, R14 ;  /* 0x00000005de0e7c23 */ /* 0x000fe2000801000e */
[----:B------:R-:W-:Y:S01]  /*51a0*/  @!P4 FSEL R13, R13, -INF , !P5 ;  /* 0xff8000000d0dc808 */ /* 0x000fe20006800000 */
[C---:B------:R-:W-:Y:S01]  /*51b0*/  @!P4 VIADD R142, R208.reuse, 0x10 ;  /* 0x00000010d08ec836 */ /* 0x040fe20000000000 */
[----:B------:R-:W-:Y:S01]  /*51c0*/  @!P4 ISETP.GE.AND P5, PT, R143, R146, PT ;  /* 0x000000928f00c20c */ /* 0x000fe20003fa6270 */
[----:B------:R-:W-:Y:S01]  /*51d0*/  @!P4 VIADD R132, R208, 0x11 ;  /* 0x00000011d084c836 */ /* 0x000fe20000000000 */
[----:B------:R-:W-:Y:S01]  /*51e0*/  @!P4 FSEL R14, R14, -INF , !P0 ;  /* 0xff8000000e0ec808 */ /* 0x000fe20004000000 */
[----:B------:R-:W-:Y:S01]  /*51f0*/  FFMA.FTZ R11, R221, UR5, R11 ;  /* 0x00000005dd0b7c23 */ /* 0x000fe2000801000b */
[-C--:B------:R-:W-:Y:S01]  /*5200*/  @!P4 ISETP.GE.AND P0, PT, R142, R147.reuse, PT ;  /* 0x000000938e00c20c */ /* 0x080fe20003f06270 */
[----:B------:R-:W-:Y:S01]  /*5210*/  FFMA.FTZ R12, R222, UR5, R12 ;  /* 0x00000005de0c7c23 */ /* 0x000fe2000801000c */
[-C--:B------:R-:W-:Y:S01]  /*5220*/  @!P4 ISETP.GE.AND P6, PT, R132, R147.reuse, PT ;  /* 0x000000938400c20c */ /* 0x080fe20003fc6270 */
[----:B------:R-:W-:Y:S01]  /*5230*/  FFMA.FTZ R20, R224, UR5, R20 ;  /* 0x00000005e0147c23 */ /* 0x000fe20008010014 */
[----:B------:R-:W-:Y:S01]  /*5240*/  @!P4 FSEL R11, R11, -INF , !P1 ;  /* 0xff8000000b0bc808 */ /* 0x000fe20004800000 */
[----:B------:R-:W-:Y:S01]  /*5250*/  FFMA.FTZ R21, R225, UR5, R21 ;  /* 0x00000005e1157c23 */ /* 0x000fe20008010015 */
[----:B------:R-:W-:Y:S01]  /*5260*/  @!P4 ISETP.GE.AND P1, PT, R143, R144, PT ;  /* 0x000000908f00c20c */ /* 0x000fe20003f26270 */
[----:B------:R-:W-:Y:S01]  /*5270*/  FFMA.FTZ R15, R223, UR5, R15 ;  /* 0x00000005df0f7c23 */ /* 0x000fe2000801000f */
[----:B------:R-:W-:Y:S01]  /*5280*/  @!P4 FSEL R12, R12, -INF , !P3 ;  /* 0xff8000000c0cc808 */ /* 0x000fe20005800000 */
[----:B----4-:R-:W-:Y:S01]  /*5290*/  IMAD.WIDE.U32 R4, R161, -0x326172a9, RZ ;  /* 0xcd9e8d57a1047825 */ /* 0x010fe200078e00ff */
[----:B------:R-:W-:Y:S01]  /*52a0*/  @!P4 FSEL R19, R19, -INF , !P5 ;  /* 0xff8000001313c808 */ /* 0x000fe20006800000 */
[----:B------:R4:W5:Y:S01]  /*52b0*/  LDG.E R161, desc[UR8][R154.64+0x80] ;  /* 0x000080089aa17981 */ /* 0x000962000c1e1900 */
[----:B------:R-:W-:Y:S01]  /*52c0*/  @!P4 FSEL R20, R20, -INF , !P0 ;  /* 0xff8000001414c808 */ /* 0x000fe20004000000 */
[--C-:B------:R-:W-:Y:S01]  /*52d0*/  FFMA.FTZ R18, R18, UR11, -R141.reuse ;  /* 0x0000000b12127c23 */ /* 0x100fe2000801088d */
[----:B------:R-:W-:Y:S01]  /*52e0*/  @!P4 FSEL R21, R21, -INF , !P6 ;  /* 0xff8000001515c808 */ /* 0x000fe20007000000 */
[----:B------:R-:W-:Y:S01]  /*52f0*/  FFMA.FTZ R19, R19, UR11, -R141 ;  /* 0x0000000b13137c23 */ /* 0x000fe2000801088d */
[----:B------:R-:W-:Y:S01]  /*5300*/  @!P4 ISETP.GE.AND P3, PT, R143, R147, PT ;  /* 0x000000938f00c20c */ /* 0x000fe20003f66270 */
[----:B------:R-:W-:Y:S01]  /*5310*/  MUFU.EX2 R189, R18 ;  /* 0x0000001200bd7308 */ /* 0x000fe20000000800 */
[----:B------:R-:W-:Y:S01]  /*5320*/  @!P4 FSEL R15, R15, -INF , !P1 ;  /* 0xff8000000f0fc808 */ /* 0x000fe20004800000 */
[----:B------:R-:W-:Y:S01]  /*5330*/  @!P4 VIADD R133, R208, 0x18 ;  /* 0x00000018d085c836 */ /* 0x000fe20000000000 */
[C---:B------:R-:W-:Y:S01]  /*5340*/  @!P4 ISETP.GE.AND P5, PT, R132.reuse, R146, PT ;  /* 0x000000928400c20c */ /* 0x040fe20003fa6270 */
[----:B------:R-:W-:Y:S01]  /*5350*/  FFMA.FTZ R29, R227, UR5, R29 ;  /* 0x00000005e31d7c23 */ /* 0x000fe2000801001d */
[----:B------:R-:W-:Y:S01]  /*5360*/  @!P4 ISETP.GE.AND P0, PT, R132, R145, PT ;  /* 0x000000918400c20c */ /* 0x000fe20003f06270 */
[----:B------:R-:W-:Y:S01]  /*5370*/  FFMA.FTZ R8, R8, UR11, -R140 ;  /* 0x0000000b08087c23 */ /* 0x000fe2000801088c */
[----:B------:R-:W-:Y:S01]  /*5380*/  @!P4 ISETP.GE.AND P6, PT, R132, R144, PT ;  /* 0x000000908400c20c */ /* 0x000fe20003fc6270 */
[----:B------:R-:W-:Y:S01]  /*5390*/  FFMA.FTZ R22, R224, UR5, R22 ;  /* 0x00000005e0167c23 */ /* 0x000fe20008010016 */
[----:B------:R-:W-:Y:S01]  /*53a0*/  @!P4 ISETP.GE.AND P1, PT, R142, R146, PT ;  /* 0x000000928e00c20c */ /* 0x000fe20003f26270 */
[----:B------:R-:W-:Y:S01]  /*53b0*/  FFMA.FTZ R23, R225, UR5, R23 ;  /* 0x00000005e1177c23 */ /* 0x000fe20008010017 */
[----:B------:R-:W-:Y:S01]  /*53c0*/  LOP3.LUT R148, R153, R151, RZ, 0x3c, !PT ;  /* 0x0000009799947212 */ /* 0x000fe200078e3cff */
[----:B------:R-:W-:Y:S01]  /*53d0*/  @!P4 VIADD R132, R208, 0x19 ;  /* 0x00000019d084c836 */ /* 0x000fe20000000000 */
[----:B------:R-:W-:Y:S01]  /*53e0*/  @!P4 FSEL R16, R16, -INF , !P2 ;  /* 0xff8000001010c808 */ /* 0x000fe20005000000 */
[----:B------:R-:W-:Y:S01]  /*53f0*/  MUFU.EX2 R191, R19 ;  /* 0x0000001300bf7308 */ /* 0x000fe20000000800 */
[----:B------:R-:W-:Y:S01]  /*5400*/  @!P4 FSEL R17, R17, -INF , !P3 ;  /* 0xff8000001111c808 */ /* 0x000fe20005800000 */
[----:B------:R-:W-:Y:S01]  /*5410*/  FFMA.FTZ R24, R224, UR5, R24 ;  /* 0x00000005e0187c23 */ /* 0x000fe20008010018 */
[CC--:B------:R-:W-:Y:S01]  /*5420*/  @!P4 ISETP.GE.AND P2, PT, R142.reuse, R145.reuse, PT ;  /* 0x000000918e00c20c */ /* 0x0c0fe20003f46270 */
[----:B------:R-:W-:Y:S01]  /*5430*/  FFMA.FTZ R25, R225, UR5, R25 ;  /* 0x00000005e1197c23 */ /* 0x000fe20008010019 */
[-C--:B------:R-:W-:Y:S01]  /*5440*/  @!P4 ISETP.GE.AND P3, PT, R142, R144.reuse, PT ;  /* 0x000000908e00c20c */ /* 0x080fe20003f66270 */
[----:B------:R-:W-:Y:S01]  /*5450*/  IMAD.WIDE.U32 R142, R157, -0x326172a9, RZ ;  /* 0xcd9e8d579d8e7825 */ /* 0x000fe200078e00ff */
[----:B------:R-:W-:Y:S03]  /*5460*/  @!P4 FSEL R22, R22, -INF , !P1 ;  /* 0xff8000001616c808 */ /* 0x000fe60004800000 */
[----:B------:R4:W4:Y:S01]  /*5470*/  MUFU.EX2 R205, R8 ;  /* 0x0000000800cd7308 */ /* 0x0009220000000800 */
[----:B------:R-:W-:Y:S01]  /*5480*/  @!P4 FSEL R23, R23, -INF , !P5 ;  /* 0xff8000001717c808 */ /* 0x000fe20006800000 */
[----:B------:R-:W-:Y:S01]  /*5490*/  FFMA.FTZ R28, R226, UR5, R28 ;  /* 0x00000005e21c7c23 */ /* 0x000fe2000801001c */
[-C--:B------:R-:W-:Y:S01]  /*54a0*/  @!P4 ISETP.GE.AND P1, PT, R133, R145.reuse, PT ;  /* 0x000000918500c20c */ /* 0x080fe20003f26270 */
[----:B------:R-:W-:Y:S01]  /*54b0*/  FFMA.FTZ R16, R16, UR11, -R152 ;  /* 0x0000000b10107c23 */ /* 0x000fe20008010898 */
[----:B------:R-:W-:Y:S01]  /*54c0*/  @!P4 ISETP.GE.AND P5, PT, R132, R145, PT ;  /* 0x000000918400c20c */ /* 0x000fe20003fa6270 */
[----:B------:R-:W-:Y:S01]  /*54d0*/  IMAD.WIDE.U32 R148, R148, -0x2daee0ad, RZ ;  /* 0xd2511f5394947825 */ /* 0x000fe200078e00ff */
[----:B------:R-:W-:Y:S03]  /*54e0*/  @!P4 FSEL R24, R24, -INF , !P2 ;  /* 0xff8000001818c808 */ /* 0x000fe60005000000 */
[----:B------:R-:W-:Y:S01]  /*54f0*/  MUFU.EX2 R186, R16 ;  /* 0x0000001000ba7308 */ /* 0x000fe20000000800 */
[----:B------:R-:W-:Y:S01]  /*5500*/  @!P4 FSEL R25, R25, -INF , !P0 ;  /* 0xff8000001919c808 */ /* 0x000fe20004000000 */
[----:B------:R-:W-:Y:S01]  /*5510*/  FFMA.FTZ R26, R224, UR5, R26 ;  /* 0x00000005e01a7c23 */ /* 0x000fe2000801001a */
[-C--:B------:R-:W-:Y:S01]  /*5520*/  @!P4 ISETP.GE.AND P2, PT, R133, R144.reuse, PT ;  /* 0x000000908500c20c */ /* 0x080fe20003f46270 */
[----:B------:R-:W-:Y:S01]  /*5530*/  FFMA.FTZ R27, R225, UR5, R27 ;  /* 0x00000005e11b7c23 */ /* 0x000fe2000801001b */
[----:B------:R-:W-:Y:S01]  /*5540*/  @!P4 ISETP.GE.AND P0, PT, R132, R144, PT ;  /* 0x000000908400c20c */ /* 0x000fe20003f06270 */
[----:B------:R-:W-:Y:S01]  /*5550*/  FFMA.FTZ R17, R17, UR11, -R152 ;  /* 0x0000000b11117c23 */ /* 0x000fe20008010898 */
[----:B------:R-:W-:Y:S01]  /*5560*/  @!P4 FSEL R28, R28, -INF , !P1 ;  /* 0xff8000001c1cc808 */ /* 0x000fe20004800000 */
[--C-:B------:R-:W-:Y:S01]  /*5570*/  FFMA.FTZ R9, R9, UR11, -R140.reuse ;  /* 0x0000000b09097c23 */ /* 0x100fe2000801088c */
[----:B------:R-:W-:Y:S01]  /*5580*/  @!P4 FSEL R29, R29, -INF , !P5 ;  /* 0xff8000001d1dc808 */ /* 0x000fe20006800000 */
[----:B------:R-:W-:Y:S01]  /*5590*/  MUFU.EX2 R171, R17 ;  /* 0x0000001100ab7308 */ /* 0x000fe20000000800 */
[-C--:B------:R-:W-:Y:S01]  /*55a0*/  @!P4 ISETP.GE.AND P1, PT, R133, R146.reuse, PT ;  /* 0x000000928500c20c */ /* 0x080fe20003f26270 */
[----:B------:R-:W-:Y:S01]  /*55b0*/  FFMA.FTZ R28, R28, UR11, -R140 ;  /* 0x0000000b1c1c7c23 */ /* 0x000fe2000801088c */
[----:B------:R-:W-:Y:S01]  /*55c0*/  @!P4 ISETP.GE.AND P5, PT, R132, R146, PT ;  /* 0x000000928400c20c */ /* 0x000fe20003fa6270 */
[----:B------:R-:W-:Y:S01]  /*55d0*/  FFMA.FTZ R10, R10, UR11, -R0 ;  /* 0x0000000b0a0a7c23 */ /* 0x000fe20008010800 */
[----:B------:R-:W-:Y:S01]  /*55e0*/  LOP3.LUT R144, R153, R143, RZ, 0x3c, !PT ;  /* 0x0000008f99907212 */ /* 0x000fe200078e3cff */
[----:B------:R-:W-:Y:S01]  /*55f0*/  FFMA.FTZ R12, R12, UR11, -R140 ;  /* 0x0000000b0c0c7c23 */ /* 0x000fe2000801088c */
[----:B------:R-:W-:Y:S03]  /*5600*/  @!P4 FSEL R26, R26, -INF , !P3 ;  /* 0xff8000001a1ac808 */ /* 0x000fe60005800000 */
[----:B------:R-:W-:Y:S01]  /*5610*/  MUFU.EX2 R184, R28 ;  /* 0x0000001c00b87308 */ /* 0x000fe20000000800 */
[----:B------:R-:W-:Y:S01]  /*5620*/  @!P4 FSEL R27, R27, -INF , !P6 ;  /* 0xff8000001b1bc808 */ /* 0x000fe20007000000 */
[----:B------:R-:W-:Y:S01]  /*5630*/  IMAD.WIDE.U32 R144, R144, -0x2daee0ad, RZ ;  /* 0xd2511f5390907825 */ /* 0x000fe200078e00ff */
[----:B------:R-:W-:Y:S02]  /*5640*/  LOP3.LUT R146, R149, UR43, R156, 0x96, !PT ;  /* 0x0000002b95927c12 */ /* 0x000fe4000f8e969c */
[-C--:B------:R-:W-:Y:S01]  /*5650*/  @!P4 ISETP.GE.AND P3, PT, R133, R147.reuse, PT ;  /* 0x000000938500c20c */ /* 0x080fe20003f66270 */
[----:B------:R-:W-:Y:S01]  /*5660*/  FFMA.FTZ R13, R13, UR11, -R140 ;  /* 0x0000000b0d0d7c23 */ /* 0x000fe2000801088c */
[----:B------:R-:W-:Y:S01]  /*5670*/  @!P4 ISETP.GE.AND P6, PT, R132, R147, PT ;  /* 0x000000938400c20c */ /* 0x000fe20003fc6270 */
[----:B------:R-:W-:Y:S01]  /*5680*/  IMAD.WIDE.U32 R132, R159, -0x326172a9, RZ ;  /* 0xcd9e8d579f847825 */ /* 0x000fe200078e00ff */
[----:B------:R-:W-:Y:S01]  /*5690*/  LOP3.LUT R5, R5, UR42, R150, 0x96, !PT ;  /* 0x0000002a05057c12 */ /* 0x000fe2000f8e9696 */
[----:B------:R4:W-:Y:S01]  /*56a0*/  MUFU.EX2 R203, R9 ;  /* 0x0000000900cb7308 */ /* 0x0009e20000000800 */
[----:B------:R-:W-:Y:S01]  /*56b0*/  LOP3.LUT R6, R145, UR43, R158, 0x96, !PT ;  /* 0x0000002b91067c12 */ /* 0x000fe2000f8e969e */
[----:B------:R-:W-:Y:S01]  /*56c0*/  IMAD.WIDE.U32 R146, R146, -0x326172a9, RZ ;  /* 0xcd9e8d5792927825 */ /* 0x000fe200078e00ff */
[----:B------:R-:W-:Y:S03]  /*56d0*/  LOP3.LUT R142, R133, UR42, R142, 0x96, !PT ;  /* 0x0000002a858e7c12 */ /* 0x000fe6000f8e968e */
[----:B------:R-:W-:Y:S01]  /*56e0*/  FFMA.FTZ R11, R11, UR11, -R0 ;  /* 0x0000000b0b0b7c23 */ /* 0x000fe20008010800 */
[----:B-1----:R-:W-:Y:S01]  /*56f0*/  IMAD.WIDE.U32 R6, R6, -0x326172a9, RZ ;  /* 0xcd9e8d5706067825 */ /* 0x002fe200078e00ff */
[----:B------:R-:W-:Y:S02]  /*5700*/  LOP3.LUT R150, R147, UR44, R4, 0x96, !PT ;  /* 0x0000002c93967c12 */ /* 0x000fe4000f8e9604 */
[----:B------:R1:W2:Y:S01]  /*5710*/  MUFU.EX2 R206, R10 ;  /* 0x0000000a00ce7308 */ /* 0x0002a20000000800 */
[----:B------:R-:W-:Y:S01]  /*5720*/  FFMA.FTZ R32, R226, UR5, R32 ;  /* 0x00000005e2207c23 */ /* 0x000fe20008010020 */
[----:B------:R-:W-:Y:S04]  /*5730*/  IMAD.WIDE.U32 R4, R5, -0x2daee0ad, RZ ;  /* 0xd2511f5305047825 */ /* 0x000fe800078e00ff */
[C---:B------:R-:W-:Y:S01]  /*5740*/  FFMA.FTZ R33, R227.reuse, UR5, R33 ;  /* 0x00000005e3217c23 */ /* 0x040fe20008010021 */
[----:B------:R-:W-:Y:S01]  /*5750*/  FFMA.FTZ R31, R227, UR5, R31 ;  /* 0x00000005e31f7c23 */ /* 0x000fe2000801001f */
[----:B------:R-:W-:Y:S01]  /*5760*/  @!P4 FSEL R32, R32, -INF , !P3 ;  /* 0xff8000002020c808 */ /* 0x000fe20005800000 */
[----:B------:R-:W-:Y:S01]  /*5770*/  IMAD.WIDE.U32 R142, R142, -0x2daee0ad, RZ ;  /* 0xd2511f538e8e7825 */ /* 0x000fe200078e00ff */
[----:B------:R-:W-:Y:S01]  /*5780*/  LOP3.LUT R133, R5, UR45, R148, 0x96, !PT ;  /* 0x0000002d05857c12 */ /* 0x000fe2000f8e9694 */
[----:B------:R-:W-:Y:S01]  /*5790*/  MUFU.EX2 R196, R12 ;  /* 0x0000000c00c47308 */ /* 0x000fe20000000800 */
[----:B------:R-:W-:Y:S01]  /*57a0*/  @!P4 FSEL R33, R33, -INF , !P6 ;  /* 0xff8000002121c808 */ /* 0x000fe20007000000 */
[----:B------:R-:W-:Y:S01]  /*57b0*/  IMAD.WIDE.U32 R150, R150, -0x2daee0ad, RZ ;  /* 0xd2511f5396967825 */ /* 0x000fe200078e00ff */
[----:B------:R-:W-:Y:S02]  /*57c0*/  LOP3.LUT R148, R143, UR45, R144, 0x96, !PT ;  /* 0x0000002d8f947c12 */ /* 0x000fe4000f8e9690 */
[----:B------:R-:W-:Y:S01]  /*57d0*/  LOP3.LUT R144, R7, UR44, R132, 0x96, !PT ;  /* 0x0000002c07907c12 */ /* 0x000fe2000f8e9684 */
[----:B------:R-:W-:Y:S01]  /*57e0*/  IMAD.WIDE.U32 R132, R133, -0x326172a9, RZ ;  /* 0xcd9e8d5785847825 */ /* 0x000fe200078e00ff */
[----:B------:R-:W-:Y:S03]  /*57f0*/  LOP3.LUT R4, R151, UR47, R4, 0x96, !PT ;  /* 0x0000002f97047c12 */ /* 0x000fe6000f8e9604 */
[----:B------:R1:W2:Y:S01]  /*5800*/  MUFU.EX2 R195, R13 ;  /* 0x0000000d00c37308 */ /* 0x0002a20000000800 */
[----:B------:R-:W-:Y:S01]  /*5810*/  FFMA.FTZ R35, R227, UR5, R35 ;  /* 0x00000005e3237c23 */ /* 0x000fe20008010023 */
[----:B------:R-:W-:Y:S01]  /*5820*/  IMAD.WIDE.U32 R148, R148, -0x326172a9, RZ ;  /* 0xcd9e8d5794947825 */ /* 0x000fe200078e00ff */
[----:B------:R-:W-:Y:S03]  /*5830*/  LOP3.LUT R7, R133, UR46, R146, 0x96, !PT ;  /* 0x0000002e85077c12 */ /* 0x000fe6000f8e9692 */
[----:B------:R-:W-:Y:S01]  /*5840*/  FFMA.FTZ R30, R226, UR5, R30 ;  /* 0x00000005e21e7c23 */ /* 0x000fe2000801001e */
[----:B------:R-:W-:Y:S01]  /*5850*/  IMAD.WIDE.U32 R144, R144, -0x2daee0ad, RZ ;  /* 0xd2511f5390907825 */ /* 0x000fe200078e00ff */
[----:B----4-:R-:W-:Y:S02]  /*5860*/  LOP3.LUT R8, R149, UR46, R6, 0x96, !PT ;  /* 0x0000002e95087c12 */ /* 0x010fe4000f8e9606 */
[----:B------:R4:W-:Y:S01]  /*5870*/  MUFU.EX2 R204, R11 ;  /* 0x0000000b00cc7308 */ /* 0x0009e20000000800 */
[----:B------:R-:W-:Y:S01]  /*5880*/  FFMA.FTZ R34, R226, UR5, R34 ;  /* 0x00000005e2227c23 */ /* 0x000fe20008010022 */
[----:B------:R-:W-:Y:S01]  /*5890*/  IMAD.WIDE.U32 R4, R4, -0x326172a9, RZ ;  /* 0xcd9e8d5704047825 */ /* 0x000fe200078e00ff */
[----:B------:R-:W-:Y:S02]  /*58a0*/  LOP3.LUT R142, R145, UR47, R142, 0x96, !PT ;  /* 0x0000002f918e7c12 */ /* 0x000fe4000f8e968e */
[----:B------:R-:W-:Y:S01]  /*58b0*/  @!P4 FSEL R31, R31, -INF , !P0 ;  /* 0xff8000001f1fc808 */ /* 0x000fe20004000000 */
[----:B------:R-:W-:Y:S01]  /*58c0*/  IMAD.WIDE.U32 R8, R8, -0x2daee0ad, RZ ;  /* 0xd2511f5308087825 */ /* 0x000fe200078e00ff */
[C---:B------:R-:W-:Y:S02]  /*58d0*/  LOP3.LUT R133, R4.reuse, 0xff, RZ, 0xc0, !PT ;  /* 0x000000ff04857812 */ /* 0x040fe400078ec0ff */
[--C-:B------:R-:W-:Y:S01]  /*58e0*/  SHF.R.U32.HI R143, RZ, 0x18, R4.reuse ;  /* 0x00000018ff8f7819 */ /* 0x100fe20000011604 */
[----:B------:R-:W-:Y:S01]  /*58f0*/  IMAD.WIDE.U32 R6, R7, -0x2daee0ad, RZ ;  /* 0xd2511f5307067825 */ /* 0x000fe200078e00ff */
[----:B------:R-:W-:Y:S02]  /*5900*/  LOP3.LUT R145, R4, 0xffff, RZ, 0xc0, !PT ;  /* 0x0000ffff04917812 */ /* 0x000fe400078ec0ff */
[----:B------:R-:W-:Y:S01]  /*5910*/  SHF.R.U32.HI R146, RZ, 0x10, R4 ;  /* 0x00000010ff927819 */ /* 0x000fe20000011604 */
[----:B------:R-:W-:Y:S01]  /*5920*/  FFMA.FTZ R15, R15, UR11, -R0 ;  /* 0x0000000b0f0f7c23 */ /* 0x000fe20008010800 */
[----:B------:R-:W-:Y:S01]  /*5930*/  LOP3.LUT R132, R5, UR48, R132, 0x96, !PT ;  /* 0x0000003005847c12 */ /* 0x000fe2000f8e9684 */
[----:B------:R-:W-:Y:S01]  /*5940*/  IMAD.WIDE.U32 R4, R142, -0x326172a9, RZ ;  /* 0xcd9e8d578e047825 */ /* 0x000fe200078e00ff */
[----:B-1----:R-:W-:Y:S01]  /*5950*/  LOP3.LUT R10, R9, UR49, R144, 0x96, !PT ;  /* 0x00000031090a7c12 */ /* 0x002fe2000f8e9690 */
[----:B------:R-:W1:Y:S01]  /*5960*/  MUFU.EX2 R198, R15 ;  /* 0x0000000f00c67308 */ /* 0x000e620000000800 */
[----:B------:R-:W-:Y:S01]  /*5970*/  LOP3.LUT R134, R8, 0xff, RZ, 0xc0, !PT ;  /* 0x000000ff08867812 */ /* 0x000fe200078ec0ff */
[----:B------:R-:W-:Y:S01]  /*5980*/  FFMA.FTZ R20, R20, UR11, -R152 ;  /* 0x0000000b14147c23 */ /* 0x000fe20008010898 */
[----:B------:R-:W-:Y:S01]  /*5990*/  SHF.R.U32.HI R137, RZ, 0x18, R8 ;  /* 0x00000018ff897819 */ /* 0x000fe20000011608 */
[----:B------:R-:W-:Y:S01]  /*59a0*/  FFMA.FTZ R21, R21, UR11, -R152 ;  /* 0x0000000b15157c23 */ /* 0x000fe20008010898 */
[----:B------:R-:W-:Y:S01]  /*59b0*/  SHF.R.U32.HI R142, RZ, 0x10, R8 ;  /* 0x00000010ff8e7819 */ /* 0x000fe20000011608 */
[--C-:B------:R-:W-:Y:S01]  /*59c0*/  FFMA.FTZ R23, R23, UR11, -R141.reuse ;  /* 0x0000000b17177c23 */ /* 0x100fe2000801088d */
[----:B------:R-:W-:Y:S03]  /*59d0*/  LOP3.LUT R144, R8, 0xffff, RZ, 0xc0, !PT ;  /* 0x0000ffff08907812 */ /* 0x000fe600078ec0ff */
[----:B------:R-:W-:Y:S01]  /*59e0*/  MUFU.EX2 R169, R20 ;  /* 0x0000001400a97308 */ /* 0x000fe20000000800 */
[----:B------:R-:W-:Y:S01]  /*59f0*/  LOP3.LUT R8, R4, 0xffff, RZ, 0xc0, !PT ;  /* 0x0000ffff04087812 */ /* 0x000fe200078ec0ff */
[----:B------:R-:W-:Y:S01]  /*5a00*/  FFMA.FTZ R24, R24, UR11, -R140 ;  /* 0x0000000b18187c23 */ /* 0x000fe2000801088c */
[----:B------:R-:W-:Y:S01]  /*5a10*/  LOP3.LUT R13, R4, 0xff, RZ, 0xc0, !PT ;  /* 0x000000ff040d7812 */ /* 0x000fe200078ec0ff */
[----:B------:R-:W-:Y:S01]  /*5a20*/  FFMA.FTZ R32, R32, UR11, -R152 ;  /* 0x0000000b20207c23 */ /* 0x000fe20008010898 */
[----:B------:R-:W-:Y:S01]  /*5a30*/  SHF.R.U32.HI R12, RZ, 0x10, R4 ;  /* 0x00000010ff0c7819 */ /* 0x000fe20000011604 */
[----:B------:R-:W-:Y:S01]  /*5a40*/  FFMA.FTZ R152, R33, UR11, -R152 ;  /* 0x0000000b21987c23 */ /* 0x000fe20008010898 */
[----:B------:R-:W-:Y:S03]  /*5a50*/  SHF.R.U32.HI R9, RZ, 0x18, R4 ;  /* 0x00000018ff097819 */ /* 0x000fe60000011604 */
[----:B------:R-:W-:Y:S01]  /*5a60*/  MUFU.EX2 R168, R21 ;  /* 0x0000001500a87308 */ /* 0x000fe20000000800 */
[----:B------:R-:W-:Y:S01]  /*5a70*/  LOP3.LUT R4, R132, 0xff, RZ, 0xc0, !PT ;  /* 0x000000ff84047812 */ /* 0x000fe200078ec0ff */
[----:B------:R-:W-:Y:S01]  /*5a80*/  FFMA.FTZ R25, R25, UR11, -R140 ;  /* 0x0000000b19197c23 */ /* 0x000fe2000801088c */
[----:B------:R-:W-:Y:S01]  /*5a90*/  LOP3.LUT R135, R6, 0xff, RZ, 0xc0, !PT ;  /* 0x000000ff06877812 */ /* 0x000fe200078ec0ff */
[----:B------:R-:W-:Y:S01]  /*5aa0*/  FFMA.FTZ R14, R14, UR11, -R0 ;  /* 0x0000000b0e0e7c23 */ /* 0x000fe20008010800 */
[--C-:B------:R-:W-:Y:S01]  /*5ab0*/  SHF.R.U32.HI R136, RZ, 0x18, R6.reuse ;  /* 0x00000018ff887819 */ /* 0x100fe20000011606 */
[--C-:B------:R-:W-:Y:S01]  /*5ac0*/  FFMA.FTZ R22, R22, UR11, -R141.reuse ;  /* 0x0000000b16167c23 */ /* 0x100fe2000801088d */
[----:B------:R-:W-:Y:S03]  /*5ad0*/  LOP3.LUT R138, R6, 0xffff, RZ, 0xc0, !PT ;  /* 0x0000ffff068a7812 */ /* 0x000fe600078ec0ff */
[----:B------:R-:W-:Y:S01]  /*5ae0*/  MUFU.EX2 R185, R23 ;  /* 0x0000001700b97308 */ /* 0x000fe20000000800 */
[----:B------:R-:W-:Y:S01]  /*5af0*/  SHF.R.U32.HI R139, RZ, 0x10, R6 ;  /* 0x00000010ff8b7819 */ /* 0x000fe20000011606 */
[----:B------:R-:W-:Y:S01]  /*5b00*/  FFMA.FTZ R26, R26, UR11, -R0 ;  /* 0x0000000b1a1a7c23 */ /* 0x000fe20008010800 */
[----:B------:R-:W-:Y:S01]  /*5b10*/  LOP3.LUT R6, R5, UR48, R148, 0x96, !PT ;  /* 0x0000003005067c12 */ /* 0x000fe2000f8e9694 */
[----:B------:R-:W-:Y:S01]  /*5b20*/  FFMA.FTZ R27, R27, UR11, -R0 ;  /* 0x0000000b1b1b7c23 */ /* 0x000fe20008010800 */
[----:B------:R-:W-:Y:S01]  /*5b30*/  SHF.R.U32.HI R5, RZ, 0x18, R132 ;  /* 0x00000018ff057819 */ /* 0x000fe20000011684 */
[----:B------:R-:W-:Y:S01]  /*5b40*/  FFMA.FTZ R140, R29, UR11, -R140 ;  /* 0x0000000b1d8c7c23 */ /* 0x000fe2000801088c */
[----:B------:R-:W-:Y:S03]  /*5b50*/  ISETP.LE.U32.AND P3, PT, R4, UR12, PT ;  /* 0x0000000c04007c0c */ /* 0x000fe6000bf63070 */
[----:B------:R-:W-:Y:S01]  /*5b60*/  MUFU.EX2 R192, R24 ;  /* 0x0000001800c07308 */ /* 0x000fe20000000800 */
[----:B------:R-:W-:Y:S02]  /*5b70*/  LOP3.LUT R4, R132, 0xffff, RZ, 0xc0, !PT ;  /* 0x0000ffff84047812 */ /* 0x000fe400078ec0ff */
[----:B------:R-:W-:Y:S02]  /*5b80*/  ISETP.LE.U32.AND P6, PT, R5, UR12, PT ;  /* 0x0000000c05007c0c */ /* 0x000fe4000bfc3070 */
[----:B------:R-:W-:Y:S02]  /*5b90*/  SHF.R.U32.HI R5, RZ, 0x8, R4 ;  /* 0x00000008ff057819 */ /* 0x000fe40000011604 */
[----:B------:R-:W-:Y:S03]  /*5ba0*/  SHF.R.U32.HI R132, RZ, 0x10, R132 ;  /* 0x00000010ff847819 */ /* 0x000fe60000011684 */
[----:B------:R-:W-:Y:S01]  /*5bb0*/  MUFU.EX2 R164, R152 ;  /* 0x0000009800a47308 */ /* 0x000fe20000000800 */
[----:B------:R-:W-:Y:S02]  /*5bc0*/  LOP3.LUT R5, R5, 0xffff, RZ, 0xc0, !PT ;  /* 0x0000ffff05057812 */ /* 0x000fe400078ec0ff */
[----:B------:R-:W-:Y:S01]  /*5bd0*/  LOP3.LUT R4, R132, 0xff, RZ, 0xc0, !PT ;  /* 0x000000ff84047812 */ /* 0x000fe200078ec0ff */
[----:B------:R-:W-:Y:S01]  /*5be0*/  @!P3 FADD.FTZ R197, -R197, -RZ ;  /* 0x800000ffc5c5b221 */ /* 0x000fe20000010100 */
[----:B------:R-:W-:Y:S02]  /*5bf0*/  @!P4 FSEL R35, R35, -INF , !P5 ;  /* 0xff8000002323c808 */ /* 0x000fe40006800000 */
[----:B------:R-:W-:Y:S03]  /*5c00*/  @!P4 FSEL R30, R30, -INF , !P2 ;  /* 0xff8000001e1ec808 */ /* 0x000fe60005000000 */
[----:B------:R-:W-:Y:S01]  /*5c10*/  MUFU.EX2 R190, R25 ;  /* 0x0000001900be7308 */ /* 0x000fe20000000800 */
[----:B------:R-:W-:Y:S01]  /*5c20*/  @!P4 FSEL R34, R34, -INF , !P1 ;  /* 0xff8000002222c808 */ /* 0x000fe20004800000 */
[----:B------:R-:W-:Y:S01]  /*5c30*/  @!P6 FADD.FTZ R201, -R201, -RZ ;  /* 0x800000ffc9c9e221 */ /* 0x000fe20000010100 */
[----:B------:R-:W-:Y:S01]  /*5c40*/  ISETP.LE.U32.AND P4, PT, R5, UR12, PT ;  /* 0x0000000c05007c0c */ /* 0x000fe2000bf83070 */
[----:B------:R-:W-:Y:S01]  /*5c50*/  FFMA.FTZ R30, R30, UR11, -R0 ;  /* 0x0000000b1e1e7c23 */ /* 0x000fe20008010800 */
[----:B------:R-:W-:Y:S01]  /*5c60*/  ISETP.LE.U32.AND P1, PT, R4, UR12, PT ;  /* 0x0000000c04007c0c */ /* 0x000fe2000bf23070 */
[--C-:B------:R-:W-:Y:S01]  /*5c70*/  FFMA.FTZ R34, R34, UR11, -R141.reuse ;  /* 0x0000000b22227c23 */ /* 0x100fe2000801088d */
[C---:B------:R-:W-:Y:S03]  /*5c80*/  LOP3.LUT R4, R6.reuse, 0xffff, RZ, 0xc0, !PT ;  /* 0x0000ffff06047812 */ /* 0x040fe600078ec0ff */
[----:B------:R-:W-:Y:S01]  /*5c90*/  MUFU.EX2 R165, R32 ;  /* 0x0000002000a57308 */ /* 0x000fe20000000800 */
[----:B----4-:R-:W-:Y:S01]  /*5ca0*/  LOP3.LUT R11, R7, UR49, R150, 0x96, !PT ;  /* 0x00000031070b7c12 */ /* 0x010fe2000f8e9696 */
[----:B------:R-:W-:Y:S01]  /*5cb0*/  FFMA.FTZ R0, R31, UR11, -R0 ;  /* 0x0000000b1f007c23 */ /* 0x000fe20008010800 */
[----:B------:R-:W-:Y:S01]  /*5cc0*/  LOP3.LUT R7, R6, 0xff, RZ, 0xc0, !PT ;  /* 0x000000ff06077812 */ /* 0x000fe200078ec0ff */
[----:B------:R-:W-:Y:S01]  /*5cd0*/  FFMA.FTZ R141, R35, UR11, -R141 ;  /* 0x0000000b238d7c23 */ /* 0x000fe2000801088d */
[----:B------:R-:W-:Y:S02]  /*5ce0*/  SHF.R.U32.HI R5, RZ, 0x10, R6 ;  /* 0x00000010ff057819 */ /* 0x000fe40000011606 */
[----:B------:R-:W-:Y:S01]  /*5cf0*/  SHF.R.U32.HI R4, RZ, 0x8, R4 ;  /* 0x00000008ff047819 */ /* 0x000fe20000011604 */
[----:B------:R-:W-:Y:S01]  /*5d00*/  @!P4 FADD.FTZ R200, -R200, -RZ ;  /* 0x800000ffc8c8c221 */ /* 0x000fe20000010100 */
[----:B------:R-:W-:Y:S01]  /*5d10*/  ISETP.LE.U32.AND P5, PT, R7, UR12, PT ;  /* 0x0000000c07007c0c */ /* 0x000fe2000bfa3070 */
[----:B------:R-:W-:Y:S01]  /*5d20*/  @!P1 FADD.FTZ R202, -R202, -RZ ;  /* 0x800000ffcaca9221 */ /* 0x000fe20000010100 */
[----:B------:R-:W-:Y:S01]  /*5d30*/  LOP3.LUT R5, R5, 0xff, RZ, 0xc0, !PT ;  /* 0x000000ff05057812 */ /* 0x000fe200078ec0ff */
[----:B------:R-:W-:Y:S01]  /*5d40*/  MUFU.EX2 R167, R34 ;  /* 0x0000002200a77308 */ /* 0x000fe20000000800 */
[----:B------:R-:W-:Y:S02]  /*5d50*/  LOP3.LUT R4, R4, 0xffff, RZ, 0xc0, !PT ;  /* 0x0000ffff04047812 */ /* 0x000fe400078ec0ff */
[----:B------:R-:W-:Y:S02]  /*5d60*/  ISETP.LE.U32.AND P3, PT, R5, UR12, PT ;  /* 0x0000000c05007c0c */ /* 0x000fe4000bf63070 */
[----:B------:R-:W-:Y:S02]  /*5d70*/  ISETP.LE.U32.AND P4, PT, R4, UR12, PT ;  /* 0x0000000c04007c0c */ /* 0x000fe4000bf83070 */
[----:B------:R-:W-:Y:S03]  /*5d80*/  SHF.R.U32.HI R4, RZ, 0x8, R8 ;  /* 0x00000008ff047819 */ /* 0x000fe60000011608 */
[----:B------:R-:W4:Y:S01]  /*5d90*/  MUFU.EX2 R199, R14 ;  /* 0x0000000e00c77308 */ /* 0x000f220000000800 */
[----:B------:R-:W-:Y:S01]  /*5da0*/  ISETP.LE.U32.AND P2, PT, R133, UR12, PT ;  /* 0x0000000c85007c0c */ /* 0x000fe2000bf43070 */
[----:B------:R-:W-:Y:S01]  /*5db0*/  @!P5 FADD.FTZ R205, -R205, -RZ ;  /* 0x800000ffcdcdd221 */ /* 0x000fe20000010100 */
[----:B------:R-:W-:Y:S02]  /*5dc0*/  LOP3.LUT R4, R4, 0xffff, RZ, 0xc0, !PT ;  /* 0x0000ffff04047812 */ /* 0x000fe400078ec0ff */
[----:B------:R-:W-:Y:S02]  /*5dd0*/  ISETP.LE.U32.AND P0, PT, R143, UR12, PT ;  /* 0x0000000c8f007c0c */ /* 0x000fe4000bf03070 */
[----:B------:R-:W-:Y:S01]  /*5de0*/  ISETP.LE.U32.AND P5, PT, R4, UR12, PT ;  /* 0x0000000c04007c0c */ /* 0x000fe2000bfa3070 */
[----:B--2---:R-:W-:Y:S01]  /*5df0*/  @!P3 FADD.FTZ R206, -R206, -RZ ;  /* 0x800000ffceceb221 */ /* 0x004fe20000010100 */
[----:B------:R-:W-:Y:S01]  /*5e00*/  LOP3.LUT R4, R12, 0xff, RZ, 0xc0, !PT ;  /* 0x000000ff0c047812 */ /* 0x000fe200078ec0ff */
[----:B------:R-:W-:Y:S01]  /*5e10*/  @!P4 FADD.FTZ R203, -R203, -RZ ;  /* 0x800000ffcbcbc221 */ /* 0x000fe20000010100 */
[----:B------:R-:W-:Y:S01]  /*5e20*/  ISETP.LE.U32.AND P4, PT, R9, UR12, PT ;  /* 0x0000000c09007c0c */ /* 0x000fe2000bf83070 */
[----:B------:R-:W2:Y:S01]  /*5e30*/  MUFU.EX2 R187, R22 ;  /* 0x0000001600bb7308 */ /* 0x000ea20000000800 */
[----:B------:R-:W-:Y:S01]  /*5e40*/  ISETP.LE.U32.AND P3, PT, R4, UR12, PT ;  /* 0x0000000c04007c0c */ /* 0x000fe2000bf63070 */
[----:B------:R-:W-:Y:S01]  /*5e50*/  @!P2 FADD.FTZ R186, -R186, -RZ ;  /* 0x800000ffbabaa221 */ /* 0x000fe20000010100 */
[----:B------:R-:W-:Y:S02]  /*5e60*/  SHF.R.U32.HI R4, RZ, 0x8, R145 ;  /* 0x00000008ff047819 */ /* 0x000fe40000011691 */
[----:B------:R-:W-:Y:S01]  /*5e70*/  LOP3.LUT R5, R11, 0xffff, RZ, 0xc0, !PT ;  /* 0x0000ffff0b057812 */ /* 0x000fe200078ec0ff */
[----:B------:R-:W-:Y:S01]  /*5e80*/  @!P0 FADD.FTZ R191, -R191, -RZ ;  /* 0x800000ffbfbf8221 */ /* 0x000fe20000010100 */
[----:B------:R-:W-:Y:S01]  /*5e90*/  LOP3.LUT R4, R4, 0xffff, RZ, 0xc0, !PT ;  /* 0x0000ffff04047812 */ /* 0x000fe200078ec0ff */
[----:B------:R-:W-:Y:S01]  /*5ea0*/  @!P5 FADD.FTZ R195, -R195, -RZ ;  /* 0x800000ffc3c3d221 */ /* 0x000fe20000010100 */
[----:B------:R-:W-:Y:S01]  /*5eb0*/  SHF.R.U32.HI R5, RZ, 0x8, R5 ;  /* 0x00000008ff057819 */ /* 0x000fe20000011605 */
[----:B------:R-:W-:Y:S01]  /*5ec0*/  MUFU.EX2 R183, R0 ;  /* 0x0000000000b77308 */ /* 0x000fe20000000800 */
[----:B------:R-:W-:Y:S01]  /*5ed0*/  ISETP.LE.U32.AND P5, PT, R4, UR12, PT ;  /* 0x0000000c04007c0c */ /* 0x000fe2000bfa3070 */
[----:B-1----:R-:W-:Y:S01]  /*5ee0*/  @!P4 FADD.FTZ R198, -R198, -RZ ;  /* 0x800000ffc6c6c221 */ /* 0x002fe20000010100 */
[----:B------:R-:W-:Y:S01]  /*5ef0*/  LOP3.LUT R4, R146, 0xff, RZ, 0xc0, !PT ;  /* 0x000000ff92047812 */ /* 0x000fe200078ec0ff */
[----:B----4-:R-:W-:Y:S01]  /*5f00*/  @!P3 FADD.FTZ R199, -R199, -RZ ;  /* 0x800000ffc7c7b221 */ /* 0x010fe20000010100 */
[----:B------:R-:W-:Y:S02]  /*5f10*/  SHF.R.U32.HI R6, RZ, 0x18, R6 ;  /* 0x00000018ff067819 */ /* 0x000fe40000011606 */
[----:B------:R-:W-:Y:S03]  /*5f20*/  ISETP.LE.U32.AND P4, PT, R4, UR12, PT ;  /* 0x0000000c04007c0c */ /* 0x000fe6000bf83070 */
[----:B------:R-:W-:Y:S01]  /*5f30*/  MUFU.EX2 R166, R141 ;  /* 0x0000008d00a67308 */ /* 0x000fe20000000800 */
[----:B------:R-:W-:Y:S02]  /*5f40*/  LOP3.LUT R4, R11, 0xff, RZ, 0xc0, !PT ;  /* 0x000000ff0b047812 */ /* 0x000fe400078ec0ff */
[----:B------:R-:W-:Y:S02]  /*5f50*/  LOP3.LUT R5, R5, 0xffff, RZ, 0xc0, !PT ;  /* 0x0000ffff05057812 */ /* 0x000fe400078ec0ff */
[----:B------:R-:W-:Y:S01]  /*5f60*/  ISETP.LE.U32.AND P2, PT, R4, UR12, PT ;  /* 0x0000000c04007c0c */ /* 0x000fe2000bf43070 */
[----:B------:R-:W-:Y:S01]  /*5f70*/  @!P5 FADD.FTZ R171, -R171, -RZ ;  /* 0x800000ffababd221 */ /* 0x000fe20000010100 */
[--C-:B------:R-:W-:Y:S03]  /*5f80*/  SHF.R.U32.HI R4, RZ, 0x18, R11.reuse ;  /* 0x00000018ff047819 */ /* 0x100fe6000001160b */
[----:B------:R-:W-:Y:S01]  /*5f90*/  MUFU.EX2 R194, R26 ;  /* 0x0000001a00c27308 */ /* 0x000fe20000000800 */
[----:B------:R-:W-:Y:S02]  /*5fa0*/  ISETP.LE.U32.AND P1, PT, R6, UR12, PT ;  /* 0x0000000c06007c0c */ /* 0x000fe4000bf23070 */
[----:B------:R-:W-:Y:S01]  /*5fb0*/  ISETP.LE.U32.AND P5, PT, R4, UR12, PT ;  /* 0x0000000c04007c0c */ /* 0x000fe2000bfa3070 */
[----:B------:R-:W-:Y:S01]  /*5fc0*/  @!P4 FADD.FTZ R189, -R189, -RZ ;  /* 0x800000ffbdbdc221 */ /* 0x000fe20000010100 */
[----:B------:R-:W-:Y:S02]  /*5fd0*/  SHF.R.U32.HI R4, RZ, 0x10, R11 ;  /* 0x00000010ff047819 */ /* 0x000fe4000001160b */
[----:B------:R-:W-:Y:S03]  /*5fe0*/  LOP3.LUT R6, R10, 0xffff, RZ, 0xc0, !PT ;  /* 0x0000ffff0a067812 */ /* 0x000fe600078ec0ff */
[----:B------:R-:W1:Y:S01]  /*5ff0*/  MUFU.EX2 R193, R27 ;  /* 0x0000001b00c17308 */ /* 0x000e620000000800 */
[----:B------:R-:W-:Y:S01]  /*6000*/  LOP3.LUT R4, R4, 0xff, RZ, 0xc0, !PT ;  /* 0x000000ff04047812 */ /* 0x000fe200078ec0ff */
[----:B------:R-:W-:Y:S01]  /*6010*/  @!P2 FADD.FTZ R169, -R169, -RZ ;  /* 0x800000ffa9a9a221 */ /* 0x000fe20000010100 */
[----:B------:R-:W-:Y:S02]  /*6020*/  ISETP.LE.U32.AND P4, PT, R5, UR12, PT ;  /* 0x0000000c05007c0c */ /* 0x000fe4000bf83070 */
[----:B------:R-:W-:Y:S01]  /*6030*/  ISETP.LE.U32.AND P0, PT, R4, UR12, PT ;  /* 0x0000000c04007c0c */ /* 0x000fe2000bf03070 */
[----:B------:R-:W-:Y:S01]  /*6040*/  @!P1 FADD.FTZ R204, -R204, -RZ ;  /* 0x800000ffcccc9221 */ /* 0x000fe20000010100 */
[----:B------:R-:W-:Y:S01]  /*6050*/  LOP3.LUT R5, R10, 0xff, RZ, 0xc0, !PT ;  /* 0x000000ff0a057812 */ /* 0x000fe200078ec0ff */
[----:B------:R-:W-:Y:S01]  /*6060*/  @!P5 FADD.FTZ R185, -R185, -RZ ;  /* 0x800000ffb9b9d221 */ /* 0x000fe20000010100 */
[----:B------:R-:W-:Y:S01]  /*6070*/  SHF.R.U32.HI R4, RZ, 0x8, R6 ;  /* 0x00000008ff047819 */ /* 0x000fe20000011606 */
[----:B------:R-:W-:Y:S01]  /*6080*/  MUFU.EX2 R170, R140 ;  /* 0x0000008c00aa7308 */ /* 0x000fe20000000800 */
[----:B------:R-:W-:Y:S02]  /*6090*/  ISETP.LE.U32.AND P2, PT, R5, UR12, PT ;  /* 0x0000000c05007c0c */ /* 0x000fe4000bf43070 */
[----:B------:R-:W-:Y:S02]  /*60a0*/  LOP3.LUT R5, R4, 0xffff, RZ, 0xc0, !PT ;  /* 0x0000ffff04057812 */ /* 0x000fe400078ec0ff */
[----:B------:R-:W-:Y:S01]  /*60b0*/  SHF.R.U32.HI R4, RZ, 0x8, R138 ;  /* 0x00000008ff047819 */ /* 0x000fe2000001168a */
[----:B------:R-:W-:Y:S01]  /*60c0*/  @!P4 FADD.FTZ R168, -R168, -RZ ;  /* 0x800000ffa8a8c221 */ /* 0x000fe20000010100 */
[----:B------:R-:W-:Y:S01]  /*60d0*/  ISETP.LE.U32.AND P4, PT, R5, UR12, PT ;  /* 0x0000000c05007c0c */ /* 0x000fe2000bf83070 */
[----:B--2---:R-:W-:Y:S01]  /*60e0*/  @!P0 FADD.FTZ R187, -R187, -RZ ;  /* 0x800000ffbbbb8221 */ /* 0x004fe20000010100 */
[----:B------:R-:W-:Y:S01]  /*60f0*/  LOP3.LUT R4, R4, 0xffff, RZ, 0xc0, !PT ;  /* 0x0000ffff04047812 */ /* 0x000fe200078ec0ff */
[----:B------:R-:W2:Y:S01]  /*6100*/  MUFU.EX2 R188, R30 ;  /* 0x0000001e00bc7308 */ /* 0x000ea20000000800 */
[----:B------:R-:W-:Y:S02]  /*6110*/  ISETP.LE.U32.AND P1, PT, R135, UR12, PT ;  /* 0x0000000c87007c0c */ /* 0x000fe4000bf23070 */
[----:B------:R-:W-:Y:S01]  /*6120*/  ISETP.LE.U32.AND P5, PT, R4, UR12, PT ;  /* 0x0000000c04007c0c */ /* 0x000fe2000bfa3070 */
[----:B------:R-:W-:Y:S01]  /*6130*/  @!P2 FADD.FTZ R192, -R192, -RZ ;  /* 0x800000ffc0c0a221 */ /* 0x000fe20000010100 */
[----:B------:R-:W-:Y:S02]  /*6140*/  LOP3.LUT R4, R139, 0xff, RZ, 0xc0, !PT ;  /* 0x000000ff8b047812 */ /* 0x000fe400078ec0ff */
[--C-:B------:R-:W-:Y:S02]  /*6150*/  SHF.R.U32.HI R5, RZ, 0x18, R10.reuse ;  /* 0x00000018ff057819 */ /* 0x100fe4000001160a */
[----:B------:R-:W-:Y:S01]  /*6160*/  ISETP.LE.U32.AND P2, PT, R4, UR12, PT ;  /* 0x0000000c04007c0c */ /* 0x000fe2000bf43070 */
[----:B------:R-:W-:Y:S01]  /*6170*/  @!P4 FADD.FTZ R190, -R190, -RZ ;  /* 0x800000ffbebec221 */ /* 0x000fe20000010100 */
[----:B------:R-:W-:Y:S02]  /*6180*/  SHF.R.U32.HI R4, RZ, 0x10, R10 ;  /* 0x00000010ff047819 */ /* 0x000fe4000001160a */
[----:B------:R-:W-:Y:S01]  /*6190*/  ISETP.LE.U32.AND P4, PT, R5, UR12, PT ;  /* 0x0000000c05007c0c */ /* 0x000fe2000bf83070 */
[----:B------:R-:W-:Y:S01]  /*61a0*/  @!P1 FADD.FTZ R165, -R165, -RZ ;  /* 0x800000ffa5a59221 */ /* 0x000fe20000010100 */
[----:B------:R-:W-:Y:S01]  /*61b0*/  LOP3.LUT R4, R4, 0xff, RZ, 0xc0, !PT ;  /* 0x000000ff04047812 */ /* 0x000fe200078ec0ff */
[----:B------:R-:W-:Y:S01]  /*61c0*/  @!P5 FADD.FTZ R164, -R164, -RZ ;  /* 0x800000ffa4a4d221 */ /* 0x000fe20000010100 */
[----:B------:R-:W-:Y:S02]  /*61d0*/  LOP3.LUT R5, R142, 0xff, RZ, 0xc0, !PT ;  /* 0x000000ff8e057812 */ /* 0x000fe400078ec0ff */
[----:B------:R-:W-:Y:S02]  /*61e0*/  ISETP.LE.U32.AND P5, PT, R4, UR12, PT ;  /* 0x0000000c04007c0c */ /* 0x000fe4000bfa3070 */
[----:B------:R-:W-:Y:S01]  /*61f0*/  SHF.R.U32.HI R4, RZ, 0x8, R144 ;  /* 0x00000008ff047819 */ /* 0x000fe20000011690 */
[----:B------:R-:W-:Y:S01]  /*6200*/  @!P2 FADD.FTZ R167, -R167, -RZ ;  /* 0x800000ffa7a7a221 */ /* 0x000fe20000010100 */
[----:B------:R-:W-:Y:S02]  /*6210*/  ISETP.LE.U32.AND P1, PT, R5, UR12, PT ;  /* 0x0000000c05007c0c */ /* 0x000fe4000bf23070 */
[----:B------:R-:W-:Y:S01]  /*6220*/  LOP3.LUT R6, R4, 0xffff, RZ, 0xc0, !PT ;  /* 0x0000ffff04067812 */ /* 0x000fe200078ec0ff */
[----:B-1----:R-:W-:Y:S01]  /*6230*/  @!P4 FADD.FTZ R193, -R193, -RZ ;  /* 0x800000ffc1c1c221 */ /* 0x002fe20000010100 */
[----:B------:R-:W-:Y:S02]  /*6240*/  F2FP.RELU.BF16.F32.PACK_AB R5, R200, R197 ;  /* 0x000000c5c805723e */ /* 0x000fe400000018ff */
[----:B------:R-:W-:Y:S02]  /*6250*/  F2FP.RELU.BF16.F32.PACK_AB R4, R201, R202 ;  /* 0x000000cac904723e */ /* 0x000fe400000018ff */
[----:B------:R-:W-:Y:S01]  /*6260*/  ISETP.LE.U32.AND P2, PT, R6, UR12, PT ;  /* 0x0000000c06007c0c */ /* 0x000fe2000bf43070 */
[----:B------:R1:W-:Y:S01]  /*6270*/  STS [R212+0x19000], R5 ;  /* 0x01900005d4007388 */ /* 0x0003e20000000800 */
[----:B------:R-:W-:Y:S01]  /*6280*/  F2FP.RELU.BF16.F32.PACK_AB R7, R203, R205 ;  /* 0x000000cdcb07723e */ /* 0x000fe200000018ff */
[----:B------:R-:W-:Y:S01]  /*6290*/  @!P5 FADD.FTZ R194, -R194, -RZ ;  /* 0x800000ffc2c2d221 */ /* 0x000fe20000010100 */
[----:B------:R-:W-:Y:S01]  /*62a0*/  F2FP.RELU.BF16.F32.PACK_AB R6, R204, R206 ;  /* 0x000000cecc06723e */ /* 0x000fe200000018ff */
[----:B------:R4:W-:Y:S01]  /*62b0*/  STS [R212+0x19400], R4 ;  /* 0x01940004d4007388 */ /* 0x0009e20000000800 */
[----:B------:R-:W-:Y:S01]  /*62c0*/  ISETP.LE.U32.AND P6, PT, R13, UR12, PT ;  /* 0x0000000c0d007c0c */ /* 0x000fe2000bfc3070 */
[----:B--2---:R-:W-:Y:S01]  /*62d0*/  @!P1 FADD.FTZ R188, -R188, -RZ ;  /* 0x800000ffbcbc9221 */ /* 0x004fe20000010100 */
[----:B------:R-:W-:Y:S02]  /*62e0*/  F2FP.RELU.BF16.F32.PACK_AB R0, R164, R165 ;  /* 0x000000a5a400723e */ /* 0x000fe400000018ff */
[----:B------:R-:W-:Y:S02]  /*62f0*/  ISETP.LE.U32.AND P3, PT, R134, UR12, PT ;  /* 0x0000000c86007c0c */ /* 0x000fe4000bf63070 */
[----:B------:R-:W-:Y:S01]  /*6300*/  ISETP.LE.U32.AND P0, PT, R137, UR12, PT ;  /* 0x0000000c89007c0c */ /* 0x000fe2000bf03070 */
[----:B------:R-:W-:Y:S01]  /*6310*/  @!P2 FADD.FTZ R170, -R170, -RZ ;  /* 0x800000ffaaaaa221 */ /* 0x000fe20000010100 */
[----:B------:R-:W-:Y:S02]  /*6320*/  FSETP.GE.FTZ.AND P1, PT, R168, RZ, PT ;  /* 0x000000ffa800720b */ /* 0x000fe40003f36000 */
[----:B------:R-:W-:Y:S02]  /*6330*/  FSETP.GE.FTZ.AND P5, PT, R200, RZ, PT ;  /* 0x000000ffc800720b */ /* 0x000fe40003fb6000 */
[----:B------:R-:W-:Y:S01]  /*6340*/  FSETP.GE.FTZ.AND P4, PT, R186, RZ, PT ;  /* 0x000000ffba00720b */ /* 0x000fe20003f96000 */
[----:B------:R-:W-:Y:S01]  /*6350*/  @!P6 FADD.FTZ R196, -R196, -RZ ;  /* 0x800000ffc4c4e221 */ /* 0x000fe20000010100 */
[----:B------:R-:W-:Y:S02]  /*6360*/  ISETP.LE.U32.AND P6, PT, R136, UR12, PT ;  /* 0x0000000c88007c0c */ /* 0x000fe4000bfc3070 */
[----:B------:R-:W-:Y:S01]  /*6370*/  FSETP.GE.FTZ.AND P2, PT, R169, RZ, PT ;  /* 0x000000ffa900720b */ /* 0x000fe20003f56000 */
[----:B------:R-:W-:Y:S01]  /*6380*/  @!P3 FADD.FTZ R184, -R184, -RZ ;  /* 0x800000ffb8b8b221 */ /* 0x000fe20000010100 */
[----:B------:R-:W-:Y:S01]  /*6390*/  FSETP.GE.FTZ.AND P3, PT, R171, RZ, PT ;  /* 0x000000ffab00720b */ /* 0x000fe20003f76000 */
[----:B------:R-:W-:Y:S01]  /*63a0*/  @!P0 FADD.FTZ R183, -R183, -RZ ;  /* 0x800000ffb7b78221 */ /* 0x000fe20000010100 */
[----:B-1----:R-:W-:Y:S02]  /*63b0*/  F2FP.RELU.BF16.F32.PACK_AB R5, R171, R186 ;  /* 0x000000baab05723e */ /* 0x002fe400000018ff */
[----:B------:R-:W-:Y:S02]  /*63c0*/  FSETP.GE.FTZ.AND P0, PT, R197, RZ, PT ;  /* 0x000000ffc500720b */ /* 0x000fe40003f16000 */
[----:B----4-:R-:W-:Y:S01]  /*63d0*/  F2FP.RELU.BF16.F32.PACK_AB R4, R191, R189 ;  /* 0x000000bdbf04723e */ /* 0x010fe200000018ff */
[----:B------:R1:W-:Y:S02]  /*63e0*/  STS [R211+0x19000], R5 ;  /* 0x01900005d3007388 */ /* 0x0003e40000000800 */
[----:B------:R-:W-:Y:S02]  /*63f0*/  @!P6 FADD.FTZ R166, -R166, -RZ ;  /* 0x800000ffa6a6e221 */ /* 0x000fe40000010100 */
[----:B------:R2:W-:Y:S04]  /*6400*/  STS [R211+0x19400], R4 ;  /* 0x01940004d3007388 */ /* 0x0005e80000000800 */
[----:B------:R4:W-:Y:S04]  /*6410*/  STS [R212+0x1a000], R7 ;  /* 0x01a00007d4007388 */ /* 0x0009e80000000800 */
[----:B------:R3:W-:Y:S01]  /*6420*/  STS [R212+0x1a400], R6 ;  /* 0x01a40006d4007388 */ /* 0x0007e20000000800 */
[----:B-1----:R-:W-:Y:S02]  /*6430*/  F2FP.RELU.BF16.F32.PACK_AB R5, R168, R169 ;  /* 0x000000a9a805723e */ /* 0x002fe400000018ff */
[----:B--2---:R-:W-:Y:S02]  /*6440*/  F2FP.RELU.BF16.F32.PACK_AB R4, R185, R187 ;  /* 0x000000bbb904723e */ /* 0x004fe400000018ff */
[----:B----4-:R-:W-:Y:S02]  /*6450*/  F2FP.RELU.BF16.F32.PACK_AB R7, R195, R196 ;  /* 0x000000c4c307723e */ /* 0x010fe400000018ff */
[----:B---3--:R-:W-:Y:S03]  /*6460*/  F2FP.RELU.BF16.F32.PACK_AB R6, R198, R199 ;  /* 0x000000c7c606723e */ /* 0x008fe600000018ff */
[----:B------:R-:W-:Y:S04]  /*6470*/  STS [R211+0x1a000], R7 ;  /* 0x01a00007d3007388 */ /* 0x000fe80000000800 */
[----:B------:R1:W-:Y:S04]  /*6480*/  STS [R211+0x1a400], R6 ;  /* 0x01a40006d3007388 */ /* 0x0003e80000000800 */
[----:B------:R2:W-:Y:S04]  /*6490*/  STS [R210+0x19000], R5 ;  /* 0x01900005d2007388 */ /* 0x0005e80000000800 */
[----:B------:R3:W-:Y:S04]  /*64a0*/  STS [R210+0x19400], R4 ;  /* 0x01940004d2007388 */ /* 0x0007e80000000800 */
[----:B------:R4:W-:Y:S01]  /*64b0*/  STS [R209+0x19000], R0 ;  /* 0x01900000d1007388 */ /* 0x0009e20000000800 */
[----:B-1----:R-:W-:Y:S02]  /*64c0*/  F2FP.RELU.BF16.F32.PACK_AB R6, R190, R192 ;  /* 0x000000c0be06723e */ /* 0x002fe400000018ff */
[----:B--2---:R-:W-:Y:S02]  /*64d0*/  F2FP.RELU.BF16.F32.PACK_AB R5, R193, R194 ;  /* 0x000000c2c105723e */ /* 0x004fe400000018ff */
[----:B---3--:R-:W-:Y:S02]  /*64e0*/  F2FP.RELU.BF16.F32.PACK_AB R4, R170, R184 ;  /* 0x000000b8aa04723e */ /* 0x008fe400000018ff */
[----:B----4-:R-:W-:Y:S05]  /*64f0*/  F2FP.RELU.BF16.F32.PACK_AB R0, R166, R167 ;  /* 0x000000a7a600723e */ /* 0x010fea00000018ff */
[----:B------:R1:W-:Y:S04]  /*6500*/  STS [R209+0x19400], R0 ;  /* 0x01940000d1007388 */ /* 0x0003e80000000800 */
[----:B------:R-:W-:Y:S04]  /*6510*/  STS [R210+0x1a000], R6 ;  /* 0x01a00006d2007388 */ /* 0x000fe80000000800 */
[----:B------:R-:W-:Y:S04]  /*6520*/  STS [R210+0x1a400], R5 ;  /* 0x01a40005d2007388 */ /* 0x000fe80000000800 */
[----:B------:R-:W-:Y:S01]  /*6530*/  STS [R209+0x1a000], R4 ;  /* 0x01a00004d1007388 */ /* 0x000fe20000000800 */
[----:B-1----:R-:W-:Y:S05]  /*6540*/  F2FP.RELU.BF16.F32.PACK_AB R0, R183, R188 ;  /* 0x000000bcb700723e */ /* 0x002fea00000018ff */
        /* <DEDUP_REMOVED lines=17> */
[----:B------:R-:W-:Y:S01]  /*6660*/  LDSM.16.M88.4 R156, [R172+UR4+0x11400] ;  /* 0x01140004ac9c783b */ /* 0x000fe20008000200 */
[-C--:B-1----:R-:W-:Y:S06]  /*6670*/  HMMA.16816.F32.BF16 R20, R32, R132.reuse, RZ ;  /* 0x000000842014723c */ /* 0x082fec00000418ff */
[C---:B------:R-:W-:Y:S06]  /*6680*/  HMMA.16816.F32.BF16 R24, R28.reuse, R132, RZ ;  /* 0x000000841c18723c */ /* 0x040fec00000418ff */
[-C--:B------:R-:W-:Y:S06]  /*6690*/  HMMA.16816.F32.BF16 R28, R28, R134.reuse, RZ ;  /* 0x000000861c1c723c */ /* 0x080fec00000418ff */
[----:B------:R-:W-:Y:S01]  /*66a0*/  HMMA.16816.F32.BF16 R32, R32, R134, RZ ;  /* 0x000000862020723c */ /* 0x000fe200000418ff */
[----:B------:R-:W-:Y:S05]  /*66b0*/  LDSM.16.M88.4 R132, [R175+UR4+0x7000] ;  /* 0x00700004af84783b */ /* 0x000fea0008000200 */
[-C--:B----4-:R-:W-:Y:S06]  /*66c0*/  HMMA.16816.F32.BF16 R4, R136, R140.reuse, R4 ;  /* 0x0000008c8804723c */ /* 0x090fec0000041804 */
[C---:B--2---:R-:W-:Y:S06]  /*66d0*/  HMMA.16816.F32.BF16 R8, R144.reuse, R140, R8 ;  /* 0x0000008c9008723c */ /* 0x044fec0000041808 */
[-C--:B------:R-:W-:Y:S06]  /*66e0*/  HMMA.16816.F32.BF16 R12, R144, R142.reuse, R12 ;  /* 0x0000008e900c723c */ /* 0x080fec000004180c */
[C---:B------:R-:W-:Y:S01]  /*66f0*/  HMMA.16816.F32.BF16 R16, R136.reuse, R142, R16 ;  /* 0x0000008e8810723c */ /* 0x040fe20000041810 */
[----:B------:R-:W1:Y:S05]  /*6700*/  LDSM.16.M88.4 R140, [R172+UR4+0x11000] ;  /* 0x01100004ac8c783b */ /* 0x000e6a0008000200 */
[-C--:B---3--:R-:W-:Y:S06]  /*6710*/  HMMA.16816.F32.BF16 R20, R136, R148.reuse, R20 ;  /* 0x000000948814723c */ /* 0x088fec0000041814 */
[C---:B------:R-:W-:Y:S06]  /*6720*/  HMMA.16816.F32.BF16 R24, R144.reuse, R148, R24 ;  /* 0x000000949018723c */ /* 0x040fec0000041818 */
[-C--:B------:R-:W-:Y:S01]  /*6730*/  HMMA.16816.F32.BF16 R28, R144, R150.reuse, R28 ;  /* 0x00000096901c723c */ /* 0x080fe2000004181c */
[----:B------:R-:W-:Y:S05]  /*6740*/  LDSM.16.M88.4 R144, [R0+0x1800] ;  /* 0x001800000090783b */ /* 0x000fea0000000200 */
[----:B------:R-:W-:Y:S03]  /*6750*/  HMMA.16816.F32.BF16 R32, R136, R150, R32 ;  /* 0x000000968820723c */ /* 0x000fe60000041820 */
[----:B------:R-:W-:Y:S08]  /*6760*/  LDSM.16.M88.4 R136, [R0+0x1000] ;  /* 0x001000000088783b */ /* 0x000ff00000000200 */
[----:B------:R-:W-:Y:S01]  /*6770*/  LDSM.16.M88.4 R148, [R173+0x8400] ;  /* 0x00840000ad94783b */ /* 0x000fe20000000200 */
[-C--:B-1----:R-:W-:Y:S06]  /*6780*/  HMMA.16816.F32.BF16 R4, R132, R140.reuse, R4 ;  /* 0x0000008c8404723c */ /* 0x082fec0000041804 */
[C---:B------:R-:W-:Y:S06]  /*6790*/  HMMA.16816.F32.BF16 R8, R152.reuse, R140, R8 ;  /* 0x0000008c9808723c */ /* 0x040fec0000041808 */
[-C--:B------:R-:W-:Y:S06]  /*67a0*/  HMMA.16816.F32.BF16 R12, R152, R142.reuse, R12 ;  /* 0x0000008e980c723c */ /* 0x080fec000004180c */
[C---:B------:R-:W-:Y:S01]  /*67b0*/  HMMA.16816.F32.BF16 R16, R132.reuse, R142, R16 ;  /* 0x0000008e8410723c */ /* 0x040fe20000041810 */
[----:B------:R-:W1:Y:S05]  /*67c0*/  LDSM.16.M88.4 R140, [R173+0x8000] ;  /* 0x00800000ad8c783b */ /* 0x000e6a0000000200 */
[-C--:B------:R-:W-:Y:S06]  /*67d0*/  HMMA.16816.F32.BF16 R20, R132, R156.reuse, R20 ;  /* 0x0000009c8414723c */ /* 0x080fec0000041814 */
[C---:B------:R-:W-:Y:S06]  /*67e0*/  HMMA.16816.F32.BF16 R24, R152.reuse, R156, R24 ;  /* 0x0000009c9818723c */ /* 0x040fec0000041818 */
[-C--:B------:R-:W-:Y:S01]  /*67f0*/  HMMA.16816.F32.BF16 R28, R152, R158.reuse, R28 ;  /* 0x0000009e981c723c */ /* 0x080fe2000004181c */
[----:B------:R-:W-:Y:S05]  /*6800*/  LDSM.16.M88.4 R152, [R175+UR4+0x8800] ;  /* 0x00880004af98783b */ /* 0x000fea0008000200 */
[----:B------:R-:W-:Y:S03]  /*6810*/  HMMA.16816.F32.BF16 R32, R132, R158, R32 ;  /* 0x0000009e8420723c */ /* 0x000fe60000041820 */
[----:B------:R-:W-:Y:S08]  /*6820*/  LDSM.16.M88.4 R132, [R175+UR4+0x8000] ;  /* 0x00800004af84783b */ /* 0x000ff00008000200 */
[----:B------:R-:W-:Y:S01]  /*6830*/  LDSM.16.M88.4 R156, [R172+UR4+0x13400] ;  /* 0x01340004ac9c783b */ /* 0x000fe20008000200 */
[-C--:B-1----:R-:W-:Y:S06]  /*6840*/  HMMA.16816.F32.BF16 R4, R136, R140.reuse, R4 ;  /* 0x0000008c8804723c */ /* 0x082fec0000041804 */
[C---:B------:R-:W-:Y:S06]  /*6850*/  HMMA.16816.F32.BF16 R8, R144.reuse, R140, R8 ;  /* 0x0000008c9008723c */ /* 0x040fec0000041808 */
        /* <DEDUP_REMOVED lines=8> */
[----:B------:R-:W2:Y:S08]  /*68e0*/  LDSM.16.M88.4 R136, [R0+0x2000] ;  /* 0x002000000088783b */ /* 0x000eb00000000200 */
        /* <DEDUP_REMOVED lines=9> */
[----:B------:R-:W-:Y:S06]  /*6980*/  HMMA.16816.F32.BF16 R32, R132, R158, R32 ;  /* 0x0000009e8420723c */ /* 0x000fec0000041820 */
[-C--:B--2---:R-:W-:Y:S06]  /*6990*/  HMMA.16816.F32.BF16 R4, R136, R144.reuse, R4 ;  /* 0x000000908804723c */ /* 0x084fec0000041804 */
[C---:B-1----:R-:W-:Y:S06]  /*69a0*/  HMMA.16816.F32.BF16 R8, R140.reuse, R144, R8 ;  /* 0x000000908c08723c */ /* 0x042fec0000041808 */
[-C--:B------:R-:W-:Y:S06]  /*69b0*/  HMMA.16816.F32.BF16 R12, R140, R146.reuse, R12 ;  /* 0x000000928c0c723c */ /* 0x080fec000004180c */
[C---:B------:R-:W-:Y:S06]  /*69c0*/  HMMA.16816.F32.BF16 R16, R136.reuse, R146, R16 ;  /* 0x000000928810723c */ /* 0x040fec0000041810 */
[----:B------:R-:W-:Y:S01]  /*69d0*/  FADD.FTZ R0, -R163, R4 ;  /* 0x00000004a3007221 */ /* 0x000fe20000010100 */
[-C--:B------:R-:W-:Y:S04]  /*69e0*/  HMMA.16816.F32.BF16 R20, R136, R148.reuse, R20 ;  /* 0x000000948814723c */ /* 0x080fe80000041814 */
[-C--:B------:R-:W-:Y:S02]  /*69f0*/  FSEL R0, R0, R163.reuse, P0 ;  /* 0x000000a300007208 */ /* 0x080fe40000000000 */
[C---:B------:R-:W-:Y:S04]  /*6a00*/  HMMA.16816.F32.BF16 R24, R140.reuse, R148, R24 ;  /* 0x000000948c18723c */ /* 0x040fe80000041818 */
[----:B------:R-:W-:Y:S01]  /*6a10*/  FSETP.GE.FTZ.AND P0, PT, R164, RZ, PT ;  /* 0x000000ffa400720b */ /* 0x000fe20003f16000 */
[----:B------:R-:W-:Y:S01]  /*6a20*/  FMUL.FTZ R133, R197, R0 ;  /* 0x00000000c5857220 */ /* 0x000fe20000410000 */
[-C--:B------:R-:W-:Y:S05]  /*6a30*/  HMMA.16816.F32.BF16 R28, R140, R150.reuse, R28 ;  /* 0x000000968c1c723c */ /* 0x080fea000004181c */
[C---:B------:R-:W-:Y:S01]  /*6a40*/  FADD.FTZ R132, -R163.reuse, R5 ;  /* 0x00000005a3847221 */ /* 0x040fe20000010100 */
[----:B------:R-:W-:Y:S05]  /*6a50*/  HMMA.16816.F32.BF16 R32, R136, R150, R32 ;  /* 0x000000968820723c */ /* 0x000fea0000041820 */
[C---:B------:R-:W-:Y:S01]  /*6a60*/  FADD.FTZ R16, -R163.reuse, R16 ;  /* 0x00000010a3107221 */ /* 0x040fe20000010100 */
[C---:B------:R-:W-:Y:S01]  /*6a70*/  FADD.FTZ R0, -R163.reuse, R21 ;  /* 0x00000015a3007221 */ /* 0x040fe20000010100 */
[C---:B------:R-:W-:Y:S01]  /*6a80*/  FADD.FTZ R5, -R163.reuse, R17 ;  /* 0x00000011a3057221 */ /* 0x040fe20000010100 */
[-C--:B------:R-:W-:Y:S03]  /*6a90*/  FSEL R17, R132, R163.reuse, P5 ;  /* 0x000000a384117208 */ /* 0x080fe60002800000 */
[----:B------:R-:W-:Y:S01]  /*6aa0*/  FSEL R0, R0, R163, P1 ;  /* 0x000000a300007208 */ /* 0x000fe20000800000 */
[----:B------:R-:W-:Y:S01]  /*6ab0*/  FADD.FTZ R4, -R163, R20 ;  /* 0x00000014a3047221 */ /* 0x000fe20000010100 */
[----:B------:R-:W-:Y:S01]  /*6ac0*/  FSETP.GE.FTZ.AND P1, PT, R165, RZ, PT ;  /* 0x000000ffa500720b */ /* 0x000fe20003f36000 */
[----:B------:R-:W-:Y:S01]  /*6ad0*/  FMUL.FTZ R20, R200, R17 ;  /* 0x00000011c8147220 */ /* 0x000fe20000410000 */
[-C--:B------:R-:W-:Y:S01]  /*6ae0*/  FSEL R16, R16, R163.reuse, P4 ;  /* 0x000000a310107208 */ /* 0x080fe20002000000 */
[----:B------:R-:W-:Y:S01]  /*6af0*/  FMUL.FTZ R0, R168, R0 ;  /* 0x00000000a8007220 */ /* 0x000fe20000410000 */
[-C--:B------:R-:W-:Y:S01]  /*6b00*/  FSEL R5, R5, R163.reuse, P3 ;  /* 0x000000a305057208 */ /* 0x080fe20001800000 */
[----:B------:R-:W-:Y:S01]  /*6b10*/  FADD.FTZ R6, -R162, R6 ;  /* 0x00000006a2067221 */ /* 0x000fe20000010100 */
[----:B------:R-:W-:Y:S01]  /*6b20*/  FSEL R4, R4, R163, P2 ;  /* 0x000000a304047208 */ /* 0x000fe20001000000 */
[----:B------:R-:W-:Y:S01]  /*6b30*/  FMUL.FTZ R17, R186, R16 ;  /* 0x00000010ba117220 */ /* 0x000fe20000410000 */
[----:B------:R-:W-:Y:S01]  /*6b40*/  FSETP.GE.FTZ.AND P2, PT, R202, RZ, PT ;  /* 0x000000ffca00720b */ /* 0x000fe20003f56000 */
[----:B------:R-:W-:Y:S01]  /*6b50*/  FMUL.FTZ R5, R171, R5 ;  /* 0x00000005ab057220 */ /* 0x000fe20000410000 */
[----:B------:R-:W-:Y:S01]  /*6b60*/  FADD.FTZ R7, -R162, R7 ;  /* 0x00000007a2077221 */ /* 0x000fe20000010100 */
[----:B------:R-:W-:Y:S01]  /*6b70*/  FADD.FTZ R32, -R163, R32 ;  /* 0x00000020a3207221 */ /* 0x000fe20000010100 */
[----:B------:R-:W-:Y:S01]  /*6b80*/  FSEL R21, R6, R162, P2 ;  /* 0x000000a206157208 */ /* 0x000fe20001000000 */
        /* <DEDUP_REMOVED lines=10> */
[----:B------:R-:W-:Y:S05]  /*6c30*/  FSEL R20, R7, R162, P1 ;  /* 0x000000a207147208 */ /* 0x000fea0000800000 */
        /* <DEDUP_REMOVED lines=9> */
[C---:B------:R-:W-:Y:S01]  /*6cd0*/  VIADD R0, R219.reuse, UR10 ;  /* 0x0000000adb007c36 */ /* 0x040fe20008000000 */
[C---:B------:R-:W-:Y:S01]  /*6ce0*/  @!P2 IADD3 R16, R219.reuse, UR10, RZ ;  /* 0x0000000adb10ac10 */ /* 0x040fe2000fffe0ff */
[----:B------:R-:W-:Y:S01]  /*6cf0*/  @!P1 VIADD R17, R219, UR10 ;  /* 0x0000000adb119c36 */ /* 0x000fe20008000000 */
[----:B------:R2:W-:Y:S01]  /*6d00*/  @P3 STS [R207], RZ ;  /* 0x000000ffcf003388 */ /* 0x0005e20000000800 */
[----:B------:R-:W-:Y:S01]  /*6d10*/  VIADD R174, R174, UR10 ;  /* 0x0000000aaeae7c36 */ /* 0x000fe20008000000 */
[----:B------:R-:W-:Y:S02]  /*6d20*/  MOV R219, R0 ;  /* 0x0000000000db7202 */ /* 0x000fe40000000f00 */
[----:B------:R2:W-:Y:S01]  /*6d30*/  @P3 STS [R207+0x4], RZ ;  /* 0x000004ffcf003388 */ /* 0x0005e20000000800 */
[----:B-1----:R-:W-:Y:S03]  /*6d40*/  LEA R6, -R6, RZ, 0x6 ;  /* 0x000000ff06067211 */ /* 0x002fe600078e31ff */
[----:B------:R2:W-:Y:S01]  /*6d50*/  @P3 STS [R207+0x8], RZ ;  /* 0x000008ffcf003388 */ /* 0x0005e20000000800 */
[C---:B------:R-:W-:Y:S02]  /*6d60*/  LEA R216, P4, R6.reuse, R216, 0x1 ;  /* 0x000000d806d87211 */ /* 0x040fe400078808ff */
[----:B------:R-:W-:Y:S01]  /*6d70*/  SHF.R.S32.HI R7, RZ, 0x1f, R6 ;  /* 0x0000001fff077819 */ /* 0x000fe20000011406 */
[----:B------:R2:W-:Y:S03]  /*6d80*/  @P3 STS [R207+0xc], RZ ;  /* 0x00000cffcf003388 */ /* 0x0005e60000000800 */
[----:B------:R-:W-:Y:S01]  /*6d90*/  LEA.HI.X R214, R6, R214, R7, 0x1, P4 ;  /* 0x000000d606d67211 */ /* 0x000fe200020f0c07 */
[----:B------:R-:W-:Y:S04]  /*6da0*/  @!P3 IMAD.MOV.U32 R6, RZ, RZ, R216 ;  /* 0x000000ffff06b224 */ /* 0x000fe800078e00d8 */
[--C-:B------:R-:W-:Y:S05]  /*6db0*/  @!P3 IMAD.MOV.U32 R7, RZ, RZ, R214.reuse ;  /* 0x000000ffff07b224 */ /* 0x100fea00078e00d6 */
        /* <DEDUP_REMOVED lines=8> */
[-C--:B-1----:R-:W-:Y:S01]  /*6e40*/  @!P2 MOV R6, R216.reuse ;  /* 0x000000d80006a202 */ /* 0x082fe20000000f00 */
[--C-:B------:R-:W-:Y:S05]  /*6e50*/  @!P2 IMAD.MOV.U32 R7, RZ, RZ, R214.reuse ;  /* 0x000000ffff07a224 */ /* 0x100fea00078e00d6 */
        /* <DEDUP_REMOVED lines=8> */
[----:B-1----:R-:W-:Y:S01]  /*6ee0*/  @!P1 MOV R6, R216 ;  /* 0x000000d800069202 */ /* 0x002fe20000000f00 */
[----:B------:R-:W-:Y:S05]  /*6ef0*/  @!P1 IMAD.MOV.U32 R7, RZ, RZ, R214 ;  /* 0x000000ffff079224 */ /* 0x000fea00078e00d6 */
[----:B------:R-:W-:Y:S01]  /*6f00*/  @!PT LDS RZ, [RZ] ;  /* 0x00000000fffff984 */ /* 0x000fe20000000800 */
[----:B------:R-:W-:Y:S01]  /*6f10*/  @!PT LDS RZ, [RZ] ;  /* 0x00000000fffff984 */ /* 0x000fe20000000800 */
[----:B------:R-:W-:Y:S01]  /*6f20*/  @!PT LDS RZ, [RZ] ;  /* 0x00000000fffff984 */ /* 0x000fe20000000800 */
[----:B------:R2:W-:Y:S04]  /*6f30*/  @!P1 LDGSTS.E.BYPASS.LTC128B.128 [R17+0x2000], desc[UR8][R6.64+0x80] ;  /* 0x0200008006119fae */ /* 0x0005e8000b901d48 */
[----:B------:R-:W0:Y:S02]  /*6f40*/  LDGDEPBAR ;  /* 0x00000000000079af */ /* 0x000e240000000000 */
.L_x_596:
[----:B------:R1:W-:Y:S01]  /*6f50*/  STS [R212+0x15000], R4 ;  /* 0x01500004d4007388 */ /* 0x0003e20000000800 */
[----:B------:R-:W-:Y:S01]  /*6f60*/  FSETP.GE.FTZ.AND P4, PT, R191, RZ, PT ;  /* 0x000000ffbf00720b */ /* 0x000fe20003f96000 */
[----:B------:R-:W-:Y:S01]  /*6f70*/  FMUL.FTZ R21, R202, R21 ;  /* 0x00000015ca157220 */ /* 0x000fe20000410000 */
[----:B------:R-:W-:Y:S01]  /*6f80*/  FMUL.FTZ R20, R201, R20 ;  /* 0x00000014c9147220 */ /* 0x000fe20000410000 */
[C---:B------:R-:W-:Y:S01]  /*6f90*/  FADD.FTZ R0, -R162.reuse, R18 ;  /* 0x00000012a2007221 */ /* 0x040fe20000010100 */
[----:B------:R-:W-:Y:S01]  /*6fa0*/  FSETP.GE.FTZ.AND P1, PT, R189, RZ, PT ;  /* 0x000000ffbd00720b */ /* 0x000fe20003f36000 */
[C---:B------:R-:W-:Y:S01]  /*6fb0*/  FADD.FTZ R22, -R162.reuse, R22 ;  /* 0x00000016a2167221 */ /* 0x040fe20000010100 */
        /* <DEDUP_REMOVED lines=47> */
[-C--:B------:R-:W-:Y:S02]  /*72b0*/  FSEL R28, R28, R161.reuse, P2 ;  /* 0x000000a11c1c7208 */ /* 0x080fe40001000000 */
[-C--:B------:R-:W-:Y:S02]  /*72c0*/  FSEL R25, R25, R161.reuse, P3 ;  /* 0x000000a119197208 */ /* 0x080fe40001800000 */
        /* <DEDUP_REMOVED lines=11> */
[----:B------:R-:W-:Y:S01]  /*7380*/  FADD.FTZ R6, -R160, R14 ;  /* 0x0000000ea0067221 */ /* 0x000fe20000010100 */
        /* <DEDUP_REMOVED lines=30> */
[----:B------:R-:W-:Y:S01]  /*7570*/  F2FP.BF16.F32.PACK_AB R17, R163, R32 ;  /* 0x00000020a311723e */ /* 0x000fe200000010ff */
[----:B------:R-:W-:Y:S02]  /*7580*/  IMAD.MOV.U32 R163, RZ, RZ, R217 ;  /* 0x000000ffffa37224 */ /* 0x000fe400078e00d9 */
[----:B------:R-:W-:Y:S01]  /*7590*/  STS [R211+0x16000], R8 ;  /* 0x01600008d3007388 */ /* 0x000fe20000000800 */
[----:B------:R-:W-:Y:S01]  /*75a0*/  FMUL.FTZ R13, R194, R6 ;  /* 0x00000006c20d7220 */ /* 0x000fe20000410000 */
[----:B------:R-:W-:Y:S01]  /*75b0*/  F2FP.BF16.F32.PACK_AB R12, R162, R34 ;  /* 0x00000022a20c723e */ /* 0x000fe200000010ff */
[----:B------:R-:W-:Y:S02]  /*75c0*/  FMUL.FTZ R6, R183, R160 ;  /* 0x000000a0b7067220 */ /* 0x000fe40000410000 */
[----:B------:R-:W-:Y:S01]  /*75d0*/  STS [R211+0x16400], R4 ;  /* 0x01640004d3007388 */ /* 0x000fe20000000800 */
[----:B------:R-:W-:Y:S01]  /*75e0*/  F2FP.BF16.F32.PACK_AB R7, R7, R24 ;  /* 0x000000180707723e */ /* 0x000fe200000010ff */
[----:B------:R-:W-:Y:S01]  /*75f0*/  IMAD.MOV.U32 R162, RZ, RZ, R218 ;  /* 0x000000ffffa27224 */ /* 0x000fe200078e00da */
[----:B-1----:R-:W-:Y:S02]  /*7600*/  F2FP.BF16.F32.PACK_AB R0, R11, R13 ;  /* 0x0000000d0b00723e */ /* 0x002fe400000010ff */
[----:B------:R-:W-:Y:S01]  /*7610*/  STS [R210+0x15000], R132 ;  /* 0x01500084d2007388 */ /* 0x000fe20000000800 */
[----:B------:R-:W-:Y:S02]  /*7620*/  F2FP.BF16.F32.PACK_AB R9, R9, R28 ;  /* 0x0000001c0909723e */ /* 0x000fe400000010ff */
[----:B------:R-:W-:Y:S02]  /*7630*/  F2FP.BF16.F32.PACK_AB R6, R6, R10 ;  /* 0x0000000a0606723e */ /* 0x000fe400000010ff */
        /* <DEDUP_REMOVED lines=114> */
.L_x_597:
[----:B------:R-:W-:Y:S01]  /*7d60*/  LDSM.16.M88.4 R24, [R176] ;  /* 0x00000000b018783b */ /* 0x000fe20000000200 */
[----:B--2---:R-:W-:Y:S01]  /*7d70*/  @P0 VIADD R4, R230, 0xffffffc0 ;  /* 0xffffffc0e6040836 */ /* 0x004fe20000000000 */
[C---:B------:R-:W-:Y:S01]  /*7d80*/  LEA R218, P1, R239.reuse, R162, 0x2 ;  /* 0x000000a2efda7211 */ /* 0x040fe200078210ff */
[----:B------:R-:W-:Y:S01]  /*7d90*/  @UP2 UIADD3 UR13, UP0, UR14, -0x100, URZ ;  /* 0xffffff000e0d2890 */ /* 0x000fe2000ff1e03f */
[----:B------:R-:W1:Y:S01]  /*7da0*/  LDSM.16.MT88.4 R8, [R0+0x9000] ;  /* 0x009000000008783b */ /* 0x000e620000004200 */
[----:B------:R-:W-:Y:S01]  /*7db0*/  @P0 IMAD.WIDE R160, R4, R249, UR14 ;  /* 0x0000000e04a00e25 */ /* 0x000fe2000f8e02f9 */
[----:B------:R-:W-:Y:S01]  /*7dc0*/  LEA.HI.X.SX32 R217, R239, R163, 0x2, P1 ;  /* 0x000000a3efd97211 */ /* 0x000fe200008f16ff */
[----:B------:R-:W-:Y:S01]  /*7dd0*/  @UP2 UIADD3.X UR10, UR15, -0x1, URZ, UP0, !UPT ;  /* 0xffffffff0f0a2890 */ /* 0x000fe200087fe43f */
[----:B------:R-:W2:Y:S01]  /*7de0*/  LDSM.16.MT88.4 R16, [R0+0xb000] ;  /* 0x00b000000010783b */ /* 0x000ea20000004200 */
[----:B------:R-:W-:Y:S01]  /*7df0*/  UISETP.GT.AND UP1, UPT, UR6, UR32, UPT ;  /* 0x000000200600728c */ /* 0x000fe2000bf24270 */
[----:B------:R-:W-:Y:S02]  /*7e00*/  @UP2 UMOV UR14, UR13 ;  /* 0x0000000d000e2c82 */ /* 0x000fe40008000000 */
[----:B------:R-:W3:Y:S02]  /*7e10*/  LDSM.16.MT88.4 R28, [R0+0xd000] ;  /* 0x00d00000001c783b */ /* 0x000ee40000004200 */
[----:B------:R-:W-:Y:S01]  /*7e20*/  @UP2 UMOV UR15, UR10 ;  /* 0x0000000a000f2c82 */ /* 0x000fe20008000000 */
[----:B------:R-:W-:Y:S01]  /*7e30*/  ULOP3.LUT UR10, UR6, 0x1, URZ, 0xc0, !UPT ;  /* 0x00000001060a7892 */ /* 0x000fe2000f8ec03f */
[----:B------:R-:W-:Y:S01]  /*7e40*/  LDSM.16.M88.4 R32, [R177] ;  /* 0x00000000b120783b */ /* 0x000fe20000000200 */
[----:B------:R-:W-:Y:S02]  /*7e50*/  UIADD3 UR6, UR6, -0x1, URZ ;  /* 0xffffffff06067890 */ /* 0x000fe4000fffe03f */
[----:B------:R-:W-:Y:S01]  /*7e60*/  UISETP.NE.U32.AND UP0, UPT, UR10, 0x1, UPT ;  /* 0x000000010a00788c */ /* 0x000fe2000bf05070 */
[----:B------:R-:W4:Y:S04]  /*7e70*/  LDSM.16.MT88.4 R132, [R0+0x9400] ;  /* 0x009400000084783b */ /* 0x000f280000004200 */
        /* <DEDUP_REMOVED lines=19> */
[----:B------:R-:W3:Y:S05]  /*7fb0*/  LDSM.16.M88.4 R132, [R178] ;  /* 0x00000000b284783b */ /* 0x000eea0000000200 */
[C---:B------:R-:W-:Y:S06]  /*7fc0*/  HMMA.16816.F32.BF16 R12, R32.reuse, R136, R12 ;  /* 0x00000088200c723c */ /* 0x040fec000004180c */
[C---:B------:R-:W-:Y:S01]  /*7fd0*/  HMMA.16816.F32.BF16 R16, R32.reuse, R138, R16 ;  /* 0x0000008a2010723c */ /* 0x040fe20000041810 */
[----:B------:R-:W4:Y:S05]  /*7fe0*/  LDSM.16.MT88.4 R136, [R0+0xbc00] ;  /* 0x00bc00000088783b */ /* 0x000f2a0000004200 */
[C---:B------:R-:W-:Y:S06]  /*7ff0*/  HMMA.16816.F32.BF16 R20, R32.reuse, R140, R20 ;  /* 0x0000008c2014723c */ /* 0x040fec0000041814 */
        /* <DEDUP_REMOVED lines=16> */
[C---:B----4-:R-:W-:Y:S06]  /*8100*/  HMMA.16816.F32.BF16 R12, R132.reuse, R136, R12 ;  /* 0x00000088840c723c */ /* 0x050fec000004180c */
        /* <DEDUP_REMOVED lines=24> */
[----:B------:R1:W4:Y:S05]  /*8290*/  LDSM.16.MT88.4 R32, [R0+0xec00] ;  /* 0x00ec00000020783b */ /* 0x00032a0000004200 */
[C---:B------:R-:W-:Y:S06]  /*82a0*/  HMMA.16816.F32.BF16 R4, R132.reuse, R148, R4 ;  /* 0x000000948404723c */ /* 0x040fec0000041804 */
[C---:B------:R-:W-:Y:S06]  /*82b0*/  HMMA.16816.F32.BF16 R8, R132.reuse, R150, R8 ;  /* 0x000000968408723c */ /* 0x040fec0000041808 */
[C---:B------:R-:W-:Y:S06]  /*82c0*/  HMMA.16816.F32.BF16 R12, R132.reuse, R152, R12 ;  /* 0x00000098840c723c */ /* 0x040fec000004180c */
[C---:B------:R-:W-:Y:S01]  /*82d0*/  HMMA.16816.F32.BF16 R16, R132.reuse, R154, R16 ;  /* 0x0000009a8410723c */ /* 0x040fe20000041810 */
[----:B-1----:R-:W-:Y:S05]  /*82e0*/  IMAD.U32 R0, RZ, RZ, UR20 ;  /* 0x00000014ff007e24 */ /* 0x002fea000f8e00ff */
[C---:B--2---:R-:W-:Y:S06]  /*82f0*/  HMMA.16816.F32.BF16 R20, R132.reuse, R28, R20 ;  /* 0x0000001c8414723c */ /* 0x044fec0000041814 */
[----:B------:R-:W-:Y:S05]  /*8300*/  HMMA.16816.F32.BF16 R24, R132, R30, R24 ;  /* 0x0000001e8418723c */ /* 0x000fea0000041818 */
[----:B------:R-:W-:Y:S01]  /*8310*/  IMAD.MOV.U32 R28, RZ, RZ, R218 ;  /* 0x000000ffff1c7224 */ /* 0x000fe200078e00da */
[C---:B---3--:R-:W-:Y:S01]  /*8320*/  HMMA.16816.F32.BF16 R4, R140.reuse, R156, R4 ;  /* 0x0000009c8c04723c */ /* 0x048fe20000041804 */
[----:B------:R-:W-:Y:S04]  /*8330*/  IMAD.U32 R30, RZ, RZ, UR20 ;  /* 0x00000014ff1e7e24 */ /* 0x000fe8000f8e00ff */
[----:B------:R-:W-:Y:S01]  /*8340*/  IMAD.MOV.U32 R29, RZ, RZ, R217 ;  /* 0x000000ffff1d7224 */ /* 0x000fe200078e00d9 */
[C---:B------:R-:W-:Y:S01]  /*8350*/  HMMA.16816.F32.BF16 R8, R140.reuse, R158, R8 ;  /* 0x0000009e8c08723c */ /* 0x040fe20000041808 */
[----:B------:R-:W-:Y:S04]  /*8360*/  IMAD.U32 R132, RZ, RZ, UR21 ;  /* 0x00000015ff847e24 */ /* 0x000fe8000f8e00ff */
[-C--:B------:R-:W-:Y:S01]  /*8370*/  LEA R30, P1, R30, R28.reuse, 0x2 ;  /* 0x0000001c1e1e7211 */ /* 0x080fe200078210ff */
[C---:B----4-:R-:W-:Y:S05]  /*8380*/  HMMA.16816.F32.BF16 R12, R140.reuse, R136, R12 ;  /* 0x000000888c0c723c */ /* 0x050fea000004180c */
[-C--:B------:R-:W-:Y:S01]  /*8390*/  LEA.HI.X.SX32 R31, R0, R29.reuse, 0x2, P1 ;  /* 0x0000001d001f7211 */ /* 0x080fe200008f16ff */
[C---:B------:R-:W-:Y:S01]  /*83a0*/  HMMA.16816.F32.BF16 R16, R140.reuse, R138, R16 ;  /* 0x0000008a8c10723c */ /* 0x040fe20000041810 */
[----:B------:R-:W-:Y:S01]  /*83b0*/  LDSM.16.MT88.4 R136, [R3+0x2400] ;  /* 0x002400000388783b */ /* 0x000fe20000004200 */
[----:B------:R-:W-:Y:S03]  /*83c0*/  IMAD.U32 R0, RZ, RZ, UR21 ;  /* 0x00000015ff007e24 */ /* 0x000fe6000f8e00ff */
[----:B------:R1:W-:Y:S01]  /*83d0*/  REDG.E.ADD.F32.FTZ.RN.STRONG.GPU desc[UR8][R28.64], R4 ;  /* 0x000000041c0079a6 */ /* 0x0003e2000c10f388 */
[C---:B------:R-:W-:Y:S03]  /*83e0*/  HMMA.16816.F32.BF16 R20, R140.reuse, R32, R20 ;  /* 0x000000208c14723c */ /* 0x040fe60000041814 */
[----:B------:R2:W-:Y:S02]  /*83f0*/  REDG.E.ADD.F32.FTZ.RN.STRONG.GPU desc[UR8][R30.64], R5 ;  /* 0x000000051e0079a6 */ /* 0x0005e4000c10f388 */
[-C--:B------:R-:W-:Y:S01]  /*8400*/  LEA R132, P0, R132, R28.reuse, 0x2 ;  /* 0x0000001c84847211 */ /* 0x080fe200078010ff */
[----:B------:R-:W-:Y:S01]  /*8410*/  HMMA.16816.F32.BF16 R24, R140, R34, R24 ;  /* 0x000000228c18723c */ /* 0x000fe20000041818 */
[----:B------:R-:W-:Y:S04]  /*8420*/  IMAD.U32 R32, RZ, RZ, UR38 ;  /* 0x00000026ff207e24 */ /* 0x000fe8000f8e00ff */
[----:B------:R-:W-:Y:S01]  /*8430*/  IMAD.U32 R33, RZ, RZ, UR39 ;  /* 0x00000027ff217e24 */ /* 0x000fe2000f8e00ff */
[-C--:B------:R-:W-:Y:S01]  /*8440*/  LEA.HI.X.SX32 R133, R0, R29.reuse, 0x2, P0 ;  /* 0x0000001d00857211 */ /* 0x080fe200000f16ff */
[----:B------:R-:W-:Y:S01]  /*8450*/  IMAD.U32 R34, RZ, RZ, UR39 ;  /* 0x00000027ff227e24 */ /* 0x000fe2000f8e00ff */
[-C--:B------:R-:W-:Y:S03]  /*8460*/  LEA R32, P1, R32, R28.reuse, 0x2 ;  /* 0x0000001c20207211 */ /* 0x080fe600078210ff */
[----:B------:R3:W-:Y:S01]  /*8470*/  REDG.E.ADD.F32.FTZ.RN.STRONG.GPU desc[UR8][R132.64], R6 ;  /* 0x00000006840079a6 */ /* 0x0007e2000c10f388 */
[-C--:B------:R-:W-:Y:S01]  /*8480*/  LEA R34, P2, R34, R28.reuse, 0x2 ;  /* 0x0000001c22227211 */ /* 0x080fe200078410ff */
[----:B------:R-:W-:Y:S02]  /*8490*/  IMAD.U32 R0, RZ, RZ, UR37 ;  /* 0x00000025ff007e24 */ /* 0x000fe4000f8e00ff */
[----:B------:R-:W-:Y:S01]  /*84a0*/  LDSM.16.MT88.4 R132, [R2+0x17800] ;  /* 0x017800000284783b */ /* 0x000fe20000004200 */
[-C--:B------:R-:W-:Y:S01]  /*84b0*/  LEA.HI.X.SX32 R35, R33, R29.reuse, 0x2, P2 ;  /* 0x0000001d21237211 */ /* 0x080fe200010f16ff */
[----:B-1----:R-:W-:Y:S04]  /*84c0*/  IMAD.U32 R4, RZ, RZ, UR37 ;  /* 0x00000025ff047e24 */ /* 0x002fe8000f8e00ff */
[----:B------:R1:W-:Y:S01]  /*84d0*/  REDG.E.ADD.F32.FTZ.RN.STRONG.GPU desc[UR8][R34.64], R7 ;  /* 0x00000007220079a6 */ /* 0x0003e2000c10f388 */
[----:B--2---:R-:W-:Y:S01]  /*84e0*/  IMAD.U32 R5, RZ, RZ, UR38 ;  /* 0x00000026ff057e24 */ /* 0x004fe2000f8e00ff */
[-C--:B------:R-:W-:Y:S04]  /*84f0*/  LEA R4, P0, R4, R28.reuse, 0x2 ;  /* 0x0000001c04047211 */ /* 0x080fe800078010ff */
[-C--:B------:R-:W-:Y:S02]  /*8500*/  LEA.HI.X.SX32 R33, R5, R29.reuse, 0x2, P1 ;  /* 0x0000001d05217211 */ /* 0x080fe400008f16ff */
[-C--:B------:R-:W-:Y:S01]  /*8510*/  LEA.HI.X.SX32 R5, R0, R29.reuse, 0x2, P0 ;  /* 0x0000001d00057211 */ /* 0x080fe200000f16ff */
[----:B------:R-:W-:Y:S02]  /*8520*/  IMAD.U32 R0, RZ, RZ, UR36 ;  /* 0x00000024ff007e24 */ /* 0x000fe4000f8e00ff */
[----:B------:R2:W-:Y:S04]  /*8530*/  REDG.E.ADD.F32.FTZ.RN.STRONG.GPU desc[UR8][R32.64], R8 ;  /* 0x00000008200079a6 */ /* 0x0005e8000c10f388 */
[----:B------:R4:W-:Y:S01]  /*8540*/  REDG.E.ADD.F32.FTZ.RN.STRONG.GPU desc[UR8][R4.64], R9 ;  /* 0x00000009040079a6 */ /* 0x0009e2000c10f388 */
[----:B---3--:R-:W-:Y:S02]  /*8550*/  IMAD.U32 R6, RZ, RZ, UR31 ;  /* 0x0000001fff067e24 */ /* 0x008fe4000f8e00ff */
[----:B-1----:R-:W-:Y:S01]  /*8560*/  IMAD.U32 R7, RZ, RZ, UR30 ;  /* 0x0000001eff077e24 */ /* 0x002fe2000f8e00ff */
[----:B--2---:R-:W-:Y:S01]  /*8570*/  MOV R8, UR35 ;  /* 0x0000002300087c02 */ /* 0x004fe20008000f00 */
        /* <DEDUP_REMOVED lines=26> */
[----:B----4-:R-:W-:Y:S01]  /*8720*/  MOV R13, UR26 ;  /* 0x0000001a000d7c02 */ /* 0x010fe20008000f00 */
[----:B------:R-:W-:Y:S01]  /*8730*/  LDSM.16.MT88.4 R32, [R2+0x15800] ;  /* 0x015800000220783b */ /* 0x000fe20000004200 */
[-C--:B------:R-:W-:Y:S03]  /*8740*/  LEA R12, P4, R12, R28.reuse, 0x2 ;  /* 0x0000001c0c0c7211 */ /* 0x080fe600078810ff */
        /* <DEDUP_REMOVED lines=85> */
[----:B------:R-:W4:Y:S05]  /*8ca0*/  LDSM.16.MT88.4 R132, [R2+0x18800] ;  /* 0x018800000284783b */ /* 0x000f2a0000004200 */
[----:B------:R-:W-:Y:S01]  /*8cb0*/  HMMA.16816.F32.BF16 R128, R32, R138, R128 ;  /* 0x0000008a2080723c */ /* 0x000fe20000041880 */
[----:B------:R-:W4:Y:S04]  /*8cc0*/  LDSM.16.MT88.4 R32, [R3+0x1c00] ;  /* 0x001c00000320783b */ /* 0x000f280000004200 */
[----:B------:R2:W4:Y:S01]  /*8cd0*/  LDSM.16.MT88.4 R136, [R3+0x2c00] ;  /* 0x002c00000388783b */ /* 0x0005220000004200 */
[-C--:B-1----:R-:W-:Y:S06]  /*8ce0*/  HMMA.16816.F32.BF16 R84, R4, R8.reuse, R84 ;  /* 0x000000080454723c */ /* 0x082fec0000041854 */
[C---:B------:R-:W-:Y:S06]  /*8cf0*/  HMMA.16816.F32.BF16 R88, R12.reuse, R8, R88 ;  /* 0x000000080c58723c */ /* 0x040fec0000041858 */
[-C--:B------:R-:W-:Y:S06]  /*8d00*/  HMMA.16816.F32.BF16 R92, R12, R10.reuse, R92 ;  /* 0x0000000a0c5c723c */ /* 0x080fec000004185c */
[C---:B------:R-:W-:Y:S05]  /*8d10*/  HMMA.16816.F32.BF16 R96, R4.reuse, R10, R96 ;  /* 0x0000000a0460723c */ /* 0x040fea0000041860 */
[----:B--2---:R-:W-:Y:S01]  /*8d20*/  IMAD.MOV.U32 R3, RZ, RZ, R0 ;  /* 0x000000ffff037224 */ /* 0x004fe200078e0000 */
        /* <DEDUP_REMOVED lines=8> */
[-C--:B---3--:R-:W-:Y:S06]  /*8db0*/  HMMA.16816.F32.BF16 R84, R20, R24.reuse, R84 ;  /* 0x000000181454723c */ /* 0x088fec0000041854 */
        /* <DEDUP_REMOVED lines=96> */
[----:B------:R-:W-:Y:S01]  /*93c0*/  FMUL.FTZ R50, R50, UR6 ;  /* 0x0000000632327c20 */ /* 0x000fe20008410000 */
[----:B------:R-:W-:Y:S01]  /*93d0*/  F2FP.BF16.F32.PACK_AB R32, R32, R108 ;  /* 0x0000006c2020723e */ /* 0x000fe200000010ff */
[----:B------:R1:W-:Y:S01]  /*93e0*/  STS [R244+0x200], R41 ;  /* 0x00020029f4007388 */ /* 0x0003e20000000800 */
        /* <DEDUP_REMOVED lines=14> */
[----:B------:R-:W-:Y:S01]  /*94d0*/  FMUL.FTZ R54, R54, UR6 ;  /* 0x0000000636367c20 */ /* 0x000fe20008410000 */
[----:B------:R1:W-:Y:S01]  /*94e0*/  STS [R244+0x1200], R39 ;  /* 0x00120027f4007388 */ /* 0x0003e20000000800 */
[----:B------:R-:W-:Y:S01]  /*94f0*/  FMUL.FTZ R16, R55, UR6 ;  /* 0x0000000637107c20 */ /* 0x000fe20008410000 */
[----:B------:R-:W-:Y:S01]  /*9500*/  F2FP.BF16.F32.PACK_AB R124, R125, R124 ;  /* 0x0000007c7d7c723e */ /* 0x000fe200000010ff */
[----:B------:R-:W-:Y:S01]  /*9510*/  FMUL.FTZ R64, R64, UR6 ;  /* 0x0000000640407c20 */ /* 0x000fe20008410000 */
        /* <DEDUP_REMOVED lines=55> */
[----:B------:R-:W-:Y:S01]  /*9890*/  @UP0 UIADD3 UR5, UR55, UR56, URZ ;  /* 0x0000003837050290 */ /* 0x000fe2000fffe03f */
        /* <DEDUP_REMOVED lines=57> */
.L_x_599:
[----:B------:R-:W-:Y:S01]  /*9c30*/  @UP0 UIADD3 UR6, UR55, UR56, URZ ;  /* 0x0000003837060290 */ /* 0x000fe2000fffe03f */
[----:B-1----:R-:W-:Y:S01]  /*9c40*/  LEA R0, R242, UR4, 0x1 ;  /* 0x00000004f2007c11 */ /* 0x002fe2000f8e08ff */
        /* <DEDUP_REMOVED lines=18> */
.L_x_600:
[----:B------:R-:W-:Y:S01]  /*9d70*/  BAR.SYNC.DEFER_BLOCKING 0x0 ;  /* 0x0000000000007b1d */ /* 0x000fe20000010000 */
[----:B------:R-:W-:Y:S01]  /*9d80*/  USHF.R.S32.HI UR6, URZ, 0x1f, UR5 ;  /* 0x0000001f3f067899 */ /* 0x000fe20008011405 */
[--C-:B------:R-:W-:Y:S01]  /*9d90*/  SHF.R.S32.HI R7, RZ, 0x1f, R228.reuse ;  /* 0x0000001fff077819 */ /* 0x100fe200000114e4 */
[----:B------:R-:W-:Y:S01]  /*9da0*/  IMAD.U32 R3, RZ, RZ, UR10 ;  /* 0x0000000aff037e24 */ /* 0x000fe2000f8e00ff */
[----:B------:R-:W-:Y:S01]  /*9db0*/  UIMAD UR7, UR53, -0x80, UR7 ;  /* 0xffffff80350778a4 */ /* 0x000fe2000f8e0207 */
[----:B------:R-:W-:Y:S01]  /*9dc0*/  IMAD.MOV.U32 R6, RZ, RZ, R228 ;  /* 0x000000ffff067224 */ /* 0x000fe200078e00e4 */
[----:B------:R-:W-:Y:S01]  /*9dd0*/  UIMAD UR15, UR6, UR10, URZ ;  /* 0x0000000a060f72a4 */ /* 0x000fe2000f8e023f */
[----:B------:R-:W-:Y:S01]  /*9de0*/  IADD3 R8, R241, 0x40, RZ ;  /* 0x00000040f1087810 */ /* 0x000fe20007ffe0ff */
[----:B------:R-:W-:Y:S01]  /*9df0*/  USHF.R.S32.HI UR21, URZ, 0x1f, UR58 ;  /* 0x0000001f3f157899 */ /* 0x000fe2000801143a */
[----:B------:R-:W-:Y:S01]  /*9e00*/  IMAD.WIDE.U32 R4, R3, UR5, R6 ;  /* 0x0000000503047c25 */ /* 0x000fe2000f8e0006 */
[----:B------:R-:W-:Y:S01]  /*9e10*/  UIMAD UR15, UR5, UR11, UR15 ;  /* 0x0000000b050f72a4 */ /* 0x000fe2000f8e020f */
[----:B------:R-:W-:Y:S01]  /*9e20*/  ISETP.GE.AND P4, PT, R241, UR7, PT ;  /* 0x00000007f1007c0c */ /* 0x000fe2000bf86270 */
[----:B------:R-:W-:Y:S01]  /*9e30*/  ULDC.64 UR16, c[0x0][0x468] ;  /* 0x00011a0000107ab9 */ /* 0x000fe20000000a00 */
[----:B------:R-:W-:Y:S01]  /*9e40*/  ISETP.GE.AND P3, PT, R8, UR7, PT ;  /* 0x0000000708007c0c */ /* 0x000fe2000bf66270 */
[----:B------:R-:W-:Y:S01]  /*9e50*/  BSSY B0, `(.L_x_601) ;  /* 0x0000024000007945 */ /* 0x000fe20003800000 */
[----:B------:R-:W-:Y:S01]  /*9e60*/  IADD3 R4, P0, R4, UR19, RZ ;  /* 0x0000001304047c10 */ /* 0x000fe2000ff1e0ff */
[----:B------:R-:W-:Y:S01]  /*9e70*/  IMAD.U32 R3, RZ, RZ, UR15 ;  /* 0x0000000fff037e24 */ /* 0x000fe2000f8e00ff */
[----:B------:R-:W-:Y:S01]  /*9e80*/  UIMAD UR15, UR21, UR16, URZ ;  /* 0x00000010150f72a4 */ /* 0x000fe2000f8e023f */
[----:B------:R-:W-:-:S03]  /*9e90*/  SHF.R.S32.HI R25, RZ, 0x1f, R241 ;  /* 0x0000001fff197819 */ /* 0x000fc600000114f1 */
[----:B------:R-:W-:Y:S01]  /*9ea0*/  IADD3.X R5, R5, UR20, R3, P0, !PT ;  /* 0x0000001405057c10 */ /* 0x000fe200087fe403 */
[----:B------:R-:W-:Y:S01]  /*9eb0*/  IMAD.U32 R3, RZ, RZ, UR16 ;  /* 0x00000010ff037e24 */ /* 0x000fe2000f8e00ff */
[----:B------:R-:W-:Y:S01]  /*9ec0*/  UIMAD UR17, UR58, UR17, UR15 ;  /* 0x000000113a1172a4 */ /* 0x000fe2000f8e020f */
[----:B------:R1:W2:Y:S02]  /*9ed0*/  LDS.128 R36, [R0+0xa000] ;  /* 0x00a0000000247984 */ /* 0x0002a40000000c00 */
[----:B------:R-:W-:Y:S02]  /*9ee0*/  IMAD.WIDE.U32 R8, R3, UR58, R4 ;  /* 0x0000003a03087c25 */ /* 0x000fe4000f8e0004 */
[----:B------:R1:W3:Y:S03]  /*9ef0*/  LDS.128 R32, [R0+0xc000] ;  /* 0x00c0000000207984 */ /* 0x0002e60000000c00 */
[----:B------:R-:W-:Y:S01]  /*9f00*/  IADD3 R24, R9, UR17, RZ ;  /* 0x0000001109187c10 */ /* 0x000fe2000fffe0ff */
        /* <DEDUP_REMOVED lines=24> */
.L_x_602:
[----:B------:R-:W-:Y:S05]  /*a090*/  BSYNC B0 ;  /* 0x0000000000007941 */ /* 0x000fea0003800000 */
.L_x_601:
        /* <DEDUP_REMOVED lines=20> */
.L_x_604:
[----:B------:R-:W-:Y:S05]  /*a1e0*/  BSYNC B0 ;  /* 0x0000000000007941 */ /* 0x000fea0003800000 */
.L_x_603:
[----:B------:R-:W-:Y:S01]  /*a1f0*/  IMAD.U32 R3, RZ, RZ, UR12 ;  /* 0x0000000cff037e24 */ /* 0x000fe2000f8e00ff */
[----:B------:R-:W-:Y:S01]  /*a200*/  UIMAD UR6, UR6, UR12, URZ ;  /* 0x0000000c060672a4 */ /* 0x000fe2000f8e023f */
[----:B--2---:R-:W2:Y:S01]  /*a210*/  LDS.128 R20, [R0+0xf000] ;  /* 0x00f0000000147984 */ /* 0x004ea20000000c00 */
[----:B------:R-:W-:Y:S01]  /*a220*/  USHF.R.S32.HI UR10, URZ, 0x1f, UR58 ;  /* 0x0000001f3f0a7899 */ /* 0x000fe2000801143a */
[----:B------:R-:W-:Y:S01]  /*a230*/  IMAD.WIDE.U32 R6, R3, UR5, R6 ;  /* 0x0000000503067c25 */ /* 0x000fe2000f8e0006 */
[----:B------:R-:W-:Y:S01]  /*a240*/  UIMAD UR5, UR5, UR13, UR6 ;  /* 0x0000000d050572a4 */ /* 0x000fe2000f8e0206 */
[----:B------:R-:W2:Y:S01]  /*a250*/  LDS.128 R16, [R0+0x11000] ;  /* 0x0110000000107984 */ /* 0x000ea20000000c00 */
[----:B------:R-:W-:Y:S01]  /*a260*/  BSSY B0, `(.L_x_605) ;  /* 0x000001c000007945 */ /* 0x000fe20003800000 */
[----:B------:R-:W-:Y:S01]  /*a270*/  ULDC.64 UR6, c[0x0][0x470] ;  /* 0x00011c0000067ab9 */ /* 0x000fe20000000a00 */
        /* <DEDUP_REMOVED lines=26> */
.L_x_606:
[----:B------:R-:W-:Y:S05]  /*a420*/  BSYNC B0 ;  /* 0x0000000000007941 */ /* 0x000fea0003800000 */
.L_x_605:
        /* <DEDUP_REMOVED lines=18> */
.L_x_582:
[----:B------:R-:W-:Y:S05]  /*a550*/  BSYNC B1 ;  /* 0x0000000000017941 */ /* 0x000fea0003800000 */
.L_x_568:
[----:B------:R-:W-:Y:S01]  /*a560*/  R2UR UR6, R248 ;  /* 0x00000000f80672ca */ /* 0x000fe200000e0000 */
[----:B------:R-:W-:Y:S02]  /*a570*/  ULDC UR5, c[0x0][0xc] ;  /* 0x0000030000057ab9 */ /* 0x000fe40000000800 */
[----:B------:R-:W-:-:S10]  /*a580*/  UIADD3 UR53, UR5, UR53, URZ ;  /* 0x0000003505357290 */ /* 0x000fd4000fffe03f */
[----:B------:R-:W-:-:S06]  /*a590*/  UISETP.GE.AND UP0, UPT, UR53, UR6, UPT ;  /* 0x000000063500728c */ /* 0x000fcc000bf06270 */
[----:B------:R-:W-:-:S13]  /*a5a0*/  PLOP3.LUT P0, PT, PT, PT, UP0, 0x80, 0x0 ;  /* 0x000000000000781c */ /* 0x000fda0003f0f008 */
[----:B------:R-:W-:Y:S05]  /*a5b0*/  @P0 BRA `(.L_x_607) ;  /* 0x0000000000040947 */ /* 0x000fea0003800000 */
[----:B------:R-:W-:Y:S05]  /*a5c0*/  BRA `(.L_x_608) ;  /* 0xffffff6400747947 */ /* 0x000fea000383ffff */
.L_x_607:
[----:B------:R-:W-:Y:S05]  /*a5d0*/  EXIT ;  /* 0x000000000000794d */ /* 0x000fea0003800000 */
.L_x_609:
        /* <DEDUP_REMOVED lines=10> */
.L_x_690:


//--------------------- .text._ZN5flash44flash_bwd_dq_dk_dv_loop_seqk_parallel_kernelI23Flash_bwd_kernel_traitsILi96ELi64ELi128ELi8ELi2ELi4ELi4ELb0ELb0EN7cutlass10bfloat16_tE19Flash_kernel_traitsILi96ELi64ELi128ELi8ES3_EELb0ELb1ELb0ELb1ELb0ELb0ELb1EEEvNS_16Flash_bwd_paramsE --------------------------
	.section	.text._ZN5flash44flash_bwd_dq_dk_dv_loop_seqk_parallel_kernelI23Flash_bwd_kernel_traitsILi96ELi64ELi128ELi8ELi2ELi4ELi4ELb0ELb0EN7cutlass10bfloat16_tE19Flash_kernel_traitsILi96ELi64ELi128ELi8ES3_EELb0ELb1ELb0ELb1ELb0ELb0ELb1EEEvNS_16Flash_bwd_paramsE,"ax",@progbits
	.align	128
        .global         _ZN5flash44flash_bwd_dq_dk_dv_loop_seqk_parallel_kernelI23Flash_bwd_kernel_traitsILi96ELi64ELi128ELi8ELi2ELi4ELi4ELb0ELb0EN7cutlass10bfloat16_tE19Flash_kernel_traitsILi96ELi64ELi128ELi8ES3_EELb0ELb1ELb0ELb1ELb0ELb0ELb1EEEvNS_16Flash_bwd_paramsE
        .type           _ZN5flash44flash_bwd_dq_dk_dv_loop_seqk_parallel_kernelI23Flash_bwd_kernel_traitsILi96ELi64ELi128ELi8ELi2ELi4ELi4ELb0ELb0EN7cutlass10bfloat16_tE19Flash_kernel_traitsILi96ELi64ELi128ELi8ES3_EELb0ELb1ELb0ELb1ELb0ELb0ELb1EEEvNS_16Flash_bwd_paramsE,@function
        .size           _ZN5flash44flash_bwd_dq_dk_dv_loop_seqk_parallel_kernelI23Flash_bwd_kernel_traitsILi96ELi64ELi128ELi8ELi2ELi4ELi4ELb0ELb0EN7cutlass10bfloat16_tE19Flash_kernel_traitsILi96ELi64ELi128ELi8ES3_EELb0ELb1ELb0ELb1ELb0ELb0ELb1EEEvNS_16Flash_bwd_paramsE,(.L_x_691 - _ZN5flash44flash_bwd_dq_dk_dv_loop_seqk_parallel_kernelI23Flash_bwd_kernel_traitsILi96ELi64ELi128ELi8ELi2ELi4ELi4ELb0ELb0EN7cutlass10bfloat16_tE19Flash_kernel_traitsILi96ELi64ELi128ELi8ES3_EELb0ELb1ELb0ELb1ELb0ELb0ELb1EEEvNS_16Flash_bwd_paramsE)
        .other          _ZN5flash44flash_bwd_dq_dk_dv_loop_seqk_parallel_kernelI23Flash_bwd_kernel_traitsILi96ELi64ELi128ELi8ELi2ELi4ELi4ELb0ELb0EN7cutlass10bfloat16_tE19Flash_kernel_traitsILi96ELi64ELi128ELi8ES3_EELb0ELb1ELb0ELb1ELb0ELb0ELb1EEEvNS_16Flash_bwd_paramsE,@"STO_CUDA_ENTRY STV_DEFAULT"
_ZN5flash44flash_bwd_dq_dk_dv_loop_seqk_parallel_kernelI23Flash_bwd_kernel_traitsILi96ELi64ELi128ELi8ELi2ELi4ELi4ELb0ELb0EN7cutlass10bfloat16_tE19Flash_kernel_traitsILi96ELi64ELi128ELi8ES3_EELb0ELb1ELb0ELb1ELb0ELb0ELb1EEEvNS_16Flash_bwd_paramsE:
.text._ZN5flash44flash_bwd_dq_dk_dv_loop_seqk_parallel_kernelI23Flash_bwd_kernel_traitsILi96ELi64ELi128ELi8ELi2ELi4ELi4ELb0ELb0EN7cutlass10bfloat16_tE19Flash_kernel_traitsILi96ELi64ELi128ELi8ES3_EELb0ELb1ELb0ELb1ELb0ELb0ELb1EEEvNS_16Flash_bwd_paramsE:
        /* <DEDUP_REMOVED lines=16> */
[----:B------:R-:W-:Y:S01]  /*0100*/  IMAD.MOV.U32 R180, RZ, RZ, 0x20 ;  /* 0x00000020ffb47424 */ /* 0x000fe200078e00ff */
[----:B------:R-:W-:Y:S01]  /*0110*/  ULDC.64 UR8, c[0x0][0x208] ;  /* 0x0000820000087ab9 */ /* 0x000fe20000000a00 */
[----:B------:R-:W-:Y:S01]  /*0120*/  IMAD.MOV.U32 R193, RZ, RZ, -0x10 ;  /* 0xfffffff0ffc17424 */ /* 0x000fe200078e00ff */
[----:B------:R-:W-:Y:S01]  /*0130*/  UMOV UR61, 0xffffd000 ;  /* 0xffffd000003d7882 */ /* 0x000fe20000000000 */
[----:B------:R-:W-:Y:S02]  /*0140*/  IMAD.MOV.U32 R178, RZ, RZ, -0x40 ;  /* 0xffffffc0ffb27424 */ /* 0x000fe400078e00ff */
[----:B------:R-:W-:Y:S08]  /*0150*/  S2UR UR43, SR_CTAID.Y ;  /* 0x00000000002b79c3 */ /* 0x000ff00000002600 */
[----:B------:R-:W4:Y:S01]  /*0160*/  S2UR UR4, SR_CgaCtaId ;  /* 0x00000000000479c3 */ /* 0x000f220000008800 */
[----:B---3--:R-:W-:Y:S01]  /*0170*/  USHF.R.S32.HI UR6, URZ, 0x1f, UR58 ;  /* 0x0000001f3f067899 */ /* 0x008fe2000801143a */
[----:B--2---:R-:W-:-:S04]  /*0180*/  SHF.R.S32.HI R18, RZ, 0x1f, R19 ;  /* 0x0000001fff127819 */ /* 0x004fc80000011413 */
[CC--:B------:R-:W-:Y:S02]  /*0190*/  LEA.HI R14, R18.reuse, R19.reuse, RZ, 0x3 ;  /* 0x00000013120e7211 */ /* 0x0c0fe400078f18ff */
[CC--:B------:R-:W-:Y:S02]  /*01a0*/  LEA.HI R9, R18.reuse, R19.reuse, RZ, 0x2 ;  /* 0x0000001312097211 */ /* 0x0c0fe400078f10ff */
[----:B------:R-:W-:Y:S01]  /*01b0*/  SHF.R.S32.HI R2, RZ, 0x3, R14 ;  /* 0x00000003ff027819 */ /* 0x000fe2000001140e */
[----:B----4-:R-:W-:Y:S01]  /*01c0*/  ULEA UR4, UR4, UR5, 0x18 ;  /* 0x0000000504047291 */ /* 0x010fe2000f8ec03f */
[----:B------:R-:W-:Y:S01]  /*01d0*/  LEA.HI R4, R18, R19, RZ, 0x4 ;  /* 0x0000001312047211 */ /* 0x000fe200078f20ff */
[----:B------:R-:W-:Y:S01]  /*01e0*/  USHF.L.U32 UR5, UR43, 0x7, URZ ;  /* 0x000000072b057899 */ /* 0x000fe2000800063f */
[----:B------:R-:W-:Y:S01]  /*01f0*/  LOP3.LUT R5, R9, 0xfffffffc, RZ, 0xc0, !PT ;  /* 0xfffffffc09057812 */ /* 0x000fe200078ec0ff */
[----:B------:R-:W-:Y:S01]  /*0200*/  IMAD.SHL.U32 R2, R2, 0x40, RZ ;  /* 0x0000004002027824 */ /* 0x000fe200078e00ff */
[----:B-1----:R-:W-:-:S02]  /*0210*/  LOP3.LUT R0, R4, 0xfffffff0, RZ, 0xc0, !PT ;  /* 0xfffffff004007812 */ /* 0x002fc400078ec0ff */
[----:B------:R-:W-:Y:S01]  /*0220*/  SHF.R.S32.HI R3, RZ, 0x4, R4 ;  /* 0x00000004ff037819 */ /* 0x000fe20000011404 */
[C---:B------:R-:W-:Y:S01]  /*0230*/  IMAD.IADD R17, R19.reuse, 0x1, -R5 ;  /* 0x0000000113117824 */ /* 0x040fe200078e0a05 */
[----:B------:R-:W-:Y:S01]  /*0240*/  LOP3.LUT R2, R2, 0xc0, RZ, 0xc0, !PT ;  /* 0x000000c002027812 */ /* 0x000fe200078ec0ff */
[----:B------:R-:W-:Y:S01]  /*0250*/  IMAD.IADD R0, R19, 0x1, -R0 ;  /* 0x0000000113007824 */ /* 0x000fe200078e0a00 */
[----:B------:R-:W-:Y:S01]  /*0260*/  LEA.HI R4, R4, R3, RZ, 0x1 ;  /* 0x0000000304047211 */ /* 0x000fe200078f08ff */
[----:B------:R-:W-:Y:S01]  /*0270*/  IMAD.SHL.U32 R240, R17, 0x8, RZ ;  /* 0x0000000811f07824 */ /* 0x000fe200078e00ff */
[----:B------:R-:W-:Y:S02]  /*0280*/  SHF.R.U32.HI R5, RZ, 0x3, R2 ;  /* 0x00000003ff057819 */ /* 0x000fe40000011602 */
[----:B------:R-:W-:Y:S02]  /*0290*/  SHF.R.S32.HI R7, RZ, 0x1f, R0 ;  /* 0x0000001fff077819 */ /* 0x000fe40000011400 */
[----:B------:R-:W-:-:S02]  /*02a0*/  LOP3.LUT R2, R2, 0x18, R240, 0xf8, !PT ;  /* 0x0000001802027812 */ /* 0x000fc400078ef8f0 */
[----:B------:R-:W-:Y:S02]  /*02b0*/  LOP3.LUT R4, R4, 0xfffffffe, RZ, 0xc0, !PT ;  /* 0xfffffffe04047812 */ /* 0x000fe400078ec0ff */
[-C--:B------:R-:W-:Y:S02]  /*02c0*/  LEA.HI R16, R7, R0.reuse, RZ, 0x3 ;  /* 0x0000000007107211 */ /* 0x080fe400078f18ff */
[----:B------:R-:W-:Y:S01]  /*02d0*/  LOP3.LUT R251, R2, R5, RZ, 0x3c, !PT ;  /* 0x0000000502fb7212 */ /* 0x000fe200078e3cff */
[----:B------:R-:W-:Y:S01]  /*02e0*/  IMAD.IADD R12, R3, 0x1, -R4 ;  /* 0x00000001030c7824 */ /* 0x000fe200078e0a04 */
[----:B------:R-:W-:Y:S02]  /*02f0*/  LOP3.LUT R2, R14, 0xfffffff8, RZ, 0xc0, !PT ;  /* 0xfffffff80e027812 */ /* 0x000fe400078ec0ff */
[----:B------:R-:W-:Y:S02]  /*0300*/  LEA.HI R6, R0, R0, RZ, 0x1 ;  /* 0x0000000000067211 */ /* 0x000fe400078f08ff */
[----:B------:R-:W-:Y:S01]  /*0310*/  LOP3.LUT R3, R16, 0xfffffff8, RZ, 0xc0, !PT ;  /* 0xfffffff810037812 */ /* 0x000fe200078ec0ff */
[----:B------:R-:W-:Y:S01]  /*0320*/  IMAD.IADD R2, R19, 0x1, -R2 ;  /* 0x0000000113027824 */ /* 0x000fe200078e0a02 */
[----:B------:R-:W-:-:S02]  /*0330*/  LOP3.LUT R4, R6, 0x7fffffe, RZ, 0xc0, !PT ;  /* 0x07fffffe06047812 */ /* 0x000fc400078ec0ff */
[----:B------:R-:W-:Y:S01]  /*0340*/  SHF.R.S32.HI R250, RZ, 0x2, R9 ;  /* 0x00000002fffa7819 */ /* 0x000fe20000011409 */
[----:B------:R-:W-:Y:S01]  /*0350*/  IMAD.IADD R15, R0, 0x1, -R3 ;  /* 0x00000001000f7824 */ /* 0x000fe200078e0a03 */
[----:B------:R-:W-:Y:S01]  /*0360*/  LEA.HI R7, R2, R2, RZ, 0x1 ;  /* 0x0000000202077211 */ /* 0x000fe200078f08ff */
[----:B------:R-:W-:Y:S01]  /*0370*/  IMAD.IADD R20, R0, 0x1, -R4 ;  /* 0x0000000100147824 */ /* 0x000fe200078e0a04 */
[----:B------:R-:W-:Y:S02]  /*0380*/  LEA.HI R3, R9, R250, RZ, 0x1 ;  /* 0x000000fa09037211 */ /* 0x000fe400078f08ff */
[----:B------:R-:W-:Y:S02]  /*0390*/  LEA.HI R4, R18, R19, RZ, 0x6 ;  /* 0x0000001312047211 */ /* 0x000fe400078f30ff */
[----:B------:R-:W-:Y:S02]  /*03a0*/  LOP3.LUT R3, R3, 0x7fffffe, RZ, 0xc0, !PT ;  /* 0x07fffffe03037812 */ /* 0x000fe400078ec0ff */
[----:B------:R-:W-:-:S02]  /*03b0*/  LOP3.LUT R0, R7, 0x3fffffe, RZ, 0xc0, !PT ;  /* 0x03fffffe07007812 */ /* 0x000fc400078ec0ff */
[----:B------:R-:W-:Y:S02]  /*03c0*/  LEA.HI R11, R18, R19, RZ, 0x5 ;  /* 0x00000013120b7211 */ /* 0x000fe400078f28ff */
[----:B------:R-:W-:Y:S01]  /*03d0*/  SHF.R.S32.HI R10, RZ, 0x6, R4 ;  /* 0x00000006ff0a7819 */ /* 0x000fe20000011404 */
[----:B------:R-:W-:Y:S01]  /*03e0*/  IMAD.IADD R4, R250, 0x1, -R3 ;  /* 0x00000001fa047824 */ /* 0x000fe200078e0a03 */
[----:B------:R-:W-:Y:S01]  /*03f0*/  SHF.R.S32.HI R23, RZ, 0x5, R11 ;  /* 0x00000005ff177819 */ /* 0x000fe2000001140b */
[----:B------:R-:W-:Y:S01]  /*0400*/  IMAD.IADD R3, R2, 0x1, -R0 ;  /* 0x0000000102037824 */ /* 0x000fe200078e0a00 */
[----:B------:R-:W-:Y:S01]  /*0410*/  SHF.R.S32.HI R5, RZ, 0x1f, R9 ;  /* 0x0000001fff057819 */ /* 0x000fe20000011409 */
[----:B------:R-:W-:Y:S01]  /*0420*/  IMAD R0, R10, 0x4, R12 ;  /* 0x000000040a007824 */ /* 0x000fe200078e020c */
[----:B------:R-:W-:Y:S01]  /*0430*/  SHF.R.S32.HI R8, RZ, 0x1f, R11 ;  /* 0x0000001fff087819 */ /* 0x000fe2000001140b */
[----:B------:R-:W-:Y:S01]  /*0440*/  IMAD R4, R23, 0x8, R4 ;  /* 0x0000000817047824 */ /* 0x000fe200078e0204 */
[----:B------:R-:W-:Y:S01]  /*0450*/  LEA.HI R5, R5, R250, RZ, 0x3 ;  /* 0x000000fa05057211 */ /* 0x000fe200078f18ff */
[----:B------:R-:W-:Y:S01]  /*0460*/  IMAD R21, R0, 0x8, R3 ;  /* 0x0000000800157824 */ /* 0x000fe200078e0203 */
[----:B------:R-:W-:Y:S01]  /*0470*/  LEA.HI R0, R8, R23, RZ, 0x2 ;  /* 0x0000001708007211 */ /* 0x000fe200078f10ff */
[----:B------:R-:W-:Y:S01]  /*0480*/  IMAD.SHL.U32 R3, R2, 0x40, RZ ;  /* 0x0000004002037824 */ /* 0x000fe200078e00ff */
[----:B------:R-:W-:Y:S01]  /*0490*/  LOP3.LUT R2, R5, 0xfffffff8, RZ, 0xc0, !PT ;  /* 0xfffffff805027812 */ /* 0x000fe200078ec0ff */
[----:B------:R-:W-:Y:S01]  /*04a0*/  IMAD.U32 R251, R4, 0x20, R251 ;  /* 0x0000002004fb7824 */ /* 0x000fe200078e00fb */
[----:B------:R-:W-:-:S02]  /*04b0*/  LOP3.LUT R4, R0, 0xfffffffc, RZ, 0xc0, !PT ;  /* 0xfffffffc00047812 */ /* 0x000fc400078ec0ff */
[----:B------:R-:W-:Y:S01]  /*04c0*/  SHF.R.S32.HI R0, RZ, 0x1, R7 ;  /* 0x00000001ff007819 */ /* 0x000fe20000011407 */
[----:B------:R-:W-:Y:S01]  /*04d0*/  IMAD.IADD R2, R250, 0x1, -R2 ;  /* 0x00000001fa027824 */ /* 0x000fe200078e0a02 */
[----:B------:R-:W-:Y:S01]  /*04e0*/  SHF.R.S32.HI R8, RZ, 0x1, R6 ;  /* 0x00000001ff087819 */ /* 0x000fe20000011406 */
[----:B------:R-:W-:Y:S01]  /*04f0*/  IMAD.IADD R7, R23, 0x1, -R4 ;  /* 0x0000000117077824 */ /* 0x000fe200078e0a04 */
[C---:B------:R-:W-:Y:S01]  /*0500*/  LOP3.LUT P4, RZ, R0.reuse, 0x2, RZ, 0xc0, !PT ;  /* 0x0000000200ff7812 */ /* 0x040fe2000788c0ff */
[----:B------:R-:W-:Y:S01]  /*0510*/  IMAD.SHL.U32 R0, R0, 0x40, RZ ;  /* 0x0000004000007824 */ /* 0x000fe200078e00ff */
[----:B------:R-:W-:Y:S01]  /*0520*/  SHF.R.S32.HI R5, RZ, 0x1f, R6 ;  /* 0x0000001fff057819 */ /* 0x000fe20000011406 */
[----:B------:R-:W-:Y:S01]  /*0530*/  IMAD.SHL.U32 R4, R7, 0x10, RZ ;  /* 0x0000001007047824 */ /* 0x000fe200078e00ff */
[----:B------:R-:W-:Y:S01]  /*0540*/  LOP3.LUT R9, R3, 0x1c0, RZ, 0xc0, !PT ;  /* 0x000001c003097812 */ /* 0x000fe200078ec0ff */
[----:B------:R-:W-:Y:S01]  /*0550*/  IMAD.SHL.U32 R6, R17, 0x2, RZ ;  /* 0x0000000211067824 */ /* 0x000fe200078e00ff */
[----:B------:R-:W-:-:S02]  /*0560*/  LOP3.LUT R3, R2, 0x1, RZ, 0xc0, !PT ;  /* 0x0000000102037812 */ /* 0x000fc400078ec0ff */
[----:B------:R-:W-:Y:S02]  /*0570*/  LEA.HI R5, R5, R8, RZ, 0x2 ;  /* 0x0000000805057211 */ /* 0x000fe400078f10ff */
[----:B------:R-:W-:Y:S02]  /*0580*/  LOP3.LUT R0, R0, 0xc0, RZ, 0xc0, !PT ;  /* 0x000000c000007812 */ /* 0x000fe400078ec0ff */
[----:B------:R-:W-:Y:S02]  /*0590*/  ISETP.NE.U32.AND P3, PT, R3, 0x1, PT ;  /* 0x000000010300780c */ /* 0x000fe40003f65070 */
[----:B------:R-:W-:Y:S02]  /*05a0*/  LOP3.LUT R3, R9, 0x30, R4, 0xf8, !PT ;  /* 0x0000003009037812 */ /* 0x000fe400078ef804 */
[----:B------:R-:W-:Y:S02]  /*05b0*/  LOP3.LUT R5, R5, 0xfffffffc, RZ, 0xc0, !PT ;  /* 0xfffffffc05057812 */ /* 0x000fe400078ec0ff */
[----:B------:R-:W-:-:S02]  /*05c0*/  LOP3.LUT R4, R0, 0x8, R14, 0xf8, !PT ;  /* 0x0000000800047812 */ /* 0x000fc400078ef80e */
[----:B------:R-:W-:Y:S01]  /*05d0*/  SHF.R.U32.HI R0, RZ, 0x3, R0 ;  /* 0x00000003ff007819 */ /* 0x000fe20000011600 */
[----:B------:R-:W-:Y:S01]  /*05e0*/  IMAD.IADD R13, R8, 0x1, -R5 ;  /* 0x00000001080d7824 */ /* 0x000fe200078e0a05 */
[----:B------:R-:W-:Y:S02]  /*05f0*/  LOP3.LUT R5, R11, 0xffffffe0, RZ, 0xc0, !PT ;  /* 0xffffffe00b057812 */ /* 0x000fe400078ec0ff */
[----:B------:R-:W-:Y:S02]  /*0600*/  LOP3.LUT R172, R4, R0, RZ, 0x3c, !PT ;  /* 0x0000000004ac7212 */ /* 0x000fe400078e3cff */
[----:B------:R-:W-:Y:S01]  /*0610*/  LOP3.LUT R14, R3, 0x8, R14, 0xf8, !PT ;  /* 0x00000008030e7812 */ /* 0x000fe200078ef80e */
[----:B------:R-:W-:Y:S01]  /*0620*/  IMAD.IADD R22, R19, 0x1, -R5 ;  /* 0x0000000113167824 */ /* 0x000fe200078e0a05 */
[----:B------:R-:W-:Y:S01]  /*0630*/  LEA.HI R0, R18, R19, RZ, 0x7 ;  /* 0x0000001312007211 */ /* 0x000fe200078f38ff */
[----:B------:R-:W-:Y:S01]  /*0640*/  IMAD.SHL.U32 R5, R10, 0x20, RZ ;  /* 0x000000200a057824 */ /* 0x000fe200078e00ff */
[----:B------:R-:W-:Y:S01]  /*0650*/  LEA.HI R3, R11, R23, RZ, 0x1 ;  /* 0x000000170b037211 */ /* 0x000fe200078f08ff */
[----:B------:R-:W-:Y:S01]  /*0660*/  IMAD.SHL.U32 R19, R19, 0x2, RZ ;  /* 0x0000000213137824 */ /* 0x000fe200078e00ff */
[----:B------:R-:W-:Y:S01]  /*0670*/  SHF.R.S32.HI R8, RZ, 0x7, R0 ;  /* 0x00000007ff087819 */ /* 0x000fe20000011400 */
[----:B------:R-:W-:Y:S01]  /*0680*/  STL [R1+0x20], R22 ;  /* 0x0000201601007387 */ /* 0x000fe20000100800 */
[----:B------:R-:W-:Y:S01]  /*0690*/  LOP3.LUT R0, R3, 0xfffffffe, RZ, 0xc0, !PT ;  /* 0xfffffffe03007812 */ /* 0x000fe200078ec0ff */
[----:B------:R-:W-:Y:S01]  /*06a0*/  IMAD.U32 R172, R21, 0x20, R172 ;  /* 0x0000002015ac7824 */ /* 0x000fe200078e00ac */
[----:B------:R-:W-:-:S02]  /*06b0*/  LEA.HI R10, R2, R2, RZ, 0x1 ;  /* 0x00000002020a7211 */ /* 0x000fc400078f08ff */
[----:B------:R-:W-:Y:S01]  /*06c0*/  SHF.R.S32.HI R4, RZ, 0x1f, R22 ;  /* 0x0000001fff047819 */ /* 0x000fe20000011416 */
[----:B------:R-:W-:Y:S01]  /*06d0*/  IMAD.IADD R182, R23, 0x1, -R0 ;  /* 0x0000000117b67824 */ /* 0x000fe200078e0a00 */
[----:B------:R-:W-:Y:S02]  /*06e0*/  LOP3.LUT R0, R10, 0x3fffffe, RZ, 0xc0, !PT ;  /* 0x03fffffe0a007812 */ /* 0x000fe400078ec0ff */
[----:B------:R-:W-:Y:S02]  /*06f0*/  LOP3.LUT R3, R5, 0x6, R19, 0xf8, !PT ;  /* 0x0000000605037812 */ /* 0x000fe400078ef813 */
[----:B------:R-:W-:Y:S01]  /*0700*/  LEA.HI R4, R4, R22, RZ, 0x2 ;  /* 0x0000001604047211 */ /* 0x000fe200078f10ff */
[C---:B------:R-:W-:Y:S01]  /*0710*/  IMAD.IADD R11, R2.reuse, 0x1, -R0 ;  /* 0x00000001020b7824 */ /* 0x040fe200078e0a00 */
[C---:B------:R-:W-:Y:S01]  /*0720*/  LOP3.LUT P2, RZ, R2.reuse, 0x2, RZ, 0xc0, !PT ;  /* 0x0000000202ff7812 */ /* 0x040fe2000784c0ff */
[----:B------:R-:W-:Y:S01]  /*0730*/  IMAD.SHL.U32 R0, R2, 0x40, RZ ;  /* 0x0000004002007824 */ /* 0x000fe200078e00ff */
[----:B------:R-:W-:Y:S01]  /*0740*/  SHF.R.S32.HI R2, RZ, 0x2, R4 ;  /* 0x00000002ff027819 */ /* 0x000fe20000011404 */
[----:B------:R1:W-:Y:S01]  /*0750*/  STL [R1+0x14], R3 ;  /* 0x0000140301007387 */ /* 0x0003e20000100800 */
[----:B------:R-:W-:-:S02]  /*0760*/  SHF.R.U32.HI R9, RZ, 0x3, R9 ;  /* 0x00000003ff097819 */ /* 0x000fc40000011609 */
[----:B------:R-:W-:Y:S01]  /*0770*/  LOP3.LUT R0, R0, 0x1c0, RZ, 0xc0, !PT ;  /* 0x000001c000007812 */ /* 0x000fe200078ec0ff */
[----:B------:R-:W-:Y:S01]  /*0780*/  IMAD R18, R182, 0x10, R2 ;  /* 0x00000010b6127824 */ /* 0x000fe200078e0202 */
[----:B------:R-:W-:Y:S01]  /*0790*/  LOP3.LUT R9, R14, R9, RZ, 0x3c, !PT ;  /* 0x000000090e097212 */ /* 0x000fe200078e3cff */
[----:B------:R-:W-:Y:S01]  /*07a0*/  IMAD R2, R8, 0x1000, R6 ;  /* 0x0000100008027824 */ /* 0x000fe200078e0206 */
[----:B------:R-:W-:Y:S02]  /*07b0*/  LOP3.LUT R4, R0, 0x20, R5, 0xf8, !PT ;  /* 0x0000002000047812 */ /* 0x000fe400078ef805 */
[----:B------:R-:W-:Y:S01]  /*07c0*/  STL [R1+0x1c], R18 ;  /* 0x00001c1201007387 */ /* 0x000fe20000100800 */
[C---:B------:R-:W-:Y:S02]  /*07d0*/  LOP3.LUT P5, RZ, R15.reuse, 0x2, RZ, 0xc0, !PT ;  /* 0x000000020fff7812 */ /* 0x040fe400078ac0ff */
[----:B------:R-:W-:Y:S02]  /*07e0*/  LOP3.LUT P6, RZ, R15, 0x4, RZ, 0xc0, !PT ;  /* 0x000000040fff7812 */ /* 0x000fe400078cc0ff */
[----:B------:R-:W-:-:S02]  /*07f0*/  SEL R177, R180, 0xffffffe0, !P5 ;  /* 0xffffffe0b4b17807 */ /* 0x000fc40006800000 */
[----:B------:R-:W-:Y:S02]  /*0800*/  SEL R193, R193, 0x10, !P3 ;  /* 0x00000010c1c17807 */ /* 0x000fe40005800000 */
[----:B------:R-:W-:Y:S02]  /*0810*/  SEL R178, R178, 0x40, P6 ;  /* 0x00000040b2b27807 */ /* 0x000fe40003000000 */
[----:B------:R-:W-:Y:S02]  /*0820*/  SEL R173, R180, 0xffffffe0, !P4 ;  /* 0xffffffe0b4ad7807 */ /* 0x000fe40006000000 */
[----:B------:R-:W-:Y:S02]  /*0830*/  LEA R172, R172, UR4, 0x1 ;  /* 0x00000004acac7c11 */ /* 0x000fe4000f8e08ff */
[----:B------:R-:W-:Y:S02]  /*0840*/  LOP3.LUT P0, RZ, R13, 0x2, RZ, 0xc0, !PT ;  /* 0x000000020dff7812 */ /* 0x000fe4000780c0ff */
[----:B-1----:R-:W-:Y:S01]  /*0850*/  SHF.R.S32.HI R3, RZ, 0x3, R16 ;  /* 0x00000003ff037819 */ /* 0x002fe20000011410 */
[----:B------:R-:W-:Y:S01]  /*0860*/  IMAD.IADD R173, R173, 0x1, R172 ;  /* 0x00000001adad7824 */ /* 0x000fe200078e02ac */
[----:B------:R-:W-:-:S03]  /*0870*/  SEL R180, R180, 0xffffffe0, !P0 ;  /* 0xffffffe0b4b47807 */ /* 0x000fc60004000000 */
[----:B------:R-:W-:Y:S02]  /*0880*/  IMAD R16, R3, 0x8, R20 ;  /* 0x0000000803107824 */ /* 0x000fe400078e0214 */
[C---:B------:R-:W-:Y:S01]  /*0890*/  IMAD R17, R7.reuse, 0x2, R3 ;  /* 0x0000000207117824 */ /* 0x040fe200078e0203 */
[----:B------:R-:W-:Y:S01]  /*08a0*/  SHF.R.U32.HI R3, RZ, 0x3, R0 ;  /* 0x00000003ff037819 */ /* 0x000fe20000011600 */
[----:B------:R-:W-:Y:S02]  /*08b0*/  VIADD R0, R18, 0xffffffc0 ;  /* 0xffffffc012007836 */ /* 0x000fe40000000000 */
[----:B------:R-:W-:Y:S01]  /*08c0*/  IMAD R7, R7, 0x200, R6 ;  /* 0x0000020007077824 */ /* 0x000fe200078e0206 */
[----:B------:R-:W-:Y:S01]  /*08d0*/  LOP3.LUT R4, R4, R3, RZ, 0x3c, !PT ;  /* 0x0000000304047212 */ /* 0x000fe200078e3cff */
[----:B------:R-:W-:Y:S01]  /*08e0*/  IMAD R3, R182, 0x400, R2 ;  /* 0x00000400b6037824 */ /* 0x000fe200078e0202 */
[----:B------:R-:W-:Y:S01]  /*08f0*/  SHF.R.S32.HI R2, RZ, 0x1f, R0 ;  /* 0x0000001fff027819 */ /* 0x000fe20000011400 */
[----:B------:R-:W-:-:S02]  /*0900*/  IMAD R11, R11, 0x20, R7 ;  /* 0x000000200b0b7824 */ /* 0x000fc400078e0207 */
[----:B------:R-:W-:Y:S01]  /*0910*/  IMAD.IADD R196, R4, 0x1, R3 ;  /* 0x0000000104c47824 */ /* 0x000fe200078e0203 */
[----:B------:R-:W-:Y:S01]  /*0920*/  SHF.L.U64.HI R2, R0, 0x2, R2 ;  /* 0x0000000200027819 */ /* 0x000fe20000010202 */
[----:B------:R-:W-:Y:S02]  /*0930*/  IMAD.SHL.U32 R0, R8, 0x8, RZ ;  /* 0x0000000808007824 */ /* 0x000fe400078e00ff */
[----:B------:R-:W-:Y:S01]  /*0940*/  IMAD.SHL.U32 R4, R15, 0x40, RZ ;  /* 0x000000400f047824 */ /* 0x000fe200078e00ff */
[----:B------:R-:W-:Y:S01]  /*0950*/  LEA R196, R196, UR4, 0x1 ;  /* 0x00000004c4c47c11 */ /* 0x000fe2000f8e08ff */
[----:B------:R1:W-:Y:S01]  /*0960*/  STL [R1+0x18], R2 ;  /* 0x0000180201007387 */ /* 0x0003e20000100800 */
        /* <DEDUP_REMOVED lines=14> */
[----:B------:R-:W-:Y:S01]  /*0a50*/  LOP3.LUT R9, R7, 0x10, R9, 0xf8, !PT ;  /* 0x0000001007097812 */ /* 0x000fe200078ef809 */
[----:B------:R-:W-:Y:S01]  /*0a60*/  IMAD.IADD R193, R193, 0x1, R194 ;  /* 0x00000001c1c17824 */ /* 0x000fe200078e02c2 */
[----:B------:R-:W-:-:S02]  /*0a70*/  SHF.R.U32.HI R8, RZ, 0x3, R0 ;  /* 0x00000003ff087819 */ /* 0x000fc40000011600 */
[----:B------:R-:W-:Y:S02]  /*0a80*/  LOP3.LUT R176, R176, R4, R6, 0x1e, !PT ;  /* 0x00000004b0b07212 */ /* 0x000fe400078e1e06 */
[----:B------:R-:W-:Y:S01]  /*0a90*/  LOP3.LUT R8, R8, R0, R7, 0x1e, !PT ;  /* 0x0000000008087212 */ /* 0x000fe200078e1e07 */
[----:B------:R-:W-:Y:S02]  /*0aa0*/  IMAD.SHL.U32 R0, R16, 0x20, RZ ;  /* 0x0000002010007824 */ /* 0x000fe400078e00ff */
[----:B------:R-:W-:Y:S02]  /*0ab0*/  IMAD.U32 R176, R17, 0x200, R176 ;  /* 0x0000020011b07824 */ /* 0x000fe400078e00b0 */
        /* <DEDUP_REMOVED lines=13> */
[----:B------:R-:W-:-:S03]  /*0b90*/  LEA R2, R3, UR4, 0x1 ;  /* 0x0000000403027c11 */ /* 0x000fc6000f8e08ff */
[----:B------:R-:W-:Y:S01]  /*0ba0*/  IMAD.U32 R0, RZ, RZ, UR6 ;  /* 0x00000006ff007e24 */ /* 0x000fe2000f8e00ff */
[----:B------:R-:W-:Y:S01]  /*0bb0*/  UIADD3 UR6, UR4, 0x9000, URZ ;  /* 0x0000900004067890 */ /* 0x000fe2000fffe03f */
[----:B------:R-:W-:Y:S01]  /*0bc0*/  IMAD.U32 R0, RZ, RZ, UR5 ;  /* 0x00000005ff007e24 */ /* 0x000fe2000f8e00ff */
[----:B------:R-:W-:-:S04]  /*0bd0*/  UIADD3 UR5, UR4, 0x15000, URZ ;  /* 0x0001500004057890 */ /* 0x000fc8000fffe03f */
[----:B------:R-:W-:Y:S02]  /*0be0*/  LEA R252, R8, UR6, 0x1 ;  /* 0x0000000608fc7c11 */ /* 0x000fe4000f8e08ff */
[----:B------:R-:W-:-:S03]  /*0bf0*/  LEA R176, R176, UR5, 0x1 ;  /* 0x00000005b0b07c11 */ /* 0x000fc6000f8e08ff */
[C---:B------:R-:W-:Y:S02]  /*0c00*/  VIADD R0, R252.reuse, 0x20 ;  /* 0x00000020fc007836 */ /* 0x040fe40000000000 */
[----:B------:R-:W-:Y:S02]  /*0c10*/  @P1 VIADD R0, R252, 0xffffffe0 ;  /* 0xffffffe0fc001836 */ /* 0x000fe40000000000 */
[C---:B------:R-:W-:Y:S02]  /*0c20*/  IMAD.IADD R177, R176.reuse, 0x1, R177 ;  /* 0x00000001b0b17824 */ /* 0x040fe400078e02b1 */
[--C-:B------:R-:W-:Y:S01]  /*0c30*/  IMAD.IADD R179, R176, 0x1, R178.reuse ;  /* 0x00000001b0b37824 */ /* 0x100fe200078e02b2 */
[----:B------:R1:W-:Y:S01]  /*0c40*/  STL [R1], R0 ;  /* 0x0000000001007387 */ /* 0x0003e20000100800 */
[----:B------:R-:W-:-:S07]  /*0c50*/  IMAD.IADD R178, R177, 0x1, R178 ;  /* 0x00000001b1b27824 */ /* 0x000fce00078e02b2 */
.L_x_651:
        /* <DEDUP_REMOVED lines=34> */
[----:B----4-:R3:W4:Y:S02]  /*0e80*/  @P0 LDG.E R6, desc[UR8][R4.64] ;  /* 0x0000000804060981 */ /* 0x010724000c1e1900 */
[----:B---3--:R-:W-:Y:S02]  /*0e90*/  IMAD.U32 R4, RZ, RZ, UR15 ;  /* 0x0000000fff047e24 */ /* 0x008fe4000f8e00ff */
[----:B------:R-:W-:-:S05]  /*0ea0*/  IMAD.U32 R5, RZ, RZ, UR14 ;  /* 0x0000000eff057e24 */ /* 0x000fca000f8e00ff */
[----:B------:R-:W3:Y:S04]  /*0eb0*/  @P3 LDG.E R7, desc[UR8][R4.64] ;  /* 0x0000000804073981 */ /* 0x000ee8000c1e1900 */
[----:B-1---5:R1:W5:Y:S02]  /*0ec0*/  @P3 LDG.E R0, desc[UR8][R4.64+0x4] ;  /* 0x0000040804003981 */ /* 0x022364000c1e1900 */
        /* <DEDUP_REMOVED lines=28> */
.L_x_610:
        /* <DEDUP_REMOVED lines=56> */
[----:B------:R-:W-:Y:S01]  /*1410*/  USEL UR33, UR18, URZ, UP2 ;  /* 0x0000003f12217287 */ /* 0x000fe20009000000 */
[----:B-1----:R-:W-:Y:S01]  /*1420*/  IMAD.MOV R0, RZ, RZ, -R5 ;  /* 0x000000ffff007224 */ /* 0x002fe200078e0a05 */
[----:B------:R-:W-:Y:S01]  /*1430*/  UIMAD.WIDE.U32 UR16, UR6, UR12, URZ ;  /* 0x0000000c061072a5 */ /* 0x000fe2000f8e003f */
[----:B------:R-:W-:Y:S01]  /*1440*/  IMAD.MOV.U32 R4, RZ, RZ, RZ ;  /* 0x000000ffff047224 */ /* 0x000fe200078e00ff */
[----:B------:R-:W-:Y:S01]  /*1450*/  UIMAD UR5, UR6, UR5, UR14 ;  /* 0x00000005060572a4 */ /* 0x000fe2000f8e020e */
[----:B------:R-:W-:Y:S01]  /*1460*/  IMAD R0, R0, R6, RZ ;  /* 0x0000000600007224 */ /* 0x000fe200078e02ff */
[----:B------:R-:W-:-:S02]  /*1470*/  UIADD3 UR18, UR15, -0x40, URZ ;  /* 0xffffffc00f127890 */ /* 0x000fc4000fffe03f */
[----:B------:R-:W-:Y:S01]  /*1480*/  UIADD3 UR48, UR17, UR5, URZ ;  /* 0x0000000511307290 */ /* 0x000fe2000fffe03f */
[----:B------:R-:W-:Y:S01]  /*1490*/  IMAD.HI.U32 R0, R5, R0, R4 ;  /* 0x0000000005007227 */ /* 0x000fe200078e0004 */
[----:B------:R-:W-:Y:S02]  /*14a0*/  UIMAD.WIDE.U32 UR12, UR6, UR10, URZ ;  /* 0x0000000a060c72a5 */ /* 0x000fe4000f8e003f */
[----:B------:R-:W-:Y:S02]  /*14b0*/  UIADD3 UR5, UP2, UR18, UR29, URZ ;  /* 0x0000001d12057290 */ /* 0x000fe4000ff5e03f */
[----:B------:R-:W-:Y:S01]  /*14c0*/  USHF.R.S32.HI UR31, URZ, 0x1f, UR18 ;  /* 0x0000001f3f1f7899 */ /* 0x000fe20008011412 */
[----:B------:R-:W-:Y:S01]  /*14d0*/  IMAD.HI.U32 R0, R0, R3, RZ ;  /* 0x0000000300007227 */ /* 0x000fe200078e00ff */
[----:B------:R-:W-:Y:S02]  /*14e0*/  UIMAD UR14, UR7, UR10, URZ ;  /* 0x0000000a070e72a4 */ /* 0x000fe4000f8e023f */
[----:B------:R-:W-:-:S02]  /*14f0*/  @!UP1 UIADD3 UR51, UR45, UR36, URZ ;  /* 0x000000242d339290 */ /* 0x000fc4000fffe03f */
[----:B------:R-:W-:Y:S01]  /*1500*/  IADD3 R4, -R0, RZ, RZ ;  /* 0x000000ff00047210 */ /* 0x000fe20007ffe1ff */
[----:B------:R-:W-:Y:S01]  /*1510*/  ULDC UR27, c[0x0][0x2c4] ;  /* 0x0000b100001b7ab9 */ /* 0x000fe20000000800 */
[----:B------:R-:W-:Y:S02]  /*1520*/  USEL UR56, UR16, UR12, !UP1 ;  /* 0x0000000c10387287 */ /* 0x000fe4000c800000 */
        /* <DEDUP_REMOVED lines=33> */
[----:B------:R-:W-:Y:S02]  /*1740*/  USEL UR53, UR50, URZ, UP4 ;  /* 0x0000003f32357287 */ /* 0x000fe4000a000000 */
[----:B------:R-:W-:Y:S01]  /*1750*/  @!UP3 UIMAD UR17, UR5, UR27, URZ ;  /* 0x0000001b0511b2a4 */ /* 0x000fe2000f8e023f */
[----:B------:R-:W-:Y:S01]  /*1760*/  @!P2 IADD3 R13, -R13, RZ, RZ ;  /* 0x000000ff0d0da210 */ /* 0x000fe20007ffe1ff */
[----:B------:R-:W-:Y:S01]  /*1770*/  USHF.R.S32.HI UR32, URZ, 0x1f, UR38 ;  /* 0x0000001f3f207899 */ /* 0x000fe20008011426 */
        /* <DEDUP_REMOVED lines=21> */
.L_x_612:
        /* <DEDUP_REMOVED lines=13> */
.L_x_613:
        /* <DEDUP_REMOVED lines=11> */
.L_x_614:
[----:B------:R-:W-:Y:S02]  /*1a50*/  ULDC UR5, c[0x0][0x270] ;  /* 0x00009c0000057ab9 */ /* 0x000fe40000000800 */
[----:B------:R-:W-:-:S04]  /*1a60*/  UIMAD UR5, UR43, UR5, UR58 ;  /* 0x000000052b0572a4 */ /* 0x000fc8000f8e023a */
[----:B------:R-:W-:-:S12]  /*1a70*/  UIMAD UR5, UR5, UR60, URZ ;  /* 0x0000003c050572a4 */ /* 0x000fd8000f8e023f */
.L_x_615:
[----:B------:R-:W2:Y:S01]  /*1a80*/  LDL R10, [R1+0x20] ;  /* 0x00002000010a7983 */ /* 0x000ea20000100800 */
[----:B------:R-:W-:Y:S01]  /*1a90*/  SHF.R.S32.HI R21, RZ, 0x1f, R250 ;  /* 0x0000001fff157819 */ /* 0x000fe200000114fa */
[----:B------:R-:W-:Y:S01]  /*1aa0*/  UIADD3 UR37, UR18, UR5, URZ ;  /* 0x0000000512257290 */ /* 0x000fe2000fffe03f */
[----:B------:R-:W-:Y:S01]  /*1ab0*/  IADD3 R0, P0, R250, UR18, RZ ;  /* 0x00000012fa007c10 */ /* 0x000fe2000ff1e0ff */
[----:B------:R-:W1:Y:S01]  /*1ac0*/  S2R R8, SR_TID.X ;  /* 0x0000000000087919 */ /* 0x000e620000002100 */
[----:B------:R-:W-:Y:S01]  /*1ad0*/  ULDC UR6, c[0x0][0x2dc] ;  /* 0x0000b70000067ab9 */ /* 0x000fe20000000800 */
[----:B------:R-:W-:Y:S01]  /*1ae0*/  ULDC UR7, c[0x0][0x270] ;  /* 0x00009c0000077ab9 */ /* 0x000fe20000000800 */
[----:B------:R-:W-:Y:S01]  /*1af0*/  IADD3.X R3, R21, UR31, RZ, P0, !PT ;  /* 0x0000001f15037c10 */ /* 0x000fe200087fe4ff */
[----:B------:R-:W3:Y:S01]  /*1b00*/  S2R R9, SR_TID.X ;  /* 0x0000000000097919 */ /* 0x000ee20000002100 */
[----:B------:R-:W-:Y:S01]  /*1b10*/  UIADD3 UR5, -UR11, UR30, UR38 ;  /* 0x0000001e0b057290 */ /* 0x000fe2000fffe126 */
[--C-:B------:R-:W-:Y:S01]  /*1b20*/  SHF.R.S32.HI R241, RZ, 0x1f, R240.reuse ;  /* 0x0000001ffff17819 */ /* 0x100fe200000114f0 */
[----:B------:R-:W-:Y:S01]  /*1b30*/  UIMAD UR33, UR6, UR7, URZ ;  /* 0x00000007062172a4 */ /* 0x000fe2000f8e023f */
[----:B------:R-:W-:Y:S01]  /*1b40*/  IMAD R3, R3, UR34, RZ ;  /* 0x0000002203037c24 */ /* 0x000fe2000f8e02ff */
[----:B------:R-:W-:Y:S01]  /*1b50*/  ULDC UR10, c[0x0][0x398] ;  /* 0x0000e600000a7ab9 */ /* 0x000fe20000000800 */
[----:B------:R-:W-:Y:S01]  /*1b60*/  IADD3 R4, P0, R240, UR12, RZ ;  /* 0x0000000cf0047c10 */ /* 0x000fe2000ff1e0ff */
[----:B------:R-:W-:Y:S01]  /*1b70*/  ULDC.64 UR6, c[0x0][0x420] ;  /* 0x0001080000067ab9 */ /* 0x000fe20000000a00 */
[----:B------:R-:W-:Y:S01]  /*1b80*/  UIADD3 UR5, UR5, -UR10, URZ ;  /* 0x8000000a05057290 */ /* 0x000fe2000fffe03f */
[C---:B------:R-:W-:Y:S01]  /*1b90*/  IMAD R3, R0.reuse, UR35, R3 ;  /* 0x0000002300037c24 */ /* 0x040fe2000f8e0203 */
[----:B------:R-:W-:Y:S01]  /*1ba0*/  UIMAD UR10, UR31, UR6, URZ ;  /* 0x000000061f0a72a4 */ /* 0x000fe2000f8e023f */
[----:B------:R-:W-:Y:S01]  /*1bb0*/  IMAD.WIDE.U32 R6, R0, UR34, R240 ;  /* 0x0000002200067c25 */ /* 0x000fe2000f8e00f0 */
[----:B------:R-:W-:Y:S01]  /*1bc0*/  IADD3.X R5, R241, UR51, RZ, P0, !PT ;  /* 0x00000033f1057c10 */ /* 0x000fe200087fe4ff */
[----:B------:R-:W-:Y:S01]  /*1bd0*/  USHF.R.S32.HI UR15, URZ, 0x1f, UR58 ;  /* 0x0000001f3f0f7899 */ /* 0x000fe2000801143a */
[----:B------:R-:W-:Y:S01]  /*1be0*/  BSSY B1, `(.L_x_611) ;  /* 0x000081c000017945 */ /* 0x000fe20003800000 */
[----:B------:R-:W-:Y:S01]  /*1bf0*/  IMAD.U32 R0, RZ, RZ, UR6 ;  /* 0x00000006ff007e24 */ /* 0x000fe2000f8e00ff */
[----:B------:R-:W-:Y:S01]  /*1c00*/  ULDC.64 UR12, c[0x0][0x428] ;  /* 0x00010a00000c7ab9 */ /* 0x000fe20000000a00 */
[----:B------:R-:W-:Y:S01]  /*1c10*/  UIMAD UR14, UR18, UR7, UR10 ;  /* 0x00000007120e72a4 */ /* 0x000fe2000f8e020a */
[----:B------:R-:W-:Y:S01]  /*1c20*/  IADD3 R6, P0, R6, UR57, RZ ;  /* 0x0000003906067c10 */ /* 0x000fe2000ff1e0ff */
[----:B------:R-:W-:Y:S01]  /*1c30*/  IMAD.WIDE.U32 R4, R0, UR18, R4 ;  /* 0x0000001200047c25 */ /* 0x000fe2000f8e0004 */
[----:B------:R-:W-:-:S02]  /*1c40*/  UIMAD UR10, UR15, UR12, URZ ;  /* 0x0000000c0f0a72a4 */ /* 0x000fc4000f8e023f */
[----:B------:R-:W-:Y:S01]  /*1c50*/  USHF.L.U32 UR26, UR33, 0x6, URZ ;  /* 0x00000006211a7899 */ /* 0x000fe2000800063f */
[----:B------:R-:W-:Y:S01]  /*1c60*/  VIADD R5, R5, UR14 ;  /* 0x0000000e05057c36 */ /* 0x000fe20008000000 */
[----:B------:R-:W-:Y:S01]  /*1c70*/  USHF.R.S32.HI UR20, URZ, 0x1f, UR5 ;  /* 0x0000001f3f147899 */ /* 0x000fe20008011405 */
[----:B------:R-:W-:Y:S01]  /*1c80*/  IADD3.X R7, R7, UR49, R3, P0, !PT ;  /* 0x0000003107077c10 */ /* 0x000fe200087fe403 */
[----:B------:R-:W-:Y:S01]  /*1c90*/  UIMAD UR13, UR58, UR13, UR10 ;  /* 0x0000000d3a0d72a4 */ /* 0x000fe2000f8e020a */
[----:B------:R-:W-:Y:S01]  /*1ca0*/  IMAD.U32 R0, RZ, RZ, UR12 ;  /* 0x0000000cff007e24 */ /* 0x000fe2000f8e00ff */
[----:B-1----:R-:W-:Y:S01]  /*1cb0*/  SHF.R.S32.HI R8, RZ, 0x1f, R8 ;  /* 0x0000001fff087819 */ /* 0x002fe20000011408 */
[----:B------:R-:W-:Y:S01]  /*1cc0*/  USHF.R.S32.HI UR14, URZ, 0x1f, UR26 ;  /* 0x0000001f3f0e7899 */ /* 0x000fe2000801141a */
[----:B------:R-:W-:Y:S01]  /*1cd0*/  VIADD R15, R240, 0x40 ;  /* 0x00000040f00f7836 */ /* 0x000fe20000000000 */
[----:B------:R-:W-:Y:S01]  /*1ce0*/  UIADD3 UR10, UP2, UP1, UR36, UR26, UR52 ;  /* 0x0000001a240a7290 */ /* 0x000fe2000f95e034 */
[----:B---3--:R-:W-:Y:S01]  /*1cf0*/  LEA.HI R8, R8, R9, RZ, 0x5 ;  /* 0x0000000908087211 */ /* 0x008fe200078f28ff */
[----:B------:R-:W-:Y:S01]  /*1d00*/  UIADD3 UR19, UR18, UR17, URZ ;  /* 0x0000001112137290 */ /* 0x000fe2000fffe03f */
[----:B------:R-:W-:Y:S01]  /*1d10*/  IMAD.WIDE.U32 R4, R0, UR58, R4 ;  /* 0x0000003a00047c25 */ /* 0x000fe2000f8e0004 */
[----:B------:R-:W-:Y:S01]  /*1d20*/  ULEA.HI UR20, UR20, UR5, URZ, 0x6 ;  /* 0x0000000514147291 */ /* 0x000fe2000f8f303f */
[----:B------:R-:W-:Y:S01]  /*1d30*/  SHF.R.S32.HI R8, RZ, 0x5, R8 ;  /* 0x00000005ff087819 */ /* 0x000fe20000011408 */
[----:B------:R-:W-:Y:S01]  /*1d40*/  ULDC.64 UR16, c[0x0][0x258] ;  /* 0x0000960000107ab9 */ /* 0x000fe20000000a00 */
[----:B------:R-:W-:Y:S01]  /*1d50*/  UIADD3.X UR12, UR50, UR14, UR55, UP2, UP1 ;  /* 0x0000000e320c7290 */ /* 0x000fe200097e2437 */
[----:B------:R-:W-:Y:S01]  /*1d60*/  IMAD.U32 R3, RZ, RZ, UR16 ;  /* 0x00000010ff037e24 */ /* 0x000fe2000f8e00ff */
[----:B------:R-:W-:Y:S01]  /*1d70*/  UIADD3 UR10, UP2, UP1, UR54, UR10, UR56 ;  /* 0x0000000a360a7290 */ /* 0x000fe2000f95e038 */
[----:B------:R-:W-:Y:S01]  /*1d80*/  IMAD R0, R21, UR6, RZ ;  /* 0x0000000615007c24 */ /* 0x000fe2000f8e02ff */
[----:B------:R-:W-:Y:S01]  /*1d90*/  USHF.R.S32.HI UR20, URZ, 0x6, UR20 ;  /* 0x000000063f147899 */ /* 0x000fe20008011414 */
[----:B------:R-:W-:Y:S01]  /*1da0*/  IMAD.WIDE.U32 R6, R3, UR58, R6 ;  /* 0x0000003a03067c25 */ /* 0x000fe2000f8e0006 */
[----:B------:R-:W-:-:S02]  /*1db0*/  UIADD3.X UR12, UR53, UR12, UR48, UP2, UP1 ;  /* 0x0000000c350c7290 */ /* 0x000fc400097e2430 */
[----:B------:R-:W-:Y:S01]  /*1dc0*/  UISETP.LT.AND UP1, UPT, URZ, UR20, UPT ;  /* 0x000000143f00728c */ /* 0x000fe2000bf21270 */
[----:B------:R-:W-:Y:S01]  /*1dd0*/  VIADD R5, R5, UR13 ;  /* 0x0000000d05057c36 */ /* 0x000fe20008000000 */
[----:B------:R-:W-:Y:S01]  /*1de0*/  UIMAD UR15, UR15, UR16, URZ ;  /* 0x000000100f0f72a4 */ /* 0x000fe2000f8e023f */
[----:B------:R-:W-:Y:S01]  /*1df0*/  VIADD R14, R240, 0x20 ;  /* 0x00000020f00e7836 */ /* 0x000fe20000000000 */
[----:B------:R-:W-:Y:S01]  /*1e00*/  USEL UR20, URZ, UR20, !UP1 ;  /* 0x000000143f147287 */ /* 0x000fe2000c800000 */
[----:B------:R-:W-:Y:S01]  /*1e10*/  IMAD.WIDE.U32 R4, R250, UR6, R4 ;  /* 0x00000006fa047c25 */ /* 0x000fe2000f8e0004 */
[----:B------:R-:W-:Y:S02]  /*1e20*/  UIMAD UR15, UR58, UR17, UR15 ;  /* 0x000000113a0f72a4 */ /* 0x000fe4000f8e020f */
[----:B------:R-:W-:Y:S01]  /*1e30*/  UISETP.GT.AND UP1, UPT, UR39, UR20, UPT ;  /* 0x000000142700728c */ /* 0x000fe2000bf24270 */
[----:B------:R-:W-:Y:S01]  /*1e40*/  ULDC.64 UR34, c[0x0][0x210] ;  /* 0x0000840000227ab9 */ /* 0x000fe20000000a00 */
[----:B------:R-:W-:-:S02]  /*1e50*/  ULDC.64 UR44, c[0x0][0x478] ;  /* 0x00011e00002c7ab9 */ /* 0x000fc40000000a00 */
[----:B------:R-:W-:Y:S01]  /*1e60*/  VIADD R7, R7, UR15 ;  /* 0x0000000f07077c36 */ /* 0x000fe20008000000 */
[C---:B------:R-:W-:Y:S01]  /*1e70*/  LEA R202, P2, R6.reuse, UR34, 0x1 ;  /* 0x0000002206ca7c11 */ /* 0x040fe2000f8408ff */
[----:B------:R-:W-:Y:S01]  /*1e80*/  ULDC.64 UR46, c[0x0][0x2b0] ;  /* 0x0000ac00002e7ab9 */ /* 0x000fe20000000a00 */
[----:B------:R-:W-:Y:S01]  /*1e90*/  ULDC.64 UR14, c[0x0][0x3e0] ;  /* 0x0000f800000e7ab9 */ /* 0x000fe20000000a00 */
[----:B------:R-:W-:Y:S01]  /*1ea0*/  UIMAD.WIDE UR18, UR19, 0x4, UR46 ;  /* 0x00000004131278a5 */ /* 0x000fe2000f8e022e */
[----:B------:R-:W-:Y:S02]  /*1eb0*/  LEA.HI.X R201, R6, UR35, R7, 0x1, P2 ;  /* 0x0000002306c97c11 */ /* 0x000fe400090f0c07 */
[----:B------:R-:W-:-:S04]  /*1ec0*/  LEA R200, P2, R4, UR14, 0x1 ;  /* 0x0000000e04c87c11 */ /* 0x000fc8000f8408ff */
[----:B------:R-:W-:Y:S01]  /*1ed0*/  UMOV UR14, UR18 ;  /* 0x00000012000e7c82 */ /* 0x000fe20008000000 */
[----:B--2---:R-:W-:Y:S02]  /*1ee0*/  IMAD R3, R8, UR33, R10 ;  /* 0x0000002108037c24 */ /* 0x004fe4000f8e020a */
[----:B------:R-:W-:Y:S01]  /*1ef0*/  IMAD R8, R250, UR7, R0 ;  /* 0x00000007fa087c24 */ /* 0x000fe2000f8e0200 */
[----:B------:R-:W-:Y:S02]  /*1f00*/  ULDC.64 UR6, c[0x0][0x400] ;  /* 0x0001000000067ab9 */ /* 0x000fe40000000a00 */
[----:B------:R-:W-:-:S04]  /*1f10*/  IADD3 R0, P0, R3, UR10, RZ ;  /* 0x0000000a03007c10 */ /* 0x000fc8000ff1e0ff */
[----:B------:R-:W-:Y:S01]  /*1f20*/  LEA.HI.X.SX32 R3, R3, UR12, 0x1, P0 ;  /* 0x0000000c03037c11 */ /* 0x000fe200080f0eff */
[----:B------:R-:W-:Y:S01]  /*1f30*/  UIMAD.WIDE UR12, UR37, 0x4, UR44 ;  /* 0x00000004250c78a5 */ /* 0x000fe2000f8e022c */
[----:B------:R-:W-:-:S04]  /*1f40*/  LEA R206, P0, R0, UR6, 0x2 ;  /* 0x0000000600ce7c11 */ /* 0x000fc8000f8010ff */
[----:B------:R-:W-:Y:S01]  /*1f50*/  LEA.HI.X R205, R0, UR7, R3, 0x2, P0 ;  /* 0x0000000700cd7c11 */ /* 0x000fe200080f1403 */
[----:B------:R-:W-:Y:S01]  /*1f60*/  IMAD.IADD R0, R5, 0x1, R8 ;  /* 0x0000000105007824 */ /* 0x000fe200078e0208 */
[----:B------:R-:W-:Y:S01]  /*1f70*/  PLOP3.LUT P0, PT, PT, PT, UP1, 0x80, 0x0 ;  /* 0x000000000000781c */ /* 0x000fe20003f0f018 */
[----:B------:R-:W-:Y:S01]  /*1f80*/  UIADD3 UR7, UR39, -0x1, URZ ;  /* 0xffffffff27077890 */ /* 0x000fe2000fffe03f */
[----:B------:R-:W-:Y:S02]  /*1f90*/  UMOV UR16, UR12 ;  /* 0x0000000c00107c82 */ /* 0x000fe40008000000 */
[----:B------:R-:W-:Y:S01]  /*1fa0*/  LEA.HI.X R199, R4, UR15, R0, 0x1, P2 ;  /* 0x0000000f04c77c11 */ /* 0x000fe200090f0c00 */
[----:B------:R-:W-:Y:S01]  /*1fb0*/  UMOV UR15, UR13 ;  /* 0x0000000d000f7c82 */ /* 0x000fe20008000000 */
[----:B------:R-:W-:-:S07]  /*1fc0*/  UMOV UR13, UR19 ;  /* 0x00000013000d7c82 */ /* 0x000fce0008000000 */
        /* <DEDUP_REMOVED lines=20> */
.L_x_617:
        /* <DEDUP_REMOVED lines=19> */
.L_x_618:
        /* <DEDUP_REMOVED lines=36> */
.L_x_620:
[----:B------:R-:W-:Y:S05]  /*2480*/  BSYNC B0 ;  /* 0x0000000000007941 */ /* 0x000fea0003800000 */
.L_x_619:
        /* <DEDUP_REMOVED lines=19> */
.L_x_622:
[----:B------:R-:W-:Y:S05]  /*25c0*/  BSYNC B0 ;  /* 0x0000000000007941 */ /* 0x000fea0003800000 */
.L_x_621:
        /* <DEDUP_REMOVED lines=32> */
.L_x_624:
[----:B------:R-:W-:Y:S05]  /*27d0*/  BSYNC B0 ;  /* 0x0000000000007941 */ /* 0x000fea0003800000 */
.L_x_623:
        /* <DEDUP_REMOVED lines=20> */
.L_x_616:
        /* <DEDUP_REMOVED lines=47> */
.L_x_627:
[----:B------:R-:W-:Y:S05]  /*2c10*/  BSYNC B0 ;  /* 0x0000000000007941 */ /* 0x000fea0003800000 */
.L_x_626:
        /* <DEDUP_REMOVED lines=16> */
.L_x_629:
        /* <DEDUP_REMOVED lines=35> */
.L_x_630:
[----:B------:R-:W-:Y:S05]  /*2f50*/  BSYNC B0 ;  /* 0x0000000000007941 */ /* 0x000fea0003800000 */
.L_x_628:
[----:B------:R-:W5:Y:S01]  /*2f60*/  LDL R22, [R1+0x1c] ;  /* 0x00001c0001167983 */ /* 0x000f620000100800 */
[----:B------:R-:W-:Y:S01]  /*2f70*/  UIMAD UR6, UR32, UR22, URZ ;  /* 0x00000016200672a4 */ /* 0x000fe2000f8e023f */
[----:B--23--:R-:W-:Y:S01]  /*2f80*/  IMAD.U32 R4, RZ, RZ, UR22 ;  /* 0x00000016ff047e24 */ /* 0x00cfe2000f8e00ff */
[----:B------:R-:W-:Y:S01]  /*2f90*/  ULDC.64 UR18, c[0x0][0x260] ;  /* 0x0000980000127ab9 */ /* 0x000fe20000000a00 */
[----:B------:R-:W-:Y:S01]  /*2fa0*/  BSSY B0, `(.L_x_631) ;  /* 0x0000041000007945 */ /* 0x000fe20003800000 */
[----:B------:R-:W-:Y:S01]  /*2fb0*/  UIMAD UR10, UR38, UR23, UR6 ;  /* 0x00000017260a72a4 */ /* 0x000fe2000f8e0206 */
[----:B------:R-:W-:Y:S01]  /*2fc0*/  IMAD.WIDE.U32 R4, R4, UR38, R240 ;  /* 0x0000002604047c25 */ /* 0x000fe2000f8e00f0 */
[----:B------:R-:W-:-:S04]  /*2fd0*/  UIMAD UR6, UR40, -0x80, UR11 ;  /* 0xffffff80280678a4 */ /* 0x000fc8000f8e020b */
[----:B------:R-:W-:Y:S01]  /*2fe0*/  IMAD.U32 R3, RZ, RZ, UR10 ;  /* 0x0000000aff037e24 */ /* 0x000fe2000f8e00ff */
[----:B------:R-:W-:Y:S02]  /*2ff0*/  IADD3 R6, P1, R4, UR21, RZ ;  /* 0x0000001504067c10 */ /* 0x000fe4000ff3e0ff */
[----:B------:R-:W-:Y:S02]  /*3000*/  ISETP.GE.AND P5, PT, R250, UR6, PT ;  /* 0x00000006fa007c0c */ /* 0x000fe4000bfa6270 */
[----:B------:R-:W-:Y:S01]  /*3010*/  IADD3.X R7, R5, UR27, R3, P1, !PT ;  /* 0x0000001b05077c10 */ /* 0x000fe20008ffe403 */
[----:B------:R-:W-:-:S04]  /*3020*/  IMAD R3, R17, UR18, RZ ;  /* 0x0000001211037c24 */ /* 0x000fc8000f8e02ff */
[C---:B------:R-:W-:Y:S02]  /*3030*/  IMAD R3, R13.reuse, UR19, R3 ;  /* 0x000000130d037c24 */ /* 0x040fe4000f8e0203 */
[----:B------:R-:W-:-:S04]  /*3040*/  IMAD.WIDE.U32 R6, R13, UR18, R6 ;  /* 0x000000120d067c25 */ /* 0x000fc8000f8e0006 */
[----:B------:R2:W-:Y:S01]  /*3050*/  @P5 STS [R0+0x9000], RZ ;  /* 0x009000ff00005388 */ /* 0x0005e20000000800 */
[----:B------:R-:W-:-:S03]  /*3060*/  IMAD.IADD R12, R7, 0x1, R3 ;  /* 0x00000001070c7824 */ /* 0x000fc600078e0203 */
[----:B------:R2:W-:Y:S04]  /*3070*/  @P5 STS [R0+0x9004], RZ ;  /* 0x009004ff00005388 */ /* 0x0005e80000000800 */
[----:B------:R2:W-:Y:S04]  /*3080*/  @P5 STS.64 [R0+0x9008], RZ ;  /* 0x009008ff00005388 */ /* 0x0005e80000000a00 */
[----:B------:R2:W-:Y:S04]  /*3090*/  @P5 STS.128 [R0+0xb000], RZ ;  /* 0x00b000ff00005388 */ /* 0x0005e80000000c00 */
[----:B------:R2:W-:Y:S01]  /*30a0*/  @P5 STS.128 [R0+0xd000], RZ ;  /* 0x00d000ff00005388 */ /* 0x0005e20000000c00 */
[----:B-----5:R-:W-:-:S02]  /*30b0*/  VIADD R4, R22, 0x20 ;  /* 0x0000002016047836 */ /* 0x020fc40000000000 */
[C---:B------:R-:W-:Y:S02]  /*30c0*/  VIADD R8, R22.reuse, 0x8 ;  /* 0x0000000816087836 */ /* 0x040fe40000000000 */
[----:B------:R-:W-:Y:S01]  /*30d0*/  VIADD R16, R22, 0x28 ;  /* 0x0000002816107836 */ /* 0x000fe20000000000 */
[----:B------:R-:W-:Y:S02]  /*30e0*/  ISETP.GE.AND P1, PT, R4, UR5, PT ;  /* 0x0000000504007c0c */ /* 0x000fe4000bf26270 */
[----:B------:R-:W-:Y:S02]  /*30f0*/  ISETP.GE.AND P2, PT, R8, UR5, PT ;  /* 0x0000000508007c0c */ /* 0x000fe4000bf46270 */
[----:B------:R-:W-:Y:S02]  /*3100*/  P2R R19, PR, RZ, 0x2 ;  /* 0x00000002ff137803 */ /* 0x000fe40000000000 */
[----:B------:R-:W-:Y:S02]  /*3110*/  ISETP.GE.AND P1, PT, R22, UR5, PT ;  /* 0x0000000516007c0c */ /* 0x000fe4000bf26270 */
[----:B------:R-:W-:-:S02]  /*3120*/  P2R R20, PR, RZ, 0x4 ;  /* 0x00000004ff147803 */ /* 0x000fc40000000000 */
[----:B------:R-:W-:Y:S02]  /*3130*/  ISETP.GE.AND P6, PT, R16, UR5, PT ;  /* 0x0000000510007c0c */ /* 0x000fe4000bfc6270 */
[----:B------:R-:W-:Y:S01]  /*3140*/  P2R R18, PR, RZ, 0x2 ;  /* 0x00000002ff127803 */ /* 0x000fe20000000000 */
[----:B--2---:R-:W-:Y:S10]  /*3150*/  @P5 BRA `(.L_x_632) ;  /* 0x0000000000945947 */ /* 0x004ff40003800000 */
        /* <DEDUP_REMOVED lines=9> */
[----:B------:R-:W2:Y:S01]  /*31f0*/  @!P3 LDC.64 R10, c[0x0][0x218] ;  /* 0x00008600ff0abb82 */ /* 0x000ea20000000a00 */
[----:B------:R3:W-:Y:S04]  /*3200*/  @P3 STS [R0+0x9000], RZ ;  /* 0x009000ff00003388 */ /* 0x0007e80000000800 */
[----:B------:R3:W-:Y:S03]  /*3210*/  @P3 STS [R0+0x9004], RZ ;  /* 0x009004ff00003388 */ /* 0x0007e60000000800 */
[----:B------:R-:W5:Y:S01]  /*3220*/  @!P2 LDC.64 R8, c[0x0][0x218] ;  /* 0x00008600ff08ab82 */ /* 0x000f620000000a00 */
[----:B------:R3:W-:Y:S01]  /*3230*/  @P3 STS.64 [R0+0x9008], RZ ;  /* 0x009008ff00003388 */ /* 0x0007e20000000a00 */
        /* <DEDUP_REMOVED lines=23> */
.L_x_632:
[----:B------:R-:W-:Y:S05]  /*33b0*/  BSYNC B0 ;  /* 0x0000000000007941 */ /* 0x000fea0003800000 */
.L_x_631:
        /* <DEDUP_REMOVED lines=15> */
[----:B--23--:R-:W2:Y:S01]  /*34b0*/  @!P3 LDC.64 R8, c[0x0][0x218] ;  /* 0x00008600ff08bb82 */ /* 0x00cea20000000a00 */
[C---:B------:R-:W-:Y:S01]  /*34c0*/  IMAD.WIDE.U32 R4, R3.reuse, UR22, R4 ;  /* 0x0000001603047c25 */ /* 0x040fe2000f8e0004 */
[----:B------:R3:W-:Y:S03]  /*34d0*/  @P3 STS.128 [R0+0xa000], RZ ;  /* 0x00a000ff00003388 */ /* 0x0007e60000000c00 */
[----:B------:R-:W-:-:S03]  /*34e0*/  IMAD R3, R3, UR23, R7 ;  /* 0x0000001703037c24 */ /* 0x000fc6000f8e0207 */
[----:B------:R-:W5:Y:S01]  /*34f0*/  @!P2 LDC.64 R6, c[0x0][0x218] ;  /* 0x00008600ff06ab82 */ /* 0x000f620000000a00 */
[----:B------:R-:W-:Y:S01]  /*3500*/  IMAD.IADD R3, R5, 0x1, R3 ;  /* 0x0000000105037824 */ /* 0x000fe200078e0203 */
        /* <DEDUP_REMOVED lines=23> */
.L_x_634:
[----:B------:R-:W-:Y:S05]  /*3680*/  BSYNC B0 ;  /* 0x0000000000007941 */ /* 0x000fea0003800000 */
.L_x_633:
        /* <DEDUP_REMOVED lines=10> */
[----:B--23--:R-:W-:Y:S01]  /*3730*/  IADD3 R6, P1, R4, UR28, RZ ;  /* 0x0000001c04067c10 */ /* 0x00cfe2000ff3e0ff */
        /* <DEDUP_REMOVED lines=45> */
.L_x_636:
[----:B------:R-:W-:Y:S05]  /*3a10*/  BSYNC B0 ;  /* 0x0000000000007941 */ /* 0x000fea0003800000 */
.L_x_635:
        /* <DEDUP_REMOVED lines=12> */
[----:B--23--:R-:W2:Y:S01]  /*3ae0*/  @!P1 LDC.64 R8, c[0x0][0x220] ;  /* 0x00008800ff089b82 */ /* 0x00cea20000000a00 */
[----:B------:R-:W-:Y:S01]  /*3af0*/  IMAD R3, R3, UR25, R4 ;  /* 0x0000001903037c24 */ /* 0x000fe2000f8e0204 */
[----:B------:R3:W-:Y:S03]  /*3b00*/  @P1 STS.128 [R0+0x10000], RZ ;  /* 0x010000ff00001388 */ /* 0x0007e60000000c00 */
[----:B------:R-:W-:Y:S01]  /*3b10*/  IMAD.IADD R3, R7, 0x1, R3 ;  /* 0x0000000107037824 */ /* 0x000fe200078e0203 */
[----:B--2---:R-:W-:-:S04]  /*3b20*/  @!P1 LEA R4, P2, R6, R8, 0x1 ;  /* 0x0000000806049211 */ /* 0x004fc800078408ff */
[----:B------:R-:W-:Y:S02]  /*3b30*/  @!P1 LEA.HI.X R5, R6, R9, R3, 0x1, P2 ;  /* 0x0000000906059211 */ /* 0x000fe400010f0c03 */
[----:B------:R-:W-:-:S03]  /*3b40*/  ISETP.GE.AND P2, PT, R14, UR5, PT ;  /* 0x000000050e007c0c */ /* 0x000fc6000bf46270 */
[----:B------:R-:W-:Y:S01]  /*3b50*/  @!PT LDS RZ, [RZ] ;  /* 0x00000000fffff984 */ /* 0x000fe20000000800 */
[----:B------:R-:W-:Y:S01]  /*3b60*/  @!PT LDS RZ, [RZ] ;  /* 0x00000000fffff984 */ /* 0x000fe20000000800 */
[----:B------:R-:W-:Y:S01]  /*3b70*/  @!PT LDS RZ, [RZ] ;  /* 0x00000000fffff984 */ /* 0x000fe20000000800 */
[----:B------:R2:W-:Y:S10]  /*3b80*/  @!P1 LDGSTS.E.BYPASS.LTC128B.128 [R0+0x10000], desc[UR8][R4.64] ;  /* 0x1000000004009fae */ /* 0x0005f4000b901d48 */
[----:B------:R-:W2:Y:S01]  /*3b90*/  @!P2 LDC.64 R8, c[0x0][0x220] ;  /* 0x00008800ff08ab82 */ /* 0x000ea20000000a00 */
[----:B------:R3:W-:Y:S01]  /*3ba0*/  @P2 STS.128 [R0+0x12000], RZ ;  /* 0x012000ff00002388 */ /* 0x0007e20000000c00 */
[----:B--2---:R-:W-:-:S04]  /*3bb0*/  @!P2 LEA R4, P1, R6, R8, 0x1 ;  /* 0x000000080604a211 */ /* 0x004fc800078208ff */
        /* <DEDUP_REMOVED lines=15> */
.L_x_638:
[----:B------:R-:W-:Y:S05]  /*3cb0*/  BSYNC B0 ;  /* 0x0000000000007941 */ /* 0x000fea0003800000 */
.L_x_637:
[----:B------:R-:W-:Y:S01]  /*3cc0*/  ULDC.64 UR22, c[0x0][0x3c8] ;  /* 0x0000f20000167ab9 */ /* 0x000fe20000000a00 */
[----:B------:R-:W-:Y:S01]  /*3cd0*/  USHF.R.S32.HI UR6, URZ, 0x1f, UR58 ;  /* 0x0000001f3f067899 */ /* 0x000fe2000801143a */
[----:B------:R-:W-:Y:S01]  /*3ce0*/  ISETP.NE.AND P5, PT, R18, RZ, PT ;  /* 0x000000ff1200720c */ /* 0x000fe20003fa5270 */
[----:B------:R-:W-:Y:S01]  /*3cf0*/  UISETP.NE.U32.AND UP1, UPT, UR22, URZ, UPT ;  /* 0x0000003f1600728c */ /* 0x000fe2000bf25070 */
[----:B------:R-:W-:Y:S01]  /*3d00*/  ISETP.NE.AND P4, PT, R20, RZ, PT ;  /* 0x000000ff1400720c */ /* 0x000fe20003f85270 */
[----:B------:R-:W0:Y:S01]  /*3d10*/  LDGDEPBAR ;  /* 0x00000000000079af */ /* 0x000e220000000000 */
[----:B------:R-:W-:Y:S01]  /*3d20*/  ISETP.NE.AND P3, PT, R19, RZ, PT ;  /* 0x000000ff1300720c */ /* 0x000fe20003f65270 */
[----:B------:R-:W-:Y:S01]  /*3d30*/  UISETP.NE.AND.EX UP1, UPT, UR23, URZ, UPT, UP1 ;  /* 0x0000003f1700728c */ /* 0x000fe2000bf25310 */
[----:B--23--:R-:W-:Y:S01]  /*3d40*/  SHF.R.S32.HI R9, RZ, 0x1f, R22 ;  /* 0x0000001fff097819 */ /* 0x00cfe20000011416 */
[----:B------:R-:W-:Y:S02]  /*3d50*/  IMAD.MOV.U32 R245, RZ, RZ, 0x7f800000 ;  /* 0x7f800000fff57424 */ /* 0x000fe400078e00ff */
[----:B------:R-:W-:-:S02]  /*3d60*/  IMAD.MOV.U32 R246, RZ, RZ, 0x7f800000 ;  /* 0x7f800000fff67424 */ /* 0x000fc400078e00ff */
[----:B------:R-:W-:Y:S01]  /*3d70*/  IMAD.MOV.U32 R243, RZ, RZ, 0x7f800000 ;  /* 0x7f800000fff37424 */ /* 0x000fe200078e00ff */
[----:B------:R-:W-:Y:S02]  /*3d80*/  PLOP3.LUT P1, PT, PT, PT, UP1, 0x80, 0x0 ;  /* 0x000000000000781c */ /* 0x000fe40003f2f018 */
[----:B------:R-:W-:Y:S01]  /*3d90*/  SHF.R.S32.HI R3, RZ, 0x1f, R16 ;  /* 0x0000001fff037819 */ /* 0x000fe20000011410 */
[----:B------:R-:W-:Y:S01]  /*3da0*/  IMAD.MOV.U32 R244, RZ, RZ, 0x7f800000 ;  /* 0x7f800000fff47424 */ /* 0x000fe200078e00ff */
[----:B------:R-:W-:Y:S01]  /*3db0*/  @UP1 ULDC.64 UR24, c[0x0][0x3d0] ;  /* 0x0000f40000181ab9 */ /* 0x000fe20000000a00 */
[----:B------:R-:W-:Y:S01]  /*3dc0*/  @UP1 UMOV UR18, UR58 ;  /* 0x0000003a00121c82 */ /* 0x000fe20008000000 */
[----:B------:R-:W-:Y:S01]  /*3dd0*/  @UP1 UIMAD UR5, UR59, UR24, URZ ;  /* 0x000000183b0512a4 */ /* 0x000fe2000f8e023f */
[----:B------:R-:W-:Y:S01]  /*3de0*/  @UP1 UMOV UR19, UR6 ;  /* 0x0000000600131c82 */ /* 0x000fe20008000000 */
[----:B------:R-:W-:Y:S02]  /*3df0*/  UIADD3 UR38, UR30, 0x80, UR38 ;  /* 0x000000801e267890 */ /* 0x000fe4000fffe026 */
[----:B------:R-:W-:-:S02]  /*3e00*/  @UP1 UIMAD.WIDE.U32 UR18, UR43, UR24, UR18 ;  /* 0x000000182b1212a5 */ /* 0x000fc4000f8e0012 */
[----:B------:R-:W-:Y:S02]  /*3e10*/  @UP1 UIMAD UR5, UR43, UR25, UR5 ;  /* 0x000000192b0512a4 */ /* 0x000fe4000f8e0205 */
[----:B------:R-:W-:Y:S02]  /*3e20*/  @UP1 ULEA UR22, UP0, UR18, UR22, 0x2 ;  /* 0x0000001612161291 */ /* 0x000fe4000f80103f */
[----:B------:R-:W-:Y:S01]  /*3e30*/  @UP1 UIADD3 UR5, UR19, UR5, URZ ;  /* 0x0000000513051290 */ /* 0x000fe2000fffe03f */
[----:B------:R-:W-:Y:S01]  /*3e40*/  IMAD R249, RZ, RZ, -UR26 ;  /* 0x8000001afff97e24 */ /* 0x000fe2000f8e02ff */
[----:B------:R-:W-:Y:S01]  /*3e50*/  CS2R R126, SRZ ;  /* 0x00000000007e7805 */ /* 0x000fe2000001ff00 */
[----:B------:R-:W-:Y:S01]  /*3e60*/  IMAD.MOV.U32 R231, RZ, RZ, R183 ;  /* 0x000000ffffe77224 */ /* 0x000fe200078e00b7 */
[----:B------:R-:W-:Y:S01]  /*3e70*/  @UP1 ULEA.HI.X UR23, UR18, UR23, UR5, 0x2, UP0 ;  /* 0x0000001712171291 */ /* 0x000fe200080f1405 */
[----:B------:R-:W-:Y:S01]  /*3e80*/  IMAD.U32 R4, RZ, RZ, UR22 ;  /* 0x00000016ff047e24 */ /* 0x000fe2000f8e00ff */
[----:B-1----:R-:W-:Y:S01]  /*3e90*/  SHF.L.U64.HI R0, R22, 0x2, R9 ;  /* 0x0000000216007819 */ /* 0x002fe20000010209 */
[----:B------:R-:W-:Y:S01]  /*3ea0*/  @UP1 ULDC UR5, c[0x0][0x2e8] ;  /* 0x0000ba0000051ab9 */ /* 0x000fe20000000800 */
[----:B------:R-:W-:Y:S01]  /*3eb0*/  IMAD.SHL.U32 R175, R182, 0x2, RZ ;  /* 0x00000002b6af7824 */ /* 0x000fe200078e00ff */
[----:B------:R-:W-:Y:S01]  /*3ec0*/  CS2R R124, SRZ ;  /* 0x00000000007c7805 */ /* 0x000fe2000001ff00 */
[----:B------:R-:W-:Y:S01]  /*3ed0*/  IMAD.U32 R5, RZ, RZ, UR23 ;  /* 0x00000017ff057e24 */ /* 0x000fe2000f8e00ff */
[----:B------:R-:W-:Y:S01]  /*3ee0*/  CS2R R130, SRZ ;  /* 0x0000000000827805 */ /* 0x000fe2000001ff00 */
[C---:B------:R-:W-:Y:S01]  /*3ef0*/  VIADD R247, R240.reuse, 0x20 ;  /* 0x00000020f0f77836 */ /* 0x040fe20000000000 */
[----:B------:R-:W-:Y:S01]  /*3f00*/  CS2R R128, SRZ ;  /* 0x0000000000807805 */ /* 0x000fe2000001ff00 */
[----:B------:R-:W-:Y:S01]  /*3f10*/  VIADD R248, R240, 0x40 ;  /* 0x00000040f0f87836 */ /* 0x000fe20000000000 */
[----:B------:R1:W2:Y:S01]  /*3f20*/  @P1 LDG.E R8, desc[UR8][R4.64] ;  /* 0x0000000804081981 */ /* 0x0002a2000c1e1900 */
        /* <DEDUP_REMOVED lines=24> */
[----:B-1----:R-:W-:Y:S01]  /*40b0*/  IMAD.SHL.U32 R4, R22, 0x4, RZ ;  /* 0x0000000416047824 */ /* 0x002fe200078e00ff */
[----:B------:R-:W-:-:S02]  /*40c0*/  CS2R R74, SRZ ;  /* 0x00000000004a7805 */ /* 0x000fc4000001ff00 */
[----:B------:R-:W-:Y:S02]  /*40d0*/  CS2R R72, SRZ ;  /* 0x0000000000487805 */ /* 0x000fe4000001ff00 */
[----:B------:R-:W-:Y:S02]  /*40e0*/  CS2R R70, SRZ ;  /* 0x0000000000467805 */ /* 0x000fe4000001ff00 */
[----:B------:R-:W-:Y:S02]  /*40f0*/  CS2R R68, SRZ ;  /* 0x0000000000447805 */ /* 0x000fe4000001ff00 */
[----:B------:R-:W-:Y:S02]  /*4100*/  IADD3 R4, P2, R4, UR14, RZ ;  /* 0x0000000e04047c10 */ /* 0x000fe4000ff5e0ff */
[----:B------:R-:W-:Y:S02]  /*4110*/  CS2R R62, SRZ ;  /* 0x00000000003e7805 */ /* 0x000fe4000001ff00 */
[----:B------:R-:W-:-:S02]  /*4120*/  CS2R R60, SRZ ;  /* 0x00000000003c7805 */ /* 0x000fc4000001ff00 */
[----:B------:R-:W-:Y:S02]  /*4130*/  CS2R R66, SRZ ;  /* 0x0000000000427805 */ /* 0x000fe4000001ff00 */
[----:B------:R-:W-:Y:S02]  /*4140*/  IADD3.X R5, R0, UR13, RZ, P2, !PT ;  /* 0x0000000d00057c10 */ /* 0x000fe400097fe4ff */
[----:B------:R-:W-:Y:S02]  /*4150*/  CS2R R64, SRZ ;  /* 0x0000000000407805 */ /* 0x000fe4000001ff00 */
[C---:B------:R-:W-:Y:S02]  /*4160*/  @!P6 LEA R6, P2, R16.reuse, UR14, 0x2 ;  /* 0x0000000e1006ec11 */ /* 0x040fe4000f8410ff */
[----:B------:R-:W-:Y:S02]  /*4170*/  CS2R R58, SRZ ;  /* 0x00000000003a7805 */ /* 0x000fe4000001ff00 */
[----:B------:R-:W-:Y:S01]  /*4180*/  CS2R R56, SRZ ;  /* 0x0000000000387805 */ /* 0x000fe2000001ff00 */
[----:B------:R-:W5:Y:S01]  /*4190*/  @!P5 LDG.E R245, desc[UR8][R4.64] ;  /* 0x0000000804f5d981 */ /* 0x000f62000c1e1900 */
[----:B------:R-:W-:Y:S01]  /*41a0*/  @!P6 LEA.HI.X R7, R16, UR13, R3, 0x2, P2 ;  /* 0x0000000d1007ec11 */ /* 0x000fe200090f1403 */
[----:B------:R-:W-:Y:S01]  /*41b0*/  IMAD.U32 R3, RZ, RZ, UR30 ;  /* 0x0000001eff037e24 */ /* 0x000fe2000f8e00ff */
[----:B------:R-:W-:Y:S01]  /*41c0*/  CS2R R54, SRZ ;  /* 0x0000000000367805 */ /* 0x000fe2000001ff00 */
[----:B------:R-:W5:Y:S01]  /*41d0*/  @!P4 LDG.E R246, desc[UR8][R4.64+0x20] ;  /* 0x0000200804f6c981 */ /* 0x000f62000c1e1900 */
[----:B------:R-:W-:-:S02]  /*41e0*/  CS2R R52, SRZ ;  /* 0x0000000000347805 */ /* 0x000fc4000001ff00 */
[----:B------:R-:W-:Y:S02]  /*41f0*/  CS2R R46, SRZ ;  /* 0x00000000002e7805 */ /* 0x000fe4000001ff00 */
[----:B------:R-:W-:Y:S01]  /*4200*/  CS2R R44, SRZ ;  /* 0x00000000002c7805 */ /* 0x000fe2000001ff00 */
        /* <DEDUP_REMOVED lines=8> */
[----:B------:R-:W-:Y:S02]  /*4290*/  UIMAD UR37, UR33, 0x18, URZ ;  /* 0x00000018212578a4 */ /* 0x000fe4000f8e023f */
[----:B------:R-:W-:Y:S02]  /*42a0*/  USHF.L.U32 UR36, UR33, 0x5, URZ ;  /* 0x0000000521247899 */ /* 0x000fe4000800063f */
[----:B------:R-:W-:Y:S02]  /*42b0*/  UIMAD UR35, UR33, 0x28, URZ ;  /* 0x00000028212378a4 */ /* 0x000fe4000f8e023f */
[----:B------:R-:W-:Y:S01]  /*42c0*/  UIMAD UR34, UR33, 0x30, URZ ;  /* 0x00000030212278a4 */ /* 0x000fe2000f8e023f */
[----:B------:R-:W-:Y:S01]  /*42d0*/  ULDC UR39, c[0x0][0x2d0] ;  /* 0x0000b40000277ab9 */ /* 0x000fe20000000800 */
[----:B------:R-:W-:Y:S01]  /*42e0*/  ULDC UR12, c[0x0][0x2ec] ;  /* 0x0000bb00000c7ab9 */ /* 0x000fe20000000800 */
[----:B-1----:R-:W-:-:S05]  /*42f0*/  VIADD R4, R22, 0x1 ;  /* 0x0000000116047836 */ /* 0x002fca0000000000 */
[----:B------:R-:W-:-:S05]  /*4300*/  IADD3 R3, R4, UR11, -R3 ;  /* 0x0000000b04037c10 */ /* 0x000fca000fffe803 */
[----:B------:R1:W-:Y:S04]  /*4310*/  STL [R1+0x10], R3 ;  /* 0x0000100301007387 */ /* 0x0003e80000100800 */
[----:B------:R-:W4:Y:S01]  /*4320*/  LDL R6, [R1+0x14] ;  /* 0x0000140001067983 */ /* 0x000f220000100800 */
[----:B------:R-:W2:Y:S01]  /*4330*/  @P1 MUFU.RCP R0, UR5 ;  /* 0x0000000500001d08 */ /* 0x000ea20008001000 */
[C---:B------:R-:W-:Y:S02]  /*4340*/  VIADD R5, R22.reuse, 0xffffffc0 ;  /* 0xffffffc016057836 */ /* 0x040fe40000000000 */
[----:B---3--:R-:W-:Y:S02]  /*4350*/  IMAD.SHL.U32 R7, R22, 0x4, RZ ;  /* 0x0000000416077824 */ /* 0x008fe400078e00ff */
[----:B------:R-:W-:Y:S01]  /*4360*/  IMAD.SHL.U32 R5, R5, 0x4, RZ ;  /* 0x0000000405057824 */ /* 0x000fe200078e00ff */
[----:B------:R-:W-:-:S02]  /*4370*/  USHF.L.U32 UR19, UR33, 0x4, URZ ;  /* 0x0000000421137899 */ /* 0x000fc4000800063f */
[----:B------:R-:W-:Y:S01]  /*4380*/  STL [R1+0xc], R7 ;  /* 0x00000c0701007387 */ /* 0x000fe20000100800 */
[----:B-1----:R-:W-:-:S05]  /*4390*/  VIADD R3, R182, 0x1800 ;  /* 0x00001800b6037836 */ /* 0x002fca0000000000 */
[----:B------:R-:W-:Y:S02]  /*43a0*/  SEL R174, R3, R182, !P0 ;  /* 0x000000b603ae7207 */ /* 0x000fe40004000000 */
[----:B------:R-:W-:Y:S01]  /*43b0*/  SHF.L.U64.HI R3, R22, 0x2, R9 ;  /* 0x0000000216037819 */ /* 0x000fe20000010209 */
[----:B------:R-:W-:-:S04]  /*43c0*/  USHF.L.U32 UR18, UR33, 0x3, URZ ;  /* 0x0000000321127899 */ /* 0x000fc8000800063f */
[----:B------:R1:W-:Y:S01]  /*43d0*/  STL [R1+0x8], R3 ;  /* 0x0000080301007387 */ /* 0x0003e20000100800 */
[----:B------:R-:W-:-:S03]  /*43e0*/  UIADD3 UR30, UR19, 0x40, URZ ;  /* 0x00000040131e7890 */ /* 0x000fc6000fffe03f */
[----:B------:R3:W-:Y:S01]  /*43f0*/  STL [R1+0x4], R5 ;  /* 0x0000040501007387 */ /* 0x0007e20000100800 */
[----:B------:R-:W-:Y:S02]  /*4400*/  UIADD3 UR25, UR19, 0x20, URZ ;  /* 0x0000002013197890 */ /* 0x000fe4000fffe03f */
[----:B------:R-:W-:Y:S02]  /*4410*/  UIADD3 UR29, UR18, UR30, URZ ;  /* 0x0000001e121d7290 */ /* 0x000fe4000fffe03f */
[----:B------:R-:W-:Y:S01]  /*4420*/  UIADD3 UR24, UR18, UR25, URZ ;  /* 0x0000001912187290 */ /* 0x000fe2000fffe03f */
[----:B------:R-:W-:Y:S01]  /*4430*/  VIADD R4, R181, 0x1800 ;  /* 0x00001800b5047836 */ /* 0x000fe20000000000 */
[----:B------:R-:W-:Y:S02]  /*4440*/  UIADD3 UR28, UR18, UR29, URZ ;  /* 0x0000001d121c7290 */ /* 0x000fe4000fffe03f */
[----:B------:R-:W-:Y:S02]  /*4450*/  UIADD3 UR23, UR18, UR24, URZ ;  /* 0x0000001812177290 */ /* 0x000fe4000fffe03f */
[----:B------:R-:W-:Y:S01]  /*4460*/  UIADD3 UR27, UR18, UR28, URZ ;  /* 0x0000001c121b7290 */ /* 0x000fe2000fffe03f */
[----:B------:R-:W-:Y:S01]  /*4470*/  SEL R4, R4, R181, !P0 ;  /* 0x000000b504047207 */ /* 0x000fe20004000000 */
[----:B------:R-:W-:Y:S01]  /*4480*/  UIADD3 UR22, UR18, UR23, URZ ;  /* 0x0000001712167290 */ /* 0x000fe2000fffe03f */
[----:B------:R-:W-:Y:S01]  /*4490*/  LEA R174, R174, UR4, 0x1 ;  /* 0x00000004aeae7c11 */ /* 0x000fe2000f8e08ff */
[----:B------:R-:W-:-:S02]  /*44a0*/  UIADD3 UR26, UR18, UR27, URZ ;  /* 0x0000001b121a7290 */ /* 0x000fc4000fffe03f */
[----:B------:R-:W-:Y:S01]  /*44b0*/  UIADD3 UR21, UR18, UR22, URZ ;  /* 0x0000001612157290 */ /* 0x000fe2000fffe03f */
[----:B------:R-:W-:Y:S01]  /*44c0*/  UMOV UR5, URZ ;  /* 0x0000003f00057c82 */ /* 0x000fe20008000000 */
[----:B-1----:R-:W-:Y:S01]  /*44d0*/  LEA R3, R4, UR4, 0x1 ;  /* 0x0000000404037c11 */ /* 0x002fe2000f8e08ff */
[----:B------:R-:W-:Y:S02]  /*44e0*/  UIMAD UR33, UR33, 0x38, URZ ;  /* 0x00000038212178a4 */ /* 0x000fe4000f8e023f */
[----:B------:R-:W-:Y:S02]  /*44f0*/  UIADD3 UR38, UR38, -UR11, URZ ;  /* 0x8000000b26267290 */ /* 0x000fe4000fffe03f */
[----:B------:R-:W-:Y:S02]  /*4500*/  UIADD3 UR32, UR18, UR21, URZ ;  /* 0x0000001512207290 */ /* 0x000fe4000fffe03f */
[----:B------:R-:W-:Y:S01]  /*4510*/  UIADD3 UR31, UR18, UR26, URZ ;  /* 0x0000001a121f7290 */ /* 0x000fe2000fffe03f */
[----:B--2---:R-:W-:-:S05]  /*4520*/  @P1 FMUL.FTZ R0, R8, R0 ;  /* 0x0000000008001220 */ /* 0x004fca0000410000 */
[----:B------:R-:W-:Y:S01]  /*4530*/  @P1 R2UR UR6, R0 ;  /* 0x00000000000612ca */ /* 0x000fe200000e0000 */
[----:B------:R-:W-:-:S12]  /*4540*/  IMAD.U32 R0, RZ, RZ, UR40 ;  /* 0x00000028ff007e24 */ /* 0x000fd8000f8e00ff */
[----:B------:R-:W-:Y:S01]  /*4550*/  @UP1 UMOV UR5, UR6 ;  /* 0x0000000600051c82 */ /* 0x000fe20008000000 */
[----:B------:R-:W-:Y:S01]  /*4560*/  ULDC UR6, c[0x0][0x39c] ;  /* 0x0000e70000067ab9 */ /* 0x000fe20000000800 */
[----:B----4-:R-:W-:-:S04]  /*4570*/  IMAD R0, R0, 0x80, R6 ;  /* 0x0000008000007824 */ /* 0x010fc800078e0206 */
[C---:B------:R-:W-:Y:S02]  /*4580*/  VIADD R238, R0.reuse, 0x19 ;  /* 0x0000001900ee7836 */ /* 0x040fe40000000000 */
[C---:B------:R-:W-:Y:S02]  /*4590*/  VIADD R237, R0.reuse, 0x18 ;  /* 0x0000001800ed7836 */ /* 0x040fe40000000000 */
[C---:B------:R-:W-:Y:S02]  /*45a0*/  VIADD R236, R0.reuse, 0x11 ;  /* 0x0000001100ec7836 */ /* 0x040fe40000000000 */
[C---:B------:R-:W-:Y:S02]  /*45b0*/  VIADD R235, R0.reuse, 0x10 ;  /* 0x0000001000eb7836 */ /* 0x040fe40000000000 */
[C---:B------:R-:W-:Y:S02]  /*45c0*/  VIADD R234, R0.reuse, 0x9 ;  /* 0x0000000900ea7836 */ /* 0x040fe40000000000 */
[----:B------:R-:W-:-:S02]  /*45d0*/  VIADD R233, R0, 0x8 ;  /* 0x0000000800e97836 */ /* 0x000fc40000000000 */
[----:B------:R-:W-:Y:S01]  /*45e0*/  VIADD R232, R0, 0x1 ;  /* 0x0000000100e87836 */ /* 0x000fe20000000000 */
[----:B------:R-:W-:Y:S02]  /*45f0*/  I2FP.F32.S32 R238, R238 ;  /* 0x000000ee00ee7245 */ /* 0x000fe40000201400 */
[----:B------:R-:W-:Y:S02]  /*4600*/  I2FP.F32.S32 R237, R237 ;  /* 0x000000ed00ed7245 */ /* 0x000fe40000201400 */
[----:B------:R-:W-:Y:S02]  /*4610*/  I2FP.F32.S32 R236, R236 ;  /* 0x000000ec00ec7245 */ /* 0x000fe40000201400 */
[----:B------:R-:W-:Y:S02]  /*4620*/  I2FP.F32.S32 R235, R235 ;  /* 0x000000eb00eb7245 */ /* 0x000fe40000201400 */
[----:B------:R-:W-:Y:S02]  /*4630*/  I2FP.F32.S32 R234, R234 ;  /* 0x000000ea00ea7245 */ /* 0x000fe40000201400 */
[----:B------:R-:W-:-:S02]  /*4640*/  I2FP.F32.S32 R233, R233 ;  /* 0x000000e900e97245 */ /* 0x000fc40000201400 */
[----:B---3--:R-:W-:-:S07]  /*4650*/  I2FP.F32.S32 R232, R232 ;  /* 0x000000e800e87245 */ /* 0x008fce0000201400 */
.L_x_641:
[----:B------:R-:W0:Y:S01]  /*4660*/  LDGDEPBAR ;  /* 0x00000000000079af */ /* 0x000e220000000000 */
[----:B------:R-:W-:Y:S01]  /*4670*/  IADD3 R0, R180, R174, RZ ;  /* 0x000000aeb4007210 */ /* 0x000fe20007ffe0ff */
[----:B------:R-:W-:Y:S01]  /*4680*/  USHF.L.U32 UR10, UR7, 0x6, URZ ;  /* 0x00000006070a7899 */ /* 0x000fe2000800063f */
[----:B-----5:R-:W-:Y:S05]  /*4690*/  FSETP.NEU.FTZ.AND P2, PT, R245, -INF , PT ;  /* 0xff800000f500780b */ /* 0x020fea0003f5d000 */
[----:B------:R-:W2:Y:S01]  /*46a0*/  LDL R187, [R1+0x14] ;  /* 0x0000140001bb7983 */ /* 0x000ea20000100800 */
[----:B------:R-:W-:Y:S01]  /*46b0*/  USHF.L.U32 UR17, UR40, 0x7, URZ ;  /* 0x0000000728117899 */ /* 0x000fe2000800063f */
[----:B------:R-:W-:Y:S01]  /*46c0*/  FSETP.NEU.FTZ.AND P1, PT, R246, -INF , PT ;  /* 0xff800000f600780b */ /* 0x000fe20003f3d000 */
[----:B------:R-:W-:Y:S01]  /*46d0*/  UISETP.GE.AND UP0, UPT, UR10, UR38, UPT ;  /* 0x000000260a00728c */ /* 0x000fe2000bf06270 */
[----:B------:R-:W3:Y:S01]  /*46e0*/  LDL R185, [R1+0x10] ;  /* 0x0000100001b97983 */ /* 0x000ee20000100800 */
[----:B------:R-:W-:Y:S04]  /*46f0*/  UIADD3 UR17, UR17, 0x80, URZ ;  /* 0x0000008011117890 */ /* 0x000fe8000fffe03f */
[----:B------:R-:W-:Y:S06]  /*4700*/  UISETP.LT.AND UP0, UPT, UR17, UR11, UP0 ;  /* 0x0000000b1100728c */ /* 0x000fec0008701270 */
[----:B------:R-:W-:Y:S01]  /*4710*/  PLOP3.LUT P0, PT, PT, PT, UP0, 0x80, 0x0 ;  /* 0x000000000000781c */ /* 0x000fe20003f0f008 */
[----:B------:R-:W-:Y:S01]  /*4720*/  UISETP.GT.AND UP0, UPT, UR7, UR20, UPT ;  /* 0x000000140700728c */ /* 0x000fe2000bf04270 */
        /* <DEDUP_REMOVED lines=18> */
[----:B------:R-:W-:Y:S05]  /*4850*/  LDSM.16.M88.4 R160, [R172+0xb400] ;  /* 0x00b40000aca0783b */ /* 0x000fea0000000200 */
        /* <DEDUP_REMOVED lines=9> */
[----:B------:R-:W-:Y:S05]  /*48f0*/  LDSM.16.M88.4 R140, [R173+0xb400] ;  /* 0x00b40000ad8c783b */ /* 0x000fea0000000200 */
        /* <DEDUP_REMOVED lines=11> */
[----:B------:R-:W-:Y:S05]  /*49b0*/  LDSM.16.M88.4 R156, [R0+0x2000] ;  /* 0x00200000009c783b */ /* 0x000fea0000000200 */
[-C--:B------:R-:W-:Y:S06]  /*49c0*/  HMMA.16816.F32.BF16 R20, R152, R160.reuse, R20 ;  /* 0x000000a09814723c */ /* 0x080fec0000041814 */
[C---:B------:R-:W-:Y:S06]  /*49d0*/  HMMA.16816.F32.BF16 R24, R132.reuse, R160, R24 ;  /* 0x000000a08418723c */ /* 0x040fec0000041818 */
[-C--:B------:R-:W-:Y:S01]  /*49e0*/  HMMA.16816.F32.BF16 R28, R132, R162.reuse, R28 ;  /* 0x000000a2841c723c */ /* 0x080fe2000004181c */
[----:B------:R-:W2:Y:S05]  /*49f0*/  LDSM.16.M88.4 R132, [R174+0x2800] ;  /* 0x00280000ae84783b */ /* 0x000eaa0000000200 */
[----:B------:R-:W-:Y:S03]  /*4a00*/  HMMA.16816.F32.BF16 R32, R152, R162, R32 ;  /* 0x000000a29820723c */ /* 0x000fe60000041820 */
[----:B------:R-:W2:Y:S03]  /*4a10*/  LDSM.16.M88.4 R152, [R172+0xd400] ;  /* 0x00d40000ac98783b */ /* 0x000ea60000000200 */
[-C--:B-1----:R-:W-:Y:S05]  /*4a20*/  HMMA.16816.F32.BF16 R4, R164, R168.reuse, R4 ;  /* 0x000000a8a404723c */ /* 0x082fea0000041804 */
[----:B------:R-:W1:Y:S01]  /*4a30*/  LDSM.16.M88.4 R160, [R173+0xd000] ;  /* 0x00d00000ada0783b */ /* 0x000e620000000200 */
[C---:B----4-:R-:W-:Y:S06]  /*4a40*/  HMMA.16816.F32.BF16 R8, R136.reuse, R168, R8 ;  /* 0x000000a88808723c */ /* 0x050fec0000041808 */
[-C--:B------:R-:W-:Y:S06]  /*4a50*/  HMMA.16816.F32.BF16 R12, R136, R170.reuse, R12 ;  /* 0x000000aa880c723c */ /* 0x080fec000004180c */
[C---:B------:R-:W-:Y:S06]  /*4a60*/  HMMA.16816.F32.BF16 R16, R164.reuse, R170, R16 ;  /* 0x000000aaa410723c */ /* 0x040fec0000041810 */
[-C--:B------:R-:W-:Y:S06]  /*4a70*/  HMMA.16816.F32.BF16 R20, R164, R140.reuse, R20 ;  /* 0x0000008ca414723c */ /* 0x080fec0000041814 */
[C---:B------:R-:W-:Y:S06]  /*4a80*/  HMMA.16816.F32.BF16 R24, R136.reuse, R140, R24 ;  /* 0x0000008c8818723c */ /* 0x040fec0000041818 */
[-C--:B------:R-:W-:Y:S01]  /*4a90*/  HMMA.16816.F32.BF16 R28, R136, R142.reuse, R28 ;  /* 0x0000008e881c723c */ /* 0x080fe2000004181c */
[----:B------:R4:W3:Y:S05]  /*4aa0*/  LDSM.16.M88.4 R136, [R0+0x2800] ;  /* 0x002800000088783b */ /* 0x0008ea0000000200 */
[----:B------:R-:W-:Y:S06]  /*4ab0*/  HMMA.16816.F32.BF16 R32, R164, R142, R32 ;  /* 0x0000008ea420723c */ /* 0x000fec0000041820 */
[-C--:B------:R-:W-:Y:S06]  /*4ac0*/  HMMA.16816.F32.BF16 R4, R144, R148.reuse, R4 ;  /* 0x000000949004723c */ /* 0x080fec0000041804 */
[C---:B--2---:R-:W-:Y:S06]  /*4ad0*/  HMMA.16816.F32.BF16 R8, R132.reuse, R148, R8 ;  /* 0x000000948408723c */ /* 0x044fec0000041808 */
[-C--:B------:R-:W-:Y:S01]  /*4ae0*/  HMMA.16816.F32.BF16 R12, R132, R150.reuse, R12 ;  /* 0x00000096840c723c */ /* 0x080fe2000004180c */
[----:B----4-:R-:W-:Y:S04]  /*4af0*/  MOV R0, UR40 ;  /* 0x0000002800007c02 */ /* 0x010fe80008000f00 */
[----:B------:R-:W-:Y:S01]  /*4b00*/  LEA R0, R0, R187, 0x7 ;  /* 0x000000bb00007211 */ /* 0x000fe200078e38ff */
[C---:B------:R-:W-:Y:S06]  /*4b10*/  HMMA.16816.F32.BF16 R16, R144.reuse, R150, R16 ;  /* 0x000000969010723c */ /* 0x040fec0000041810 */
[-C--:B------:R-:W-:Y:S06]  /*4b20*/  HMMA.16816.F32.BF16 R20, R144, R152.reuse, R20 ;  /* 0x000000989014723c */ /* 0x080fec0000041814 */
[C---:B------:R-:W-:Y:S06]  /*4b30*/  HMMA.16816.F32.BF16 R24, R132.reuse, R152, R24 ;  /* 0x000000988418723c */ /* 0x040fec0000041818 */
[-C--:B------:R-:W-:Y:S06]  /*4b40*/  HMMA.16816.F32.BF16 R28, R132, R154.reuse, R28 ;  /* 0x0000009a841c723c */ /* 0x080fec000004181c */
[----:B------:R-:W-:Y:S01]  /*4b50*/  HMMA.16816.F32.BF16 R32, R144, R154, R32 ;  /* 0x0000009a9020723c */ /* 0x000fe20000041820 */
[----:B------:R-:W2:Y:S04]  /*4b60*/  LDL R146, [R1+0xc] ;  /* 0x00000c0001927983 */ /* 0x000ea80000100800 */
[----:B------:R-:W4:Y:S01]  /*4b70*/  LDL R144, [R1+0x8] ;  /* 0x0000080001907983 */ /* 0x000f220000100800 */
[-C--:B-1----:R-:W-:Y:S06]  /*4b80*/  HMMA.16816.F32.BF16 R4, R156, R160.reuse, R4 ;  /* 0x000000a09c04723c */ /* 0x082fec0000041804 */
[C---:B---3--:R-:W-:Y:S06]  /*4b90*/  HMMA.16816.F32.BF16 R8, R136.reuse, R160, R8 ;  /* 0x000000a08808723c */ /* 0x048fec0000041808 */
[-C--:B------:R-:W-:Y:S06]  /*4ba0*/  HMMA.16816.F32.BF16 R12, R136, R162.reuse, R12 ;  /* 0x000000a2880c723c */ /* 0x080fec000004180c */
[C---:B------:R-:W-:Y:S06]  /*4bb0*/  HMMA.16816.F32.BF16 R16, R156.reuse, R162, R16 ;  /* 0x000000a29c10723c */ /* 0x040fec0000041810 */
[----:B------:R-:W-:Y:S01]  /*4bc0*/  FMUL.FTZ R4, R4, UR6 ;  /* 0x0000000604047c20 */ /* 0x000fe20008410000 */
[----:B------:R-:W-:Y:S01]  /*4bd0*/  FMUL.FTZ R5, R5, UR6 ;  /* 0x0000000605057c20 */ /* 0x000fe20008410000 */
[----:B------:R-:W-:Y:S02]  /*4be0*/  FMUL.FTZ R6, R6, UR6 ;  /* 0x0000000606067c20 */ /* 0x000fe40008410000 */
[----:B------:R-:W1:Y:S01]  /*4bf0*/  MUFU.TANH R218, R4 ;  /* 0x0000000400da7308 */ /* 0x000e620000002400 */
        /* <DEDUP_REMOVED lines=15> */
[----:B------:R1:W-:Y:S01]  /*4cf0*/  MUFU.TANH R190, R14 ;  /* 0x0000000e00be7308 */ /* 0x0003e20000002400 */
[----:B---3--:R-:W-:Y:S02]  /*4d00*/  @!P0 IADD3 R8, R185, UR10, RZ ;  /* 0x0000000ab9088c10 */ /* 0x008fe4000fffe0ff */
[----:B------:R-:W-:Y:S07]  /*4d10*/  MOV R185, 0x8 ;  /* 0x0000000800b97802 */ /* 0x000fee0000000f00 */
[----:B------:R-:W3:Y:S10]  /*4d20*/  MUFU.TANH R227, R6 ;  /* 0x0000000600e37308 */ /* 0x000ef40000002400 */
[----:B------:R3:W3:Y:S01]  /*4d30*/  MUFU.TANH R171, R13 ;  /* 0x0000000d00ab7308 */ /* 0x0006e20000002400 */
[----:B-1----:R-:W-:Y:S09]  /*4d40*/  I2FP.F32.S32 R14, R0 ;  /* 0x00000000000e7245 */ /* 0x002ff20000201400 */
[----:B------:R1:W1:Y:S10]  /*4d50*/  MUFU.TANH R225, R7 ;  /* 0x0000000700e17308 */ /* 0x0002740000002400 */
[----:B------:R1:W-:Y:S01]  /*4d60*/  MUFU.TANH R191, R11 ;  /* 0x0000000b00bf7308 */ /* 0x0003e20000002400 */
[----:B---3--:R-:W-:Y:S04]  /*4d70*/  @!P0 VIMNMX R13, R8, UR11, PT ;  /* 0x0000000b080d8c48 */ /* 0x008fe8000bfe0100 */
[----:B------:R-:W-:Y:S05]  /*4d80*/  @!P0 ISETP.GE.AND P3, PT, R0, R13, PT ;  /* 0x0000000d0000820c */ /* 0x000fea0003f66270 */
[----:B------:R3:W-:Y:S01]  /*4d90*/  MUFU.TANH R211, R17 ;  /* 0x0000001100d37308 */ /* 0x0007e20000002400 */
[----:B-1----:R-:W1:Y:S09]  /*4da0*/  LDSM.16.M88.4 R4, [R173+0xd400] ;  /* 0x00d40000ad04783b */ /* 0x002e720000000200 */
[----:B------:R3:W-:Y:S01]  /*4db0*/  MUFU.TANH R192, R10 ;  /* 0x0000000a00c07308 */ /* 0x0007e20000002400 */
[----:B------:R-:W-:Y:S05]  /*4dc0*/  FMUL.FTZ R11, R245, 1.4426950216293334961 ;  /* 0x3fb8aa3bf50b7820 */ /* 0x000fea0000410000 */
[----:B------:R-:W-:Y:S04]  /*4dd0*/  FSEL R11, R11, RZ, P2 ;  /* 0x000000ff0b0b7208 */ /* 0x000fe80001000000 */
[----:B------:R-:W-:Y:S01]  /*4de0*/  MUFU.TANH R224, R18 ;  /* 0x0000001200e07308 */ /* 0x000fe20000002400 */
[----:B---3--:R-:W-:Y:S09]  /*4df0*/  MOV R17, 0x20 ;  /* 0x0000002000117802 */ /* 0x008ff20000000f00 */
[----:B------:R3:W-:Y:S01]  /*4e00*/  MUFU.TANH R184, R12 ;  /* 0x0000000c00b87308 */ /* 0x0007e20000002400 */
[----:B------:R-:W-:Y:S05]  /*4e10*/  FMUL.FTZ R10, R246, 1.4426950216293334961 ;  /* 0x3fb8aa3bf60a7820 */ /* 0x000fea0000410000 */
[----:B------:R-:W-:Y:S04]  /*4e20*/  FSEL R10, R10, RZ, P1 ;  /* 0x000000ff0a0a7208 */ /* 0x000fe80000800000 */
[----:B------:R-:W-:Y:S10]  /*4e30*/  MUFU.TANH R223, R19 ;  /* 0x0000001300df7308 */ /* 0x000ff40000002400 */
[----:B------:R3:W-:Y:S01]  /*4e40*/  MUFU.TANH R189, R15 ;  /* 0x0000000f00bd7308 */ /* 0x0007e20000002400 */
[-C--:B-1----:R-:W-:Y:S03]  /*4e50*/  HMMA.16816.F32.BF16 R20, R156, R4.reuse, R20 ;  /* 0x000000049c14723c */ /* 0x082fe60000041814 */
[----:B---3--:R-:W-:Y:S03]  /*4e60*/  @!P0 VIADDMNMX R12, R8, R185, UR11, PT ;  /* 0x0000000b080c8e46 */ /* 0x008fe6000b8001b9 */
[C---:B------:R-:W-:Y:S03]  /*4e70*/  HMMA.16816.F32.BF16 R24, R136.reuse, R4, R24 ;  /* 0x000000048818723c */ /* 0x040fe60000041818 */
[----:B------:R1:W3:Y:S01]  /*4e80*/  MUFU.TANH R186, R9 ;  /* 0x0000000900ba7308 */ /* 0x0002e20000002400 */
[-C--:B------:R-:W-:Y:S02]  /*4e90*/  @!P0 ISETP.GE.AND P2, PT, R0, R12.reuse, PT ;  /* 0x0000000c0000820c */ /* 0x080fe40003f46270 */
[-C--:B------:R-:W-:Y:S07]  /*4ea0*/  HMMA.16816.F32.BF16 R28, R136, R6.reuse, R28 ;  /* 0x00000006881c723c */ /* 0x080fee000004181c */
[----:B------:R3:W2:Y:S01]  /*4eb0*/  MUFU.TANH R212, R16 ;  /* 0x0000001000d47308 */ /* 0x0006a20000002400 */
[----:B------:R-:W-:Y:S03]  /*4ec0*/  FFMA.FTZ R5, R14, UR5, R218 ;  /* 0x000000050e057c23 */ /* 0x000fe600080100da */
[----:B------:R-:W-:Y:S01]  /*4ed0*/  @!P0 IADD3 R4, R0, 0x1, RZ ;  /* 0x0000000100048810 */ /* 0x000fe20007ffe0ff */
[----:B------:R-:W-:Y:S01]  /*4ee0*/  FFMA.FTZ R15, R232, UR5, R217 ;  /* 0x00000005e80f7c23 */ /* 0x000fe200080100d9 */
[----:B------:R-:W-:Y:S04]  /*4ef0*/  HMMA.16816.F32.BF16 R32, R156, R6, R32 ;  /* 0x000000069c20723c */ /* 0x000fe80000041820 */
[----:B------:R-:W-:Y:S01]  /*4f00*/  @!P0 FSEL R5, R5, -INF , !P3 ;  /* 0xff80000005058808 */ /* 0x000fe20005800000 */
[----:B-1----:R-:W-:Y:S01]  /*4f10*/  FFMA.FTZ R9, R14, UR5, R227 ;  /* 0x000000050e097c23 */ /* 0x002fe200080100e3 */
[----:B------:R-:W-:Y:S01]  /*4f20*/  @!P0 ISETP.GE.AND P1, PT, R4, R13, PT ;  /* 0x0000000d0400820c */ /* 0x000fe20003f26270 */
[----:B------:R-:W-:Y:S01]  /*4f30*/  FFMA.FTZ R7, R234, UR5, R171 ;  /* 0x00000005ea077c23 */ /* 0x000fe200080100ab */
[----:B------:R-:W-:Y:S03]  /*4f40*/  FMUL.FTZ R20, R20, UR6 ;  /* 0x0000000614147c20 */ /* 0x000fe60008410000 */
[--C-:B------:R-:W-:Y:S01]  /*4f50*/  FFMA.FTZ R5, R5, UR12, -R11.reuse ;  /* 0x0000000c05057c23 */ /* 0x100fe2000801080b */
[----:B------:R-:W1:Y:S01]  /*4f60*/  MUFU.TANH R210, R20 ;  /* 0x0000001400d27308 */ /* 0x000e620000002400 */
[----:B------:R-:W-:Y:S01]  /*4f70*/  FMUL.FTZ R21, R21, UR6 ;  /* 0x0000000615157c20 */ /* 0x000fe20008410000 */
[----:B------:R-:W-:Y:S01]  /*4f80*/  @!P0 FSEL R15, R15, -INF , !P1 ;  /* 0xff8000000f0f8808 */ /* 0x000fe20004800000 */
[----:B------:R-:W-:Y:S01]  /*4f90*/  FMUL.FTZ R22, R22, UR6 ;  /* 0x0000000616167c20 */ /* 0x000fe20008410000 */
[----:B------:R-:W-:Y:S01]  /*4fa0*/  FMUL.FTZ R28, R28, UR6 ;  /* 0x000000061c1c7c20 */ /* 0x000fe20008410000 */
[----:B------:R-:W-:Y:S01]  /*4fb0*/  FMUL.FTZ R29, R29, UR6 ;  /* 0x000000061d1d7c20 */ /* 0x000fe20008410000 */
[----:B------:R-:W-:Y:S01]  /*4fc0*/  FMUL.FTZ R30, R30, UR6 ;  /* 0x000000061e1e7c20 */ /* 0x000fe20008410000 */
[----:B------:R-:W-:Y:S03]  /*4fd0*/  FMUL.FTZ R31, R31, UR6 ;  /* 0x000000061f1f7c20 */ /* 0x000fe60008410000 */
[----:B------:R1:W-:Y:S01]  /*4fe0*/  MUFU.EX2 R148, R5 ;  /* 0x0000000500947308 */ /* 0x0003e20000000800 */
[----:B------:R-:W-:Y:S01]  /*4ff0*/  @!P0 ISETP.GE.AND P1, PT, R4, R12, PT ;  /* 0x0000000c0400820c */ /* 0x000fe20003f26270 */
[----:B------:R-:W-:Y:S01]  /*5000*/  FFMA.FTZ R15, R15, UR12, -R11 ;  /* 0x0000000c0f0f7c23 */ /* 0x000fe2000801080b */
[----:B------:R-:W-:Y:S01]  /*5010*/  @!P0 FSEL R9, R9, -INF , !P2 ;  /* 0xff80000009098808 */ /* 0x000fe20005000000 */
[----:B------:R-:W-:Y:S01]  /*5020*/  FMUL.FTZ R32, R32, UR6 ;  /* 0x0000000620207c20 */ /* 0x000fe20008410000 */
[----:B------:R-:W-:Y:S01]  /*5030*/  FMUL.FTZ R33, R33, UR6 ;  /* 0x0000000621217c20 */ /* 0x000fe20008410000 */
[----:B------:R-:W-:Y:S01]  /*5040*/  FMUL.FTZ R34, R34, UR6 ;  /* 0x0000000622227c20 */ /* 0x000fe20008410000 */
[----:B------:R-:W-:Y:S03]  /*5050*/  FMUL.FTZ R35, R35, UR6 ;  /* 0x0000000623237c20 */ /* 0x000fe60008410000 */
[----:B------:R-:W4:Y:S01]  /*5060*/  MUFU.TANH R209, R21 ;  /* 0x0000001500d17308 */ /* 0x000f220000002400 */
[--C-:B------:R-:W-:Y:S01]  /*5070*/  FFMA.FTZ R9, R9, UR12, -R10.reuse ;  /* 0x0000000c09097c23 */ /* 0x100fe2000801080a */
[----:B------:R-:W-:Y:S01]  /*5080*/  FMUL.FTZ R23, R23, UR6 ;  /* 0x0000000617177c20 */ /* 0x000fe20008410000 */
[----:B------:R-:W-:Y:S01]  /*5090*/  FMUL.FTZ R24, R24, UR6 ;  /* 0x0000000618187c20 */ /* 0x000fe20008410000 */
[----:B------:R-:W-:Y:S01]  /*50a0*/  FMUL.FTZ R25, R25, UR6 ;  /* 0x0000000619197c20 */ /* 0x000fe20008410000 */
[----:B------:R-:W-:Y:S01]  /*50b0*/  FMUL.FTZ R26, R26, UR6 ;  /* 0x000000061a1a7c20 */ /* 0x000fe20008410000 */
[----:B------:R-:W-:Y:S01]  /*50c0*/  FMUL.FTZ R27, R27, UR6 ;  /* 0x000000061b1b7c20 */ /* 0x000fe20008410000 */
[----:B---3--:R-:W-:Y:S03]  /*50d0*/  MOV R16, 0x28 ;  /* 0x0000002800107802 */ /* 0x008fe60000000f00 */
[----:B------:R3:W-:Y:S01]  /*50e0*/  MUFU.EX2 R239, R9 ;  /* 0x0000000900ef7308 */ /* 0x0007e20000000800 */
[----:B-1----:R-:W-:Y:S05]  /*50f0*/  FFMA.FTZ R5, R232, UR5, R225 ;  /* 0x00000005e8057c23 */ /* 0x002fea00080100e1 */
[----:B------:R-:W-:Y:S04]  /*5100*/  @!P0 FSEL R5, R5, -INF , !P1 ;  /* 0xff80000005058808 */ /* 0x000fe80004800000 */
[----:B------:R-:W1:Y:S01]  /*5110*/  MUFU.TANH R222, R22 ;  /* 0x0000001600de7308 */ /* 0x000e620000002400 */
[----:B------:R-:W-:Y:S01]  /*5120*/  FSETP.NEU.FTZ.AND P1, PT, R243, -INF , PT ;  /* 0xff800000f300780b */ /* 0x000fe20003f3d000 */
[----:B------:R-:W-:Y:S08]  /*5130*/  FFMA.FTZ R5, R5, UR12, -R10 ;  /* 0x0000000c05057c23 */ /* 0x000ff0000801080a */
[----:B------:R1:W-:Y:S01]  /*5140*/  MUFU.EX2 R145, R15 ;  /* 0x0000000f00917308 */ /* 0x0003e20000000800 */
[C---:B---3--:R-:W-:Y:S02]  /*5150*/  @!P0 VIADDMNMX R9, R8.reuse, R17, UR11, PT ;  /* 0x0000000b08098e46 */ /* 0x048fe4000b800111 */
[----:B------:R-:W-:Y:S01]  /*5160*/  @!P0 VIADDMNMX R8, R8, R16, UR11, PT ;  /* 0x0000000b08088e46 */ /* 0x000fe2000b800110 */
[----:B------:R-:W-:Y:S01]  /*5170*/  FFMA.FTZ R16, R232, UR5, R186 ;  /* 0x00000005e8107c23 */ /* 0x000fe200080100ba */
[-C--:B------:R-:W-:Y:S02]  /*5180*/  @!P0 ISETP.GE.AND P4, PT, R0, R9.reuse, PT ;  /* 0x000000090000820c */ /* 0x080fe40003f86270 */
[CC--:B------:R-:W-:Y:S03]  /*5190*/  @!P0 ISETP.GE.AND P3, PT, R4.reuse, R9.reuse, PT ;  /* 0x000000090400820c */ /* 0x0c0fe60003f66270 */
[----:B------:R3:W-:Y:S01]  /*51a0*/  MUFU.EX2 R242, R5 ;  /* 0x0000000500f27308 */ /* 0x0007e20000000800 */
[-C--:B------:R-:W-:Y:S01]  /*51b0*/  @!P0 ISETP.GE.AND P2, PT, R4, R8.reuse, PT ;  /* 0x000000080400820c */ /* 0x080fe20003f46270 */
[----:B------:R-:W-:Y:S01]  /*51c0*/  FMUL.FTZ R4, R244, 1.4426950216293334961 ;  /* 0x3fb8aa3bf4047820 */ /* 0x000fe20000410000 */
[----:B------:R-:W-:Y:S02]  /*51d0*/  @!P0 FSEL R16, R16, -INF , !P3 ;  /* 0xff80000010108808 */ /* 0x000fe40005800000 */
[-C--:B------:R-:W-:Y:S05]  /*51e0*/  @!P0 ISETP.GE.AND P3, PT, R0, R8.reuse, PT ;  /* 0x000000080000820c */ /* 0x080fea0003f66270 */
[----:B------:R-:W4:Y:S01]  /*51f0*/  MUFU.TANH R221, R23 ;  /* 0x0000001700dd7308 */ /* 0x000f220000002400 */
[----:B-1----:R-:W-:Y:S05]  /*5200*/  FFMA.FTZ R15, R14, UR5, R188 ;  /* 0x000000050e0f7c23 */ /* 0x002fea00080100bc */
[----:B------:R-:W-:Y:S04]  /*5210*/  @!P0 FSEL R15, R15, -INF , !P4 ;  /* 0xff8000000f0f8808 */ /* 0x000fe80006000000 */
[----:B------:R-:W1:Y:S01]  /*5220*/  MUFU.TANH R168, R24 ;  /* 0x0000001800a87308 */ /* 0x000e620000002400 */
[----:B---3--:R-:W-:Y:S05]  /*5230*/  FMUL.FTZ R5, R243, 1.4426950216293334961 ;  /* 0x3fb8aa3bf3057820 */ /* 0x008fea0000410000 */
[----:B------:R-:W-:Y:S04]  /*5240*/  FSEL R5, R5, RZ, P1 ;  /* 0x000000ff05057208 */ /* 0x000fe80000800000 */
[----:B------:R-:W3:Y:S01]  /*5250*/  MUFU.TANH R167, R25 ;  /* 0x0000001900a77308 */ /* 0x000ee20000002400 */
[----:B------:R-:W-:Y:S01]  /*5260*/  FSETP.NEU.FTZ.AND P1, PT, R244, -INF , PT ;  /* 0xff800000f400780b */ /* 0x000fe20003f3d000 */
[--C-:B------:R-:W-:Y:S01]  /*5270*/  FFMA.FTZ R17, R15, UR12, -R5.reuse ;  /* 0x0000000c0f117c23 */ /* 0x100fe20008010805 */
[----:B------:R-:W-:Y:S02]  /*5280*/  FFMA.FTZ R15, R14, UR5, R192 ;  /* 0x000000050e0f7c23 */ /* 0x000fe400080100c0 */
[----:B------:R-:W-:Y:S01]  /*5290*/  FSEL R4, R4, RZ, P1 ;  /* 0x000000ff04047208 */ /* 0x000fe20000800000 */
[----:B------:R-:W-:Y:S01]  /*52a0*/  FFMA.FTZ R16, R16, UR12, -R5 ;  /* 0x0000000c10107c23 */ /* 0x000fe20008010805 */
[----:B------:R-:W-:Y:S03]  /*52b0*/  FFMA.FTZ R14, R232, UR5, R191 ;  /* 0x00000005e80e7c23 */ /* 0x000fe600080100bf */
[----:B------:R-:W3:Y:S01]  /*52c0*/  MUFU.TANH R187, R26 ;  /* 0x0000001a00bb7308 */ /* 0x000ee20000002400 */
[----:B------:R-:W-:Y:S02]  /*52d0*/  @!P0 FSEL R15, R15, -INF , !P3 ;  /* 0xff8000000f0f8808 */ /* 0x000fe40005800000 */
[----:B------:R-:W-:Y:S03]  /*52e0*/  @!P0 FSEL R14, R14, -INF , !P2 ;  /* 0xff8000000e0e8808 */ /* 0x000fe60005000000 */
[--C-:B------:R-:W-:Y:S04]  /*52f0*/  FFMA.FTZ R15, R15, UR12, -R4.reuse ;  /* 0x0000000c0f0f7c23 */ /* 0x100fe80008010804 */
[----:B------:R1:W-:Y:S01]  /*5300*/  MUFU.EX2 R160, R16 ;  /* 0x0000001000a07308 */ /* 0x0003e20000000800 */
[----:B------:R-:W-:Y:S09]  /*5310*/  FFMA.FTZ R14, R14, UR12, -R4 ;  /* 0x0000000c0e0e7c23 */ /* 0x000ff20008010804 */
[----:B------:R2:W-:Y:S10]  /*5320*/  MUFU.EX2 R166, R15 ;  /* 0x0000000f00a67308 */ /* 0x0005f40000000800 */
[----:B------:R4:W-:Y:S01]  /*5330*/  MUFU.EX2 R165, R14 ;  /* 0x0000000e00a57308 */ /* 0x0009e20000000800 */
[----:B-1----:R-:W-:Y:S09]  /*5340*/  FFMA.FTZ R16, R233, UR5, R184 ;  /* 0x00000005e9107c23 */ /* 0x002ff200080100b8 */
[----:B------:R-:W1:Y:S01]  /*5350*/  MUFU.TANH R185, R27 ;  /* 0x0000001b00b97308 */ /* 0x000e620000002400 */
[----:B--2---:R-:W-:Y:S04]  /*5360*/  @!P0 IADD3 R15, R0, 0x8, RZ ;  /* 0x00000008000f8810 */ /* 0x004fe80007ffe0ff */
[CC--:B------:R-:W-:Y:S02]  /*5370*/  @!P0 ISETP.GE.AND P1, PT, R15.reuse, R9.reuse, PT ;  /* 0x000000090f00820c */ /* 0x0c0fe40003f26270 */
[-C--:B------:R-:W-:Y:S03]  /*5380*/  @!P0 ISETP.GE.AND P2, PT, R15, R8.reuse, PT ;  /* 0x000000080f00820c */ /* 0x080fe60003f46270 */
[----:B------:R-:W-:Y:S01]  /*5390*/  MUFU.TANH R164, R28 ;  /* 0x0000001c00a47308 */ /* 0x000fe20000002400 */
[----:B------:R-:W-:Y:S02]  /*53a0*/  @!P0 FSEL R16, R16, -INF , !P1 ;  /* 0xff80000010108808 */ /* 0x000fe40004800000 */
[----:B----4-:R-:W-:Y:S03]  /*53b0*/  @!P0 IADD3 R14, R0, 0x9, RZ ;  /* 0x00000009000e8810 */ /* 0x010fe60007ffe0ff */
[--C-:B------:R-:W-:Y:S01]  /*53c0*/  FFMA.FTZ R6, R16, UR12, -R5.reuse ;  /* 0x0000000c10067c23 */ /* 0x100fe20008010805 */
[C---:B------:R-:W-:Y:S01]  /*53d0*/  @!P0 ISETP.GE.AND P1, PT, R14.reuse, R9, PT ;  /* 0x000000090e00820c */ /* 0x040fe20003f26270 */
[----:B------:R-:W-:Y:S02]  /*53e0*/  FFMA.FTZ R16, R233, UR5, R190 ;  /* 0x00000005e9107c23 */ /* 0x000fe400080100be */
[----:B------:R-:W2:Y:S01]  /*53f0*/  MUFU.TANH R163, R29 ;  /* 0x0000001d00a37308 */ /* 0x000ea20000002400 */
[----:B------:R-:W-:Y:S02]  /*5400*/  @!P0 FSEL R7, R7, -INF , !P1 ;  /* 0xff80000007078808 */ /* 0x000fe40004800000 */
[----:B------:R-:W-:Y:S02]  /*5410*/  @!P0 ISETP.GE.AND P1, PT, R14, R8, PT ;  /* 0x000000080e00820c */ /* 0x000fe40003f26270 */
[----:B------:R-:W-:Y:S01]  /*5420*/  @!P0 FSEL R16, R16, -INF , !P2 ;  /* 0xff80000010108808 */ /* 0x000fe20005000000 */
[----:B------:R-:W-:Y:S04]  /*5430*/  FFMA.FTZ R7, R7, UR12, -R5 ;  /* 0x0000000c07077c23 */ /* 0x000fe80008010805 */
[----:B------:R4:W-:Y:S01]  /*5440*/  MUFU.EX2 R155, R6 ;  /* 0x00000006009b7308 */ /* 0x0009e20000000800 */
[----:B------:R-:W-:Y:S09]  /*5450*/  FFMA.FTZ R16, R16, UR12, -R4 ;  /* 0x0000000c10107c23 */ /* 0x000ff20008010804 */
[----:B------:R3:W-:Y:S10]  /*5460*/  MUFU.EX2 R154, R7 ;  /* 0x00000007009a7308 */ /* 0x0007f40000000800 */
[----:B------:R1:W-:Y:S01]  /*5470*/  MUFU.EX2 R162, R16 ;  /* 0x0000001000a27308 */ /* 0x0003e20000000800 */
[----:B----4-:R-:W-:Y:S05]  /*5480*/  FFMA.FTZ R6, R234, UR5, R189 ;  /* 0x00000005ea067c23 */ /* 0x010fea00080100bd */
[----:B------:R-:W-:Y:S02]  /*5490*/  @!P0 FSEL R6, R6, -INF , !P1 ;  /* 0xff80000006068808 */ /* 0x000fe40004800000 */
[-C--:B------:R-:W-:Y:S01]  /*54a0*/  @!P0 ISETP.GE.AND P1, PT, R15, R13.reuse, PT ;  /* 0x0000000d0f00820c */ /* 0x080fe20003f26270 */
[----:B---3--:R-:W-:Y:S01]  /*54b0*/  FFMA.FTZ R7, R233, UR5, R212 ;  /* 0x00000005e9077c23 */ /* 0x008fe200080100d4 */
[----:B------:R-:W3:Y:S01]  /*54c0*/  MUFU.TANH R170, R30 ;  /* 0x0000001e00aa7308 */ /* 0x000ee20000002400 */
[----:B------:R-:W-:Y:S03]  /*54d0*/  FFMA.FTZ R6, R6, UR12, -R4 ;  /* 0x0000000c06067c23 */ /* 0x000fe60008010804 */
[----:B------:R-:W-:Y:S02]  /*54e0*/  @!P0 FSEL R7, R7, -INF , !P1 ;  /* 0xff80000007078808 */ /* 0x000fe40004800000 */
[-C--:B------:R-:W-:Y:S01]  /*54f0*/  @!P0 ISETP.GE.AND P1, PT, R14, R13.reuse, PT ;  /* 0x0000000d0e00820c */ /* 0x080fe20003f26270 */
[----:B-1----:R-:W-:Y:S03]  /*5500*/  FFMA.FTZ R16, R233, UR5, R224 ;  /* 0x00000005e9107c23 */ /* 0x002fe600080100e0 */
[----:B------:R1:W-:Y:S01]  /*5510*/  MUFU.EX2 R159, R6 ;  /* 0x00000006009f7308 */ /* 0x0003e20000000800 */
[----:B------:R-:W-:Y:S09]  /*5520*/  FFMA.FTZ R7, R7, UR12, -R11 ;  /* 0x0000000c07077c23 */ /* 0x000ff2000801080b */
[----:B------:R4:W-:Y:S10]  /*5530*/  MUFU.EX2 R216, R7 ;  /* 0x0000000700d87308 */ /* 0x0009f40000000800 */
[----:B------:R-:W-:Y:S01]  /*5540*/  MUFU.TANH R197, R32 ;  /* 0x0000002000c57308 */ /* 0x000fe20000002400 */
[----:B-1----:R-:W-:Y:S05]  /*5550*/  FFMA.FTZ R6, R234, UR5, R211 ;  /* 0x00000005ea067c23 */ /* 0x002fea00080100d3 */
[----:B------:R-:W-:Y:S02]  /*5560*/  @!P0 FSEL R6, R6, -INF , !P1 ;  /* 0xff80000006068808 */ /* 0x000fe40004800000 */
[-C--:B------:R-:W-:Y:S01]  /*5570*/  @!P0 ISETP.GE.AND P1, PT, R15, R12.reuse, PT ;  /* 0x0000000c0f00820c */ /* 0x080fe20003f26270 */
[----:B----4-:R-:W-:Y:S01]  /*5580*/  FFMA.FTZ R7, R234, UR5, R223 ;  /* 0x00000005ea077c23 */ /* 0x010fe200080100df */
[----:B------:R-:W-:Y:S01]  /*5590*/  FFMA.FTZ R15, R235, UR5, R210 ;  /* 0x00000005eb0f7c23 */ /* 0x000fe200080100d2 */
[----:B------:R-:W-:Y:S01]  /*55a0*/  FFMA.FTZ R6, R6, UR12, -R11 ;  /* 0x0000000c06067c23 */ /* 0x000fe2000801080b */
[----:B------:R-:W-:Y:S01]  /*55b0*/  @!P0 FSEL R16, R16, -INF , !P1 ;  /* 0xff80000010108808 */ /* 0x000fe20004800000 */
[----:B------:R-:W-:Y:S01]  /*55c0*/  MUFU.TANH R198, R33 ;  /* 0x0000002100c67308 */ /* 0x000fe20000002400 */
[-C--:B------:R-:W-:Y:S03]  /*55d0*/  @!P0 ISETP.GE.AND P1, PT, R14, R12.reuse, PT ;  /* 0x0000000c0e00820c */ /* 0x080fe60003f26270 */
[--C-:B------:R-:W-:Y:S01]  /*55e0*/  FFMA.FTZ R16, R16, UR12, -R10.reuse ;  /* 0x0000000c10107c23 */ /* 0x100fe2000801080a */
[----:B------:R-:W-:Y:S05]  /*55f0*/  @!P0 FSEL R7, R7, -INF , !P1 ;  /* 0xff80000007078808 */ /* 0x000fea0004800000 */
[----:B------:R1:W-:Y:S01]  /*5600*/  MUFU.EX2 R215, R6 ;  /* 0x0000000600d77308 */ /* 0x0003e20000000800 */
[----:B------:R-:W-:Y:S01]  /*5610*/  FFMA.FTZ R14, R7, UR12, -R10 ;  /* 0x0000000c070e7c23 */ /* 0x000fe2000801080a */
[C---:B------:R-:W-:Y:S08]  /*5620*/  @!P0 IADD3 R7, R0.reuse, 0x11, RZ ;  /* 0x0000001100078810 */ /* 0x040ff00007ffe0ff */
[----:B------:R4:W-:Y:S10]  /*5630*/  MUFU.EX2 R229, R14 ;  /* 0x0000000e00e57308 */ /* 0x0009f40000000800 */
[----:B------:R-:W3:Y:S01]  /*5640*/  MUFU.TANH R204, R34 ;  /* 0x0000002200cc7308 */ /* 0x000ee20000002400 */
[----:B-1----:R-:W-:Y:S04]  /*5650*/  @!P0 IADD3 R6, R0, 0x10, RZ ;  /* 0x0000001000068810 */ /* 0x002fe80007ffe0ff */
[-C--:B------:R-:W-:Y:S05]  /*5660*/  @!P0 ISETP.GE.AND P1, PT, R6, R13.reuse, PT ;  /* 0x0000000d0600820c */ /* 0x080fea0003f26270 */
[----:B------:R-:W-:Y:S01]  /*5670*/  MUFU.TANH R203, R35 ;  /* 0x0000002300cb7308 */ /* 0x000fe20000002400 */
[----:B------:R-:W-:Y:S01]  /*5680*/  @!P0 FSEL R15, R15, -INF , !P1 ;  /* 0xff8000000f0f8808 */ /* 0x000fe20004800000 */
[----:B----4-:R-:W-:Y:S01]  /*5690*/  FFMA.FTZ R14, R236, UR5, R209 ;  /* 0x00000005ec0e7c23 */ /* 0x010fe200080100d1 */
[----:B------:R-:W-:Y:S03]  /*56a0*/  @!P0 ISETP.GE.AND P1, PT, R7, R13, PT ;  /* 0x0000000d0700820c */ /* 0x000fe60003f26270 */
[--C-:B------:R-:W-:Y:S01]  /*56b0*/  FFMA.FTZ R15, R15, UR12, -R11.reuse ;  /* 0x0000000c0f0f7c23 */ /* 0x100fe2000801080b */
[----:B------:R-:W-:Y:S03]  /*56c0*/  @!P0 FSEL R14, R14, -INF , !P1 ;  /* 0xff8000000e0e8808 */ /* 0x000fe60004800000 */
[----:B------:R-:W-:Y:S01]  /*56d0*/  MUFU.EX2 R230, R16 ;  /* 0x0000001000e67308 */ /* 0x000fe20000000800 */
[-C--:B------:R-:W-:Y:S01]  /*56e0*/  @!P0 ISETP.GE.AND P1, PT, R6, R12.reuse, PT ;  /* 0x0000000c0600820c */ /* 0x080fe20003f26270 */
[----:B------:R-:W-:Y:S08]  /*56f0*/  FFMA.FTZ R14, R14, UR12, -R11 ;  /* 0x0000000c0e0e7c23 */ /* 0x000ff0000801080b */
[----:B------:R1:W-:Y:S10]  /*5700*/  MUFU.EX2 R213, R15 ;  /* 0x0000000f00d57308 */ /* 0x0003f40000000800 */
[----:B------:R4:W-:Y:S10]  /*5710*/  MUFU.EX2 R214, R14 ;  /* 0x0000000e00d67308 */ /* 0x0009f40000000800 */
[----:B------:R-:W3:Y:S01]  /*5720*/  MUFU.TANH R169, R31 ;  /* 0x0000001f00a97308 */ /* 0x000ee20000002400 */
[----:B-1----:R-:W-:Y:S05]  /*5730*/  FFMA.FTZ R15, R235, UR5, R222 ;  /* 0x00000005eb0f7c23 */ /* 0x002fea00080100de */
[----:B------:R-:W-:Y:S02]  /*5740*/  @!P0 FSEL R15, R15, -INF , !P1 ;  /* 0xff8000000f0f8808 */ /* 0x000fe40004800000 */
[----:B------:R-:W-:Y:S01]  /*5750*/  @!P0 ISETP.GE.AND P1, PT, R7, R12, PT ;  /* 0x0000000c0700820c */ /* 0x000fe20003f26270 */
[----:B----4-:R-:W-:Y:S01]  /*5760*/  FFMA.FTZ R14, R236, UR5, R221 ;  /* 0x00000005ec0e7c23 */ /* 0x010fe200080100dd */
[----:B------:R-:W1:Y:S01]  /*5770*/  MUFU.EX2 R161, R17 ;  /* 0x0000001100a17308 */ /* 0x000e620000000800 */
[--C-:B------:R-:W-:Y:S03]  /*5780*/  FFMA.FTZ R15, R15, UR12, -R10.reuse ;  /* 0x0000000c0f0f7c23 */ /* 0x100fe6000801080a */
[----:B------:R-:W-:Y:S02]  /*5790*/  @!P0 FSEL R14, R14, -INF , !P1 ;  /* 0xff8000000e0e8808 */ /* 0x000fe40004800000 */
[-C--:B------:R-:W-:Y:S04]  /*57a0*/  @!P0 ISETP.GE.AND P1, PT, R6, R9.reuse, PT ;  /* 0x000000090600820c */ /* 0x080fe80003f26270 */
[----:B------:R4:W-:Y:S01]  /*57b0*/  MUFU.EX2 R226, R15 ;  /* 0x0000000f00e27308 */ /* 0x0009e20000000800 */
[----:B------:R-:W-:Y:S09]  /*57c0*/  FFMA.FTZ R14, R14, UR12, -R10 ;  /* 0x0000000c0e0e7c23 */ /* 0x000ff2000801080a */
[----:B------:R2:W1:Y:S01]  /*57d0*/  MUFU.EX2 R228, R14 ;  /* 0x0000000e00e47308 */ /* 0x0004620000000800 */
[----:B----4-:R-:W-:Y:S05]  /*57e0*/  FFMA.FTZ R15, R235, UR5, R168 ;  /* 0x00000005eb0f7c23 */ /* 0x010fea00080100a8 */
[----:B------:R-:W-:Y:S02]  /*57f0*/  @!P0 FSEL R15, R15, -INF , !P1 ;  /* 0xff8000000f0f8808 */ /* 0x000fe40004800000 */
[-C--:B------:R-:W-:Y:S01]  /*5800*/  @!P0 ISETP.GE.AND P1, PT, R7, R9.reuse, PT ;  /* 0x000000090700820c */ /* 0x080fe20003f26270 */
[----:B--2---:R-:W-:Y:S02]  /*5810*/  FFMA.FTZ R14, R236, UR5, R167 ;  /* 0x00000005ec0e7c23 */ /* 0x004fe400080100a7 */
[--C-:B------:R-:W-:Y:S03]  /*5820*/  FFMA.FTZ R15, R15, UR12, -R5.reuse ;  /* 0x0000000c0f0f7c23 */ /* 0x100fe60008010805 */
[----:B------:R-:W-:Y:S01]  /*5830*/  @!P0 FSEL R14, R14, -INF , !P1 ;  /* 0xff8000000e0e8808 */ /* 0x000fe20004800000 */
[----:B------:R2:W-:Y:S01]  /*5840*/  MUFU.EX2 R152, R15 ;  /* 0x0000000f00987308 */ /* 0x0005e20000000800 */
[----:B------:R-:W-:Y:S02]  /*5850*/  @!P0 ISETP.GE.AND P1, PT, R6, R8, PT ;  /* 0x000000080600820c */ /* 0x000fe40003f26270 */
[----:B------:R-:W-:Y:S01]  /*5860*/  @!P0 IADD3 R6, R0, 0x18, RZ ;  /* 0x0000001800068810 */ /* 0x000fe20007ffe0ff */
[----:B------:R-:W-:Y:S01]  /*5870*/  FFMA.FTZ R14, R14, UR12, -R5 ;  /* 0x0000000c0e0e7c23 */ /* 0x000fe20008010805 */
[----:B------:R-:W-:Y:S05]  /*5880*/  @!P0 IADD3 R0, R0, 0x19, RZ ;  /* 0x0000001900008810 */ /* 0x000fea0007ffe0ff */
[----:B------:R4:W-:Y:S01]  /*5890*/  MUFU.EX2 R151, R14 ;  /* 0x0000000e00977308 */ /* 0x0009e20000000800 */
[----:B------:R-:W-:Y:S01]  /*58a0*/  @!P0 ISETP.GE.AND P2, PT, R0, R12, PT ;  /* 0x0000000c0000820c */ /* 0x000fe20003f46270 */
[----:B--2---:R-:W-:Y:S05]  /*58b0*/  FFMA.FTZ R15, R235, UR5, R187 ;  /* 0x00000005eb0f7c23 */ /* 0x004fea00080100bb */
[----:B------:R-:W-:Y:S02]  /*58c0*/  @!P0 FSEL R15, R15, -INF , !P1 ;  /* 0xff8000000f0f8808 */ /* 0x000fe40004800000 */
[-C--:B------:R-:W-:Y:S01]  /*58d0*/  @!P0 ISETP.GE.AND P1, PT, R7, R8.reuse, PT ;  /* 0x000000080700820c */ /* 0x080fe20003f26270 */
[----:B----4-:R-:W-:Y:S01]  /*58e0*/  FFMA.FTZ R14, R236, UR5, R185 ;  /* 0x00000005ec0e7c23 */ /* 0x010fe200080100b9 */
[----:B------:R-:W-:Y:S01]  /*58f0*/  FFMA.FTZ R7, R238, UR5, R163 ;  /* 0x00000005ee077c23 */ /* 0x000fe200080100a3 */
[--C-:B------:R-:W-:Y:S03]  /*5900*/  FFMA.FTZ R15, R15, UR12, -R4.reuse ;  /* 0x0000000c0f0f7c23 */ /* 0x100fe60008010804 */
[----:B------:R-:W-:Y:S01]  /*5910*/  @!P0 FSEL R14, R14, -INF , !P1 ;  /* 0xff8000000e0e8808 */ /* 0x000fe20004800000 */
[----:B------:R2:W-:Y:S01]  /*5920*/  MUFU.EX2 R158, R15 ;  /* 0x0000000f009e7308 */ /* 0x0005e20000000800 */
[-C--:B------:R-:W-:Y:S03]  /*5930*/  @!P0 ISETP.GE.AND P1, PT, R6, R9.reuse, PT ;  /* 0x000000090600820c */ /* 0x080fe60003f26270 */
[----:B------:R-:W-:Y:S06]  /*5940*/  FFMA.FTZ R14, R14, UR12, -R4 ;  /* 0x0000000c0e0e7c23 */ /* 0x000fec0008010804 */
[----:B------:R-:W-:Y:S01]  /*5950*/  MUFU.EX2 R157, R14 ;  /* 0x0000000e009d7308 */ /* 0x000fe20000000800 */
[----:B--2---:R-:W-:Y:S05]  /*5960*/  FFMA.FTZ R15, R237, UR5, R164 ;  /* 0x00000005ed0f7c23 */ /* 0x004fea00080100a4 */
[----:B------:R-:W-:Y:S02]  /*5970*/  @!P0 FSEL R15, R15, -INF , !P1 ;  /* 0xff8000000f0f8808 */ /* 0x000fe40004800000 */
[----:B------:R-:W-:Y:S01]  /*5980*/  @!P0 ISETP.GE.AND P1, PT, R0, R9, PT ;  /* 0x000000090000820c */ /* 0x000fe20003f26270 */
[----:B---3--:R-:W-:Y:S02]  /*5990*/  FFMA.FTZ R9, R237, UR5, R170 ;  /* 0x00000005ed097c23 */ /* 0x008fe400080100aa */
[--C-:B------:R-:W-:Y:S01]  /*59a0*/  FFMA.FTZ R15, R15, UR12, -R5.reuse ;  /* 0x0000000c0f0f7c23 */ /* 0x100fe20008010805 */
[----:B------:R-:W-:Y:S02]  /*59b0*/  @!P0 FSEL R7, R7, -INF , !P1 ;  /* 0xff80000007078808 */ /* 0x000fe40004800000 */
[C---:B------:R-:W-:Y:S01]  /*59c0*/  @!P0 ISETP.GE.AND P1, PT, R6.reuse, R8, PT ;  /* 0x000000080600820c */ /* 0x040fe20003f26270 */
[----:B------:R-:W-:Y:S02]  /*59d0*/  MUFU.EX2 R150, R15 ;  /* 0x0000000f00967308 */ /* 0x000fe40000000800 */
[----:B------:R-:W-:Y:S01]  /*59e0*/  FFMA.FTZ R5, R7, UR12, -R5 ;  /* 0x0000000c07057c23 */ /* 0x000fe20008010805 */
[----:B------:R-:W-:Y:S01]  /*59f0*/  @!P0 FSEL R9, R9, -INF , !P1 ;  /* 0xff80000009098808 */ /* 0x000fe20004800000 */
[----:B------:R-:W-:Y:S01]  /*5a00*/  FFMA.FTZ R7, R237, UR5, R204 ;  /* 0x00000005ed077c23 */ /* 0x000fe200080100cc */
[-C--:B------:R-:W-:Y:S05]  /*5a10*/  @!P0 ISETP.GE.AND P1, PT, R6, R13.reuse, PT ;  /* 0x0000000d0600820c */ /* 0x080fea0003f26270 */
[----:B------:R2:W-:Y:S01]  /*5a20*/  MUFU.EX2 R149, R5 ;  /* 0x0000000500957308 */ /* 0x0005e20000000800 */
[----:B------:R-:W-:Y:S09]  /*5a30*/  FFMA.FTZ R9, R9, UR12, -R4 ;  /* 0x0000000c09097c23 */ /* 0x000ff20008010804 */
[----:B------:R3:W-:Y:S01]  /*5a40*/  MUFU.EX2 R156, R9 ;  /* 0x00000009009c7308 */ /* 0x0007e20000000800 */
[----:B--2---:R-:W-:Y:S05]  /*5a50*/  FFMA.FTZ R5, R237, UR5, R197 ;  /* 0x00000005ed057c23 */ /* 0x004fea00080100c5 */
[----:B------:R-:W-:Y:S02]  /*5a60*/  @!P0 FSEL R5, R5, -INF , !P1 ;  /* 0xff80000005058808 */ /* 0x000fe40004800000 */
[----:B------:R-:W-:Y:S01]  /*5a70*/  @!P0 ISETP.GE.AND P1, PT, R0, R13, PT ;  /* 0x0000000d0000820c */ /* 0x000fe20003f26270 */
[----:B---3--:R-:W-:Y:S02]  /*5a80*/  FFMA.FTZ R9, R238, UR5, R198 ;  /* 0x00000005ee097c23 */ /* 0x008fe400080100c6 */
[--C-:B------:R-:W-:Y:S03]  /*5a90*/  FFMA.FTZ R5, R5, UR12, -R11.reuse ;  /* 0x0000000c05057c23 */ /* 0x100fe6000801080b */
[----:B------:R-:W-:Y:S01]  /*5aa0*/  @!P0 FSEL R9, R9, -INF , !P1 ;  /* 0xff80000009098808 */ /* 0x000fe20004800000 */
[----:B------:R2:W-:Y:S01]  /*5ab0*/  MUFU.EX2 R208, R5 ;  /* 0x0000000500d07308 */ /* 0x0005e20000000800 */
[----:B------:R-:W-:Y:S03]  /*5ac0*/  @!P0 ISETP.GE.AND P1, PT, R6, R12, PT ;  /* 0x0000000c0600820c */ /* 0x000fe60003f26270 */
[----:B------:R-:W-:Y:S01]  /*5ad0*/  FFMA.FTZ R11, R9, UR12, -R11 ;  /* 0x0000000c090b7c23 */ /* 0x000fe2000801080b */
[----:B------:R-:W-:Y:S02]  /*5ae0*/  @!P0 FSEL R7, R7, -INF , !P1 ;  /* 0xff80000007078808 */ /* 0x000fe40004800000 */
[----:B------:R-:W-:Y:S01]  /*5af0*/  @!P0 ISETP.GE.AND P1, PT, R0, R8, PT ;  /* 0x000000080000820c */ /* 0x000fe20003f26270 */
[----:B------:R-:W-:Y:S02]  /*5b00*/  FFMA.FTZ R0, R238, UR5, R169 ;  /* 0x00000005ee007c23 */ /* 0x000fe400080100a9 */
[----:B------:R-:W3:Y:S01]  /*5b10*/  MUFU.EX2 R207, R11 ;  /* 0x0000000b00cf7308 */ /* 0x000ee20000000800 */
[----:B------:R-:W-:Y:S01]  /*5b20*/  FFMA.FTZ R6, R7, UR12, -R10 ;  /* 0x0000000c07067c23 */ /* 0x000fe2000801080a */
[----:B------:R-:W-:Y:S02]  /*5b30*/  F2FP.BF16.F32.PACK_AB R7, R145, R148 ;  /* 0x000000949107723e */ /* 0x000fe400000010ff */
[----:B------:R-:W-:Y:S03]  /*5b40*/  @!P0 FSEL R0, R0, -INF , !P1 ;  /* 0xff80000000008808 */ /* 0x000fe60004800000 */
[----:B------:R4:W-:Y:S03]  /*5b50*/  STS [R196+0x19000], R7 ;  /* 0x01900007c4007388 */ /* 0x0009e60000000800 */
[----:B------:R3:W-:Y:S01]  /*5b60*/  MUFU.EX2 R220, R6 ;  /* 0x0000000600dc7308 */ /* 0x0007e20000000800 */
[----:B--2---:R-:W-:Y:S01]  /*5b70*/  FFMA.FTZ R5, R238, UR5, R203 ;  /* 0x00000005ee057c23 */ /* 0x004fe200080100cb */
[----:B------:R-:W-:Y:S01]  /*5b80*/  FFMA.FTZ R4, R0, UR12, -R4 ;  /* 0x0000000c00047c23 */ /* 0x000fe20008010804 */
[----:B------:R-:W-:Y:S03]  /*5b90*/  F2FP.BF16.F32.PACK_AB R0, R165, R166 ;  /* 0x000000a6a500723e */ /* 0x000fe600000010ff */
[----:B------:R-:W-:Y:S04]  /*5ba0*/  @!P0 FSEL R5, R5, -INF , !P2 ;  /* 0xff80000005058808 */ /* 0x000fe80005000000 */
[----:B------:R2:W-:Y:S01]  /*5bb0*/  MUFU.EX2 R153, R4 ;  /* 0x0000000400997308 */ /* 0x0005e20000000800 */
[----:B------:R-:W-:Y:S01]  /*5bc0*/  IADD3 R146, P0, R146, UR16, RZ ;  /* 0x0000001092927c10 */ /* 0x000fe2000ff1e0ff */
[----:B------:R-:W-:Y:S01]  /*5bd0*/  FFMA.FTZ R10, R5, UR12, -R10 ;  /* 0x0000000c050a7c23 */ /* 0x000fe2000801080a */
[----:B-1----:R-:W-:Y:S02]  /*5be0*/  F2FP.BF16.F32.PACK_AB R5, R160, R161 ;  /* 0x000000a1a005723e */ /* 0x002fe400000010ff */
[----:B------:R-:W-:Y:S05]  /*5bf0*/  IADD3.X R147, R144, UR15, RZ, P0, !PT ;  /* 0x0000000f90937c10 */ /* 0x000fea00087fe4ff */
[----:B------:R-:W1:Y:S01]  /*5c00*/  MUFU.EX2 R219, R10 ;  /* 0x0000000a00db7308 */ /* 0x000e620000000800 */
[----:B---3--:R-:W-:Y:S01]  /*5c10*/  F2FP.BF16.F32.PACK_AB R6, R242, R239 ;  /* 0x000000eff206723e */ /* 0x008fe200000010ff */
[----:B------:R-:W3:Y:S01]  /*5c20*/  LDG.E R144, desc[UR8][R146.64] ;  /* 0x0000000892907981 */ /* 0x000ee2000c1e1900 */
[----:B------:R-:W-:Y:S03]  /*5c30*/  PLOP3.LUT P0, PT, PT, PT, UP0, 0x80, 0x0 ;  /* 0x000000000000781c */ /* 0x000fe60003f0f008 */
[----:B------:R1:W-:Y:S01]  /*5c40*/  STS [R196+0x19400], R6 ;  /* 0x01940006c4007388 */ /* 0x0003e20000000800 */
[----:B----4-:R-:W-:Y:S02]  /*5c50*/  F2FP.BF16.F32.PACK_AB R7, R215, R216 ;  /* 0x000000d8d707723e */ /* 0x010fe400000010ff */
[----:B--2---:R-:W-:Y:S03]  /*5c60*/  F2FP.BF16.F32.PACK_AB R4, R228, R226 ;  /* 0x000000e2e404723e */ /* 0x004fe600000010ff */
[----:B------:R2:W-:Y:S01]  /*5c70*/  STS [R195+0x19000], R7 ;  /* 0x01900007c3007388 */ /* 0x0005e20000000800 */
[----:B-1----:R-:W-:Y:S05]  /*5c80*/  F2FP.BF16.F32.PACK_AB R6, R229, R230 ;  /* 0x000000e6e506723e */ /* 0x002fea00000010ff */
[----:B------:R1:W-:Y:S01]  /*5c90*/  STS [R195+0x19400], R6 ;  /* 0x01940006c3007388 */ /* 0x0003e20000000800 */
[----:B--2---:R-:W-:Y:S03]  /*5ca0*/  F2FP.BF16.F32.PACK_AB R7, R154, R155 ;  /* 0x0000009b9a07723e */ /* 0x004fe600000010ff */
[----:B------:R2:W-:Y:S04]  /*5cb0*/  STS [R196+0x1a000], R5 ;  /* 0x01a00005c4007388 */ /* 0x0005e80000000800 */
        /* <DEDUP_REMOVED lines=9> */
[----:B------:R4:W-:Y:S01]  /*5d50*/  STS [R193+0x19000], R0 ;  /* 0x01900000c1007388 */ /* 0x0009e20000000800 */
[----:B-1----:R-:W-:Y:S02]  /*5d60*/  F2FP.BF16.F32.PACK_AB R6, R157, R158 ;  /* 0x0000009e9d06723e */ /* 0x002fe400000010ff */
[----:B--2---:R-:W-:Y:S02]  /*5d70*/  F2FP.BF16.F32.PACK_AB R5, R219, R220 ;  /* 0x000000dcdb05723e */ /* 0x004fe400000010ff */
[----:B----4-:R-:W-:Y:S03]  /*5d80*/  F2FP.BF16.F32.PACK_AB R4, R149, R150 ;  /* 0x000000969504723e */ /* 0x010fe600000010ff */
[----:B------:R-:W-:Y:S01]  /*5d90*/  STS [R193+0x19400], R5 ;  /* 0x01940005c1007388 */ /* 0x000fe20000000800 */
[----:B------:R-:W-:Y:S03]  /*5da0*/  F2FP.BF16.F32.PACK_AB R0, R153, R156 ;  /* 0x0000009c9900723e */ /* 0x000fe600000010ff */
[----:B------:R-:W-:Y:S04]  /*5db0*/  STS [R194+0x1a000], R7 ;  /* 0x01a00007c2007388 */ /* 0x000fe80000000800 */
[----:B------:R-:W-:Y:S04]  /*5dc0*/  STS [R194+0x1a400], R6 ;  /* 0x01a40006c2007388 */ /* 0x000fe80000000800 */
[----:B------:R-:W-:Y:S04]  /*5dd0*/  STS [R193+0x1a000], R4 ;  /* 0x01a00004c1007388 */ /* 0x000fe80000000800 */
[----:B------:R1:W-:Y:S04]  /*5de0*/  STS [R193+0x1a400], R0 ;  /* 0x01a40000c1007388 */ /* 0x0003e80000000800 */
[----:B------:R-:W-:Y:S08]  /*5df0*/  LDSM.16.M88.4 R32, [R175+UR4+0x6000] ;  /* 0x00600004af20783b */ /* 0x000ff00008000200 */
[----:B------:R-:W2:Y:S08]  /*5e00*/  LDSM.16.M88.4 R16, [R172+0xf000] ;  /* 0x00f00000ac10783b */ /* 0x000eb00000000200 */
[----:B------:R-:W4:Y:S01]  /*5e10*/  LDSM.16.M88.4 R28, [R175+UR4+0x6800] ;  /* 0x00680004af1c783b */ /* 0x000f220008000200 */
[----:B-1----:R-:W-:Y:S07]  /*5e20*/  MOV R0, UR4 ;  /* 0x0000000400007c02 */ /* 0x002fee0008000f00 */
[----:B------:R-:W1:Y:S01]  /*5e30*/  LDSM.16.M88.4 R132, [R172+0xf400] ;  /* 0x00f40000ac84783b */ /* 0x000e620000000200 */
[----:B------:R-:W-:Y:S04]  /*5e40*/  IADD3 R0, R175, 0x6000, R0 ;  /* 0x00006000af007810 */ /* 0x000fe80007ffe000 */
[----:B------:R-:W-:Y:S03]  /*5e50*/  IADD3 R0, R0, R180, RZ ;  /* 0x000000b400007210 */ /* 0x000fe60007ffe0ff */
[----:B------:R-:W-:Y:S08]  /*5e60*/  LDSM.16.M88.4 R140, [R173+0xf000] ;  /* 0x00f00000ad8c783b */ /* 0x000ff00000000200 */
[----:B------:R-:W1:Y:S01]  /*5e70*/  LDSM.16.M88.4 R136, [R0] ;  /* 0x000000000088783b */ /* 0x000e620000000200 */
[-C--:B--2---:R-:W-:Y:S06]  /*5e80*/  HMMA.16816.F32.BF16 R4, R32, R16.reuse, RZ ;  /* 0x000000102004723c */ /* 0x084fec00000418ff */
[C---:B----4-:R-:W-:Y:S06]  /*5e90*/  HMMA.16816.F32.BF16 R8, R28.reuse, R16, RZ ;  /* 0x000000101c08723c */ /* 0x050fec00000418ff */
[-C--:B------:R-:W-:Y:S06]  /*5ea0*/  HMMA.16816.F32.BF16 R12, R28, R18.reuse, RZ ;  /* 0x000000121c0c723c */ /* 0x080fec00000418ff */
[C---:B------:R-:W-:Y:S06]  /*5eb0*/  HMMA.16816.F32.BF16 R16, R32.reuse, R18, RZ ;  /* 0x000000122010723c */ /* 0x040fec00000418ff */
[-C--:B-1----:R-:W-:Y:S06]  /*5ec0*/  HMMA.16816.F32.BF16 R20, R32, R132.reuse, RZ ;  /* 0x000000842014723c */ /* 0x082fec00000418ff */
[C---:B------:R-:W-:Y:S06]  /*5ed0*/  HMMA.16816.F32.BF16 R24, R28.reuse, R132, RZ ;  /* 0x000000841c18723c */ /* 0x040fec00000418ff */
[-C--:B------:R-:W-:Y:S06]  /*5ee0*/  HMMA.16816.F32.BF16 R28, R28, R134.reuse, RZ ;  /* 0x000000861c1c723c */ /* 0x080fec00000418ff */
[----:B------:R-:W-:Y:S01]  /*5ef0*/  HMMA.16816.F32.BF16 R32, R32, R134, RZ ;  /* 0x000000862020723c */ /* 0x000fe200000418ff */
[----:B------:R-:W1:Y:S05]  /*5f00*/  LDSM.16.M88.4 R132, [R0+0x800] ;  /* 0x000800000084783b */ /* 0x000e6a0000000200 */
[-C--:B------:R-:W-:Y:S06]  /*5f10*/  HMMA.16816.F32.BF16 R4, R136, R140.reuse, R4 ;  /* 0x0000008c8804723c */ /* 0x080fec0000041804 */
        /* <DEDUP_REMOVED lines=46> */
[----:B------:R2:W4:Y:S08]  /*6200*/  LDSM.16.M88.4 R136, [R0+0x2800] ;  /* 0x002800000088783b */ /* 0x0005300000000200 */
[----:B--2---:R2:W5:Y:S01]  /*6210*/  LDG.E R0, desc[UR8][R146.64+0xa0] ;  /* 0x0000a00892007981 */ /* 0x004562000c1e1900 */
[-C--:B-1----:R-:W-:Y:S06]  /*6220*/  HMMA.16816.F32.BF16 R4, R140, R132.reuse, R4 ;  /* 0x000000848c04723c */ /* 0x082fec0000041804 */
[C---:B----4-:R-:W-:Y:S06]  /*6230*/  HMMA.16816.F32.BF16 R8, R136.reuse, R132, R8 ;  /* 0x000000848808723c */ /* 0x050fec0000041808 */
[-C--:B------:R-:W-:Y:S06]  /*6240*/  HMMA.16816.F32.BF16 R12, R136, R134.reuse, R12 ;  /* 0x00000086880c723c */ /* 0x080fec000004180c */
[C---:B------:R-:W-:Y:S01]  /*6250*/  HMMA.16816.F32.BF16 R16, R140.reuse, R134, R16 ;  /* 0x000000868c10723c */ /* 0x040fe20000041810 */
[----:B------:R-:W1:Y:S05]  /*6260*/  LDSM.16.M88.4 R132, [R173+0x13400] ;  /* 0x01340000ad84783b */ /* 0x000e6a0000000200 */
[C---:B---3--:R-:W-:Y:S01]  /*6270*/  FADD.FTZ R5, -R144.reuse, R5 ;  /* 0x0000000590057221 */ /* 0x048fe20000010100 */
[----:B------:R-:W-:Y:S04]  /*6280*/  FADD.FTZ R4, -R144, R4 ;  /* 0x0000000490047221 */ /* 0x000fe80000010100 */
[----:B------:R-:W-:Y:S01]  /*6290*/  FMUL.FTZ R145, R145, R5 ;  /* 0x0000000591917220 */ /* 0x000fe20000410000 */
[----:B------:R-:W-:Y:S01]  /*62a0*/  FMUL.FTZ R148, R148, R4 ;  /* 0x0000000494947220 */ /* 0x000fe20000410000 */
[----:B------:R-:W3:Y:S04]  /*62b0*/  LDG.E R5, desc[UR8][R146.64+0x20] ;  /* 0x0000200892057981 */ /* 0x000ee8000c1e1900 */
[----:B------:R2:W5:Y:S07]  /*62c0*/  LDG.E R4, desc[UR8][R146.64+0x80] ;  /* 0x0000800892047981 */ /* 0x00056e000c1e1900 */
[----:B------:R-:W-:Y:S01]  /*62d0*/  FADD.FTZ R17, -R144, R17 ;  /* 0x0000001190117221 */ /* 0x000fe20000010100 */
[-C--:B-1----:R-:W-:Y:S06]  /*62e0*/  HMMA.16816.F32.BF16 R20, R140, R132.reuse, R20 ;  /* 0x000000848c14723c */ /* 0x082fec0000041814 */
[C---:B------:R-:W-:Y:S06]  /*62f0*/  HMMA.16816.F32.BF16 R24, R136.reuse, R132, R24 ;  /* 0x000000848818723c */ /* 0x040fec0000041818 */
[-C--:B------:R-:W-:Y:S05]  /*6300*/  HMMA.16816.F32.BF16 R28, R136, R134.reuse, R28 ;  /* 0x00000086881c723c */ /* 0x080fea000004181c */
[----:B------:R-:W-:Y:S01]  /*6310*/  FFMA.FTZ R133, -R218, R218, 1 ;  /* 0x3f800000da857423 */ /* 0x000fe200000101da */
[----:B------:R-:W-:Y:S01]  /*6320*/  FFMA.FTZ R132, -R217, R217, 1 ;  /* 0x3f800000d9847423 */ /* 0x000fe200000101d9 */
[----:B------:R-:W-:Y:S04]  /*6330*/  HMMA.16816.F32.BF16 R32, R140, R134, R32 ;  /* 0x000000868c20723c */ /* 0x000fe80000041820 */
[----:B------:R-:W-:Y:S01]  /*6340*/  FMUL.FTZ R133, R133, UR6 ;  /* 0x0000000685857c20 */ /* 0x000fe20008410000 */
[----:B------:R-:W-:Y:S01]  /*6350*/  FMUL.FTZ R132, R132, UR6 ;  /* 0x0000000684847c20 */ /* 0x000fe20008410000 */
[C---:B------:R-:W-:Y:S01]  /*6360*/  FADD.FTZ R20, -R144.reuse, R20 ;  /* 0x0000001490147221 */ /* 0x040fe20000010100 */
[----:B------:R-:W-:Y:S01]  /*6370*/  FADD.FTZ R134, -R144, R16 ;  /* 0x0000001090867221 */ /* 0x000fe20000010100 */
[----:B------:R-:W-:Y:S03]  /*6380*/  FMUL.FTZ R133, R133, R148 ;  /* 0x0000009485857220 */ /* 0x000fe60000410000 */
[----:B------:R-:W-:Y:S01]  /*6390*/  FMUL.FTZ R132, R132, R145 ;  /* 0x0000009184847220 */ /* 0x000fe20000410000 */
[----:B------:R-:W-:Y:S01]  /*63a0*/  FMUL.FTZ R135, R213, R20 ;  /* 0x00000014d5877220 */ /* 0x000fe20000410000 */
[----:B------:R-:W-:Y:S01]  /*63b0*/  FFMA.FTZ R20, -R211, R211, 1 ;  /* 0x3f800000d3147423 */ /* 0x000fe200000101d3 */
[----:B------:R-:W-:Y:S02]  /*63c0*/  FADD.FTZ R136, -R144, R21 ;  /* 0x0000001590887221 */ /* 0x000fe40000010100 */
[----:B------:R-:W-:Y:S01]  /*63d0*/  F2FP.BF16.F32.PACK_AB R16, R132, R133 ;  /* 0x000000858410723e */ /* 0x000fe200000010ff */
[----:B------:R-:W-:Y:S01]  /*63e0*/  FMUL.FTZ R133, R216, R134 ;  /* 0x00000086d8857220 */ /* 0x000fe20000410000 */
[----:B------:R-:W-:Y:S01]  /*63f0*/  FMUL.FTZ R134, R215, R17 ;  /* 0x00000011d7867220 */ /* 0x000fe20000410000 */
[----:B------:R-:W-:Y:S01]  /*6400*/  FFMA.FTZ R17, -R212, R212, 1 ;  /* 0x3f800000d4117423 */ /* 0x000fe200000101d4 */
[----:B------:R-:W-:Y:S01]  /*6410*/  FFMA.FTZ R132, -R210, R210, 1 ;  /* 0x3f800000d2847423 */ /* 0x000fe200000101d2 */
[----:B------:R-:W-:Y:S02]  /*6420*/  FMUL.FTZ R136, R214, R136 ;  /* 0x00000088d6887220 */ /* 0x000fe40000410000 */
[----:B------:R-:W-:Y:S01]  /*6430*/  FMUL.FTZ R21, R17, UR6 ;  /* 0x0000000611157c20 */ /* 0x000fe20008410000 */
[----:B------:R-:W-:Y:S01]  /*6440*/  FMUL.FTZ R17, R20, UR6 ;  /* 0x0000000614117c20 */ /* 0x000fe20008410000 */
[----:B------:R-:W-:Y:S01]  /*6450*/  FFMA.FTZ R20, -R197, R197, 1 ;  /* 0x3f800000c5147423 */ /* 0x000fe200000101c5 */
[----:B------:R-:W-:Y:S01]  /*6460*/  FMUL.FTZ R132, R132, UR6 ;  /* 0x0000000684847c20 */ /* 0x000fe20008410000 */
[----:B------:R-:W-:Y:S01]  /*6470*/  FMUL.FTZ R21, R21, R133 ;  /* 0x0000008515157220 */ /* 0x000fe20000410000 */
[----:B------:R-:W-:Y:S01]  /*6480*/  FMUL.FTZ R17, R17, R134 ;  /* 0x0000008611117220 */ /* 0x000fe20000410000 */
[----:B------:R-:W-:Y:S01]  /*6490*/  FFMA.FTZ R133, -R209, R209, 1 ;  /* 0x3f800000d1857423 */ /* 0x000fe200000101d1 */
[----:B------:R-:W-:Y:S01]  /*64a0*/  FADD.FTZ R134, -R144, R32 ;  /* 0x0000002090867221 */ /* 0x000fe20000010100 */
[----:B------:R-:W-:Y:S01]  /*64b0*/  FMUL.FTZ R20, R20, UR6 ;  /* 0x0000000614147c20 */ /* 0x000fe20008410000 */
[----:B------:R-:W-:Y:S01]  /*64c0*/  FMUL.FTZ R132, R132, R135 ;  /* 0x0000008784847220 */ /* 0x000fe20000410000 */
[----:B------:R-:W-:Y:S01]  /*64d0*/  FMUL.FTZ R32, R133, UR6 ;  /* 0x0000000685207c20 */ /* 0x000fe20008410000 */
[----:B------:R-:W-:Y:S01]  /*64e0*/  FMUL.FTZ R133, R208, R134 ;  /* 0x00000086d0857220 */ /* 0x000fe20000410000 */
[----:B------:R-:W-:Y:S02]  /*64f0*/  FADD.FTZ R144, -R144, R33 ;  /* 0x0000002190907221 */ /* 0x000fe40000010100 */
[----:B------:R-:W-:Y:S01]  /*6500*/  FMUL.FTZ R33, R32, R136 ;  /* 0x0000008820217220 */ /* 0x000fe20000410000 */
[----:B------:R-:W-:Y:S01]  /*6510*/  FMUL.FTZ R20, R20, R133 ;  /* 0x0000008514147220 */ /* 0x000fe20000410000 */
[----:B------:R-:W-:Y:S01]  /*6520*/  FFMA.FTZ R133, -R225, R225, 1 ;  /* 0x3f800000e1857423 */ /* 0x000fe200000101e1 */
[----:B------:R-:W-:Y:S01]  /*6530*/  FFMA.FTZ R32, -R198, R198, 1 ;  /* 0x3f800000c6207423 */ /* 0x000fe200000101c6 */
[----:B------:R-:W-:Y:S01]  /*6540*/  FMUL.FTZ R136, R207, R144 ;  /* 0x00000090cf887220 */ /* 0x000fe20000410000 */
[----:B------:R-:W-:Y:S01]  /*6550*/  F2FP.BF16.F32.PACK_AB R33, R33, R132 ;  /* 0x000000842121723e */ /* 0x000fe200000010ff */
[----:B------:R-:W-:Y:S01]  /*6560*/  FMUL.FTZ R133, R133, UR6 ;  /* 0x0000000685857c20 */ /* 0x000fe20008410000 */
[----:B------:R-:W-:Y:S01]  /*6570*/  FMUL.FTZ R32, R32, UR6 ;  /* 0x0000000620207c20 */ /* 0x000fe20008410000 */
[----:B------:R-:W-:Y:S03]  /*6580*/  FFMA.FTZ R132, -R222, R222, 1 ;  /* 0x3f800000de847423 */ /* 0x000fe600000101de */
[----:B------:R-:W-:Y:S01]  /*6590*/  FMUL.FTZ R32, R32, R136 ;  /* 0x0000008820207220 */ /* 0x000fe20000410000 */
[----:B------:R-:W-:Y:S04]  /*65a0*/  FMUL.FTZ R132, R132, UR6 ;  /* 0x0000000684847c20 */ /* 0x000fe80008410000 */
[----:B------:R-:W-:Y:S01]  /*65b0*/  F2FP.BF16.F32.PACK_AB R32, R32, R20 ;  /* 0x000000142020723e */ /* 0x000fe200000010ff */
[C---:B---3--:R-:W-:Y:S01]  /*65c0*/  FADD.FTZ R6, -R5.reuse, R6 ;  /* 0x0000000605067221 */ /* 0x048fe20000010100 */
[C---:B------:R-:W-:Y:S01]  /*65d0*/  FADD.FTZ R7, -R5.reuse, R7 ;  /* 0x0000000705077221 */ /* 0x040fe20000010100 */
[C---:B------:R-:W-:Y:S01]  /*65e0*/  FADD.FTZ R18, -R5.reuse, R18 ;  /* 0x0000001205127221 */ /* 0x040fe20000010100 */
[----:B------:R-:W-:Y:S01]  /*65f0*/  FADD.FTZ R35, -R5, R35 ;  /* 0x0000002305237221 */ /* 0x000fe20000010100 */
[----:B------:R-:W-:Y:S01]  /*6600*/  FMUL.FTZ R135, R239, R6 ;  /* 0x00000006ef877220 */ /* 0x000fe20000410000 */
[----:B------:R-:W-:Y:S01]  /*6610*/  FFMA.FTZ R6, -R227, R227, 1 ;  /* 0x3f800000e3067423 */ /* 0x000fe200000101e3 */
[----:B------:R-:W-:Y:S01]  /*6620*/  FMUL.FTZ R134, R242, R7 ;  /* 0x00000007f2867220 */ /* 0x000fe20000410000 */
[----:B------:R-:W-:Y:S01]  /*6630*/  F2FP.BF16.F32.PACK_AB R7, R17, R21 ;  /* 0x000000151107723e */ /* 0x000fe200000010ff */
[----:B------:R-:W-:Y:S01]  /*6640*/  FMUL.FTZ R18, R230, R18 ;  /* 0x00000012e6127220 */ /* 0x000fe20000410000 */
[----:B------:R-:W-:Y:S01]  /*6650*/  FMUL.FTZ R6, R6, UR6 ;  /* 0x0000000606067c20 */ /* 0x000fe20008410000 */
[C---:B------:R-:W-:Y:S01]  /*6660*/  FADD.FTZ R20, -R5.reuse, R22 ;  /* 0x0000001605147221 */ /* 0x040fe20000010100 */
[C---:B------:R-:W-:Y:S01]  /*6670*/  FADD.FTZ R22, -R5.reuse, R34 ;  /* 0x0000002205167221 */ /* 0x040fe20000010100 */
[----:B------:R-:W-:Y:S01]  /*6680*/  FADD.FTZ R21, -R5, R23 ;  /* 0x0000001705157221 */ /* 0x000fe20000010100 */
[----:B------:R-:W-:Y:S01]  /*6690*/  FMUL.FTZ R17, R6, R135 ;  /* 0x0000008706117220 */ /* 0x000fe20000410000 */
[----:B------:R-:W-:Y:S01]  /*66a0*/  FMUL.FTZ R6, R133, R134 ;  /* 0x0000008685067220 */ /* 0x000fe20000410000 */
[----:B------:R-:W-:Y:S01]  /*66b0*/  FADD.FTZ R19, -R5, R19 ;  /* 0x0000001305137221 */ /* 0x000fe20000010100 */
[----:B------:R-:W-:Y:S01]  /*66c0*/  FFMA.FTZ R23, -R223, R223, 1 ;  /* 0x3f800000df177423 */ /* 0x000fe200000101df */
[----:B------:R-:W-:Y:S01]  /*66d0*/  FFMA.FTZ R134, -R204, R204, 1 ;  /* 0x3f800000cc867423 */ /* 0x000fe200000101cc */
[----:B------:R-:W-:Y:S01]  /*66e0*/  FFMA.FTZ R133, -R203, R203, 1 ;  /* 0x3f800000cb857423 */ /* 0x000fe200000101cb */
[----:B------:R-:W-:Y:S01]  /*66f0*/  F2FP.BF16.F32.PACK_AB R6, R6, R17 ;  /* 0x000000110606723e */ /* 0x000fe200000010ff */
[----:B------:R-:W-:Y:S01]  /*6700*/  FFMA.FTZ R17, -R224, R224, 1 ;  /* 0x3f800000e0117423 */ /* 0x000fe200000101e0 */
[----:B------:R-:W-:Y:S01]  /*6710*/  FMUL.FTZ R19, R229, R19 ;  /* 0x00000013e5137220 */ /* 0x000fe20000410000 */
[----:B------:R-:W-:Y:S01]  /*6720*/  FMUL.FTZ R20, R226, R20 ;  /* 0x00000014e2147220 */ /* 0x000fe20000410000 */
[----:B------:R-:W-:Y:S01]  /*6730*/  FMUL.FTZ R21, R228, R21 ;  /* 0x00000015e4157220 */ /* 0x000fe20000410000 */
[----:B------:R-:W-:Y:S01]  /*6740*/  FMUL.FTZ R17, R17, UR6 ;  /* 0x0000000611117c20 */ /* 0x000fe20008410000 */
[----:B------:R-:W-:Y:S01]  /*6750*/  FMUL.FTZ R23, R23, UR6 ;  /* 0x0000000617177c20 */ /* 0x000fe20008410000 */
[----:B------:R-:W-:Y:S01]  /*6760*/  FMUL.FTZ R5, R220, R22 ;  /* 0x00000016dc057220 */ /* 0x000fe20000410000 */
[----:B------:R-:W-:Y:S01]  /*6770*/  FMUL.FTZ R134, R134, UR6 ;  /* 0x0000000686867c20 */ /* 0x000fe20008410000 */
[----:B------:R-:W-:Y:S01]  /*6780*/  FMUL.FTZ R34, R17, R18 ;  /* 0x0000001211227220 */ /* 0x000fe20000410000 */
[----:B------:R-:W-:Y:S01]  /*6790*/  FMUL.FTZ R17, R219, R35 ;  /* 0x00000023db117220 */ /* 0x000fe20000410000 */
[----:B------:R-:W-:Y:S01]  /*67a0*/  FFMA.FTZ R35, -R221, R221, 1 ;  /* 0x3f800000dd237423 */ /* 0x000fe200000101dd */
[----:B------:R-:W-:Y:S01]  /*67b0*/  FMUL.FTZ R133, R133, UR6 ;  /* 0x0000000685857c20 */ /* 0x000fe20008410000 */
[----:B------:R-:W-:Y:S01]  /*67c0*/  FMUL.FTZ R23, R23, R19 ;  /* 0x0000001317177220 */ /* 0x000fe20000410000 */
[----:B------:R-:W-:Y:S01]  /*67d0*/  FMUL.FTZ R132, R132, R20 ;  /* 0x0000001484847220 */ /* 0x000fe20000410000 */
[----:B------:R-:W-:Y:S01]  /*67e0*/  FMUL.FTZ R35, R35, UR6 ;  /* 0x0000000623237c20 */ /* 0x000fe20008410000 */
[----:B------:R-:W-:Y:S01]  /*67f0*/  FMUL.FTZ R134, R134, R5 ;  /* 0x0000000586867220 */ /* 0x000fe20000410000 */
[----:B------:R-:W-:Y:S02]  /*6800*/  FMUL.FTZ R133, R133, R17 ;  /* 0x0000001185857220 */ /* 0x000fe40000410000 */
[----:B------:R-:W-:Y:S01]  /*6810*/  FMUL.FTZ R35, R35, R21 ;  /* 0x0000001523237220 */ /* 0x000fe20000410000 */
[----:B--2---:R-:W-:Y:S06]  /*6820*/  @!P0 BRA `(.L_x_639) ;  /* 0x0000000000c08947 */ /* 0x004fec0003800000 */
        /* <DEDUP_REMOVED lines=48> */
.L_x_639:
[----:B------:R1:W-:Y:S01]  /*6b30*/  STS [R196+0x15400], R6 ;  /* 0x01540006c4007388 */ /* 0x0003e20000000800 */
[C---:B-----5:R-:W-:Y:S01]  /*6b40*/  FADD.FTZ R12, -R4.reuse, R12 ;  /* 0x0000000c040c7221 */ /* 0x060fe20000010100 */
[C---:B------:R-:W-:Y:S01]  /*6b50*/  FADD.FTZ R9, -R4.reuse, R9 ;  /* 0x0000000904097221 */ /* 0x040fe20000010100 */
[----:B------:R-:W-:Y:S01]  /*6b60*/  FADD.FTZ R8, -R4, R8 ;  /* 0x0000000804087221 */ /* 0x000fe20000010100 */
[----:B------:R-:W-:Y:S01]  /*6b70*/  STS [R196+0x15000], R16 ;  /* 0x01500010c4007388 */ /* 0x000fe20000000800 */
[----:B------:R-:W-:Y:S01]  /*6b80*/  F2FP.BF16.F32.PACK_AB R5, R23, R34 ;  /* 0x000000221705723e */ /* 0x000fe200000010ff */
[----:B--2---:R-:W-:Y:S01]  /*6b90*/  FMUL.FTZ R18, R160, R9 ;  /* 0x00000009a0127220 */ /* 0x004fe20000410000 */
        /* <DEDUP_REMOVED lines=10> */
[----:B------:R-:W-:Y:S01]  /*6c40*/  FADD.FTZ R10, -R0, R10 ;  /* 0x0000000a000a7221 */ /* 0x000fe20000010100 */
[----:B------:R-:W-:Y:S01]  /*6c50*/  FMUL.FTZ R24, R152, R24 ;  /* 0x0000001898187220 */ /* 0x000fe20000410000 */
[----:B------:R-:W-:Y:S01]  /*6c60*/  FMUL.FTZ R25, R151, R25 ;  /* 0x0000001997197220 */ /* 0x000fe20000410000 */
[----:B------:R-:W-:Y:S01]  /*6c70*/  FMUL.FTZ R28, R150, R28 ;  /* 0x0000001c961c7220 */ /* 0x000fe20000410000 */
[C---:B------:R-:W-:Y:S01]  /*6c80*/  FADD.FTZ R11, -R0.reuse, R11 ;  /* 0x0000000b000b7221 */ /* 0x040fe20000010100 */
[C---:B------:R-:W-:Y:S01]  /*6c90*/  FADD.FTZ R14, -R0.reuse, R14 ;  /* 0x0000000e000e7221 */ /* 0x040fe20000010100 */
[C---:B------:R-:W-:Y:S01]  /*6ca0*/  FADD.FTZ R26, -R0.reuse, R26 ;  /* 0x0000001a001a7221 */ /* 0x040fe20000010100 */
[----:B------:R-:W-:Y:S01]  /*6cb0*/  FADD.FTZ R27, -R0, R27 ;  /* 0x0000001b001b7221 */ /* 0x000fe20000010100 */
[----:B-1----:R-:W-:Y:S01]  /*6cc0*/  FADD.FTZ R6, -R4, R13 ;  /* 0x0000000d04067221 */ /* 0x002fe20000010100 */
[----:B------:R-:W-:Y:S01]  /*6cd0*/  FMUL.FTZ R13, R155, R12 ;  /* 0x0000000c9b0d7220 */ /* 0x000fe20000410000 */
[----:B------:R-:W-:Y:S01]  /*6ce0*/  FFMA.FTZ R12, -R188, R188, 1 ;  /* 0x3f800000bc0c7423 */ /* 0x000fe200000101bc */
[----:B------:R-:W-:Y:S01]  /*6cf0*/  FADD.FTZ R4, -R4, R29 ;  /* 0x0000001d04047221 */ /* 0x000fe20000010100 */
[----:B------:R-:W-:Y:S01]  /*6d00*/  FMUL.FTZ R6, R154, R6 ;  /* 0x000000069a067220 */ /* 0x000fe20000410000 */
[----:B------:R-:W-:Y:S01]  /*6d10*/  FADD.FTZ R30, -R0, R30 ;  /* 0x0000001e001e7221 */ /* 0x000fe20000010100 */
[----:B------:R-:W-:Y:S01]  /*6d20*/  FMUL.FTZ R12, R12, UR6 ;  /* 0x000000060c0c7c20 */ /* 0x000fe20008410000 */
[----:B------:R-:W-:Y:S01]  /*6d30*/  FMUL.FTZ R4, R149, R4 ;  /* 0x0000000495047220 */ /* 0x000fe20000410000 */
[----:B--2---:R-:W-:Y:S01]  /*6d40*/  FFMA.FTZ R7, -R171, R171, 1 ;  /* 0x3f800000ab077423 */ /* 0x004fe200000101ab */
[----:B------:R-:W-:Y:S01]  /*6d50*/  FMUL.FTZ R30, R156, R30 ;  /* 0x0000001e9c1e7220 */ /* 0x000fe20000410000 */
[----:B------:R-:W-:Y:S01]  /*6d60*/  FMUL.FTZ R20, R12, R19 ;  /* 0x000000130c147220 */ /* 0x000fe20000410000 */
[----:B------:R-:W-:Y:S01]  /*6d70*/  FMUL.FTZ R19, R9, R18 ;  /* 0x0000001209137220 */ /* 0x000fe20000410000 */
[----:B------:R-:W-:Y:S01]  /*6d80*/  FMUL.FTZ R7, R7, UR6 ;  /* 0x0000000607077c20 */ /* 0x000fe20008410000 */
[----:B------:R-:W-:Y:S01]  /*6d90*/  FMUL.FTZ R18, R8, R13 ;  /* 0x0000000d08127220 */ /* 0x000fe20000410000 */
[----:B------:R-:W-:Y:S01]  /*6da0*/  FFMA.FTZ R9, -R168, R168, 1 ;  /* 0x3f800000a8097423 */ /* 0x000fe200000101a8 */
[----:B------:R-:W-:Y:S01]  /*6db0*/  FFMA.FTZ R8, -R167, R167, 1 ;  /* 0x3f800000a7087423 */ /* 0x000fe200000101a7 */
[----:B------:R-:W-:Y:S01]  /*6dc0*/  FMUL.FTZ R12, R7, R6 ;  /* 0x00000006070c7220 */ /* 0x000fe20000410000 */
[----:B------:R-:W-:Y:S01]  /*6dd0*/  FFMA.FTZ R6, -R163, R163, 1 ;  /* 0x3f800000a3067423 */ /* 0x000fe200000101a3 */
[----:B------:R-:W-:Y:S01]  /*6de0*/  FFMA.FTZ R7, -R164, R164, 1 ;  /* 0x3f800000a4077423 */ /* 0x000fe200000101a4 */
[----:B------:R-:W-:Y:S01]  /*6df0*/  FMUL.FTZ R13, R9, UR6 ;  /* 0x00000006090d7c20 */ /* 0x000fe20008410000 */
[----:B------:R-:W-:Y:S01]  /*6e00*/  FMUL.FTZ R9, R8, UR6 ;  /* 0x0000000608097c20 */ /* 0x000fe20008410000 */
[----:B------:R-:W-:Y:S01]  /*6e10*/  FMUL.FTZ R6, R6, UR6 ;  /* 0x0000000606067c20 */ /* 0x000fe20008410000 */
[----:B------:R-:W-:Y:S01]  /*6e20*/  FMUL.FTZ R8, R7, UR6 ;  /* 0x0000000607087c20 */ /* 0x000fe20008410000 */
[----:B---3--:R-:W-:Y:S01]  /*6e30*/  FADD.FTZ R5, -R0, R15 ;  /* 0x0000000f00057221 */ /* 0x008fe20000010100 */
        /* <DEDUP_REMOVED lines=22> */
[----:B------:R-:W-:Y:S01]  /*6fa0*/  FMUL.FTZ R6, R6, UR6 ;  /* 0x0000000606067c20 */ /* 0x000fe20008410000 */
[----:B------:R-:W-:Y:S01]  /*6fb0*/  FMUL.FTZ R13, R11, R13 ;  /* 0x0000000d0b0d7220 */ /* 0x000fe20000410000 */
        /* <DEDUP_REMOVED lines=16> */
[----:B------:R-:W-:Y:S01]  /*70c0*/  F2FP.BF16.F32.PACK_AB R17, R35, R132 ;  /* 0x000000842311723e */ /* 0x000fe200000010ff */
[----:B------:R-:W-:Y:S01]  /*70d0*/  STS [R195+0x16000], R8 ;  /* 0x01600008c3007388 */ /* 0x000fe20000000800 */
[----:B------:R-:W-:Y:S01]  /*70e0*/  FMUL.FTZ R26, R11, R26 ;  /* 0x0000001a0b1a7220 */ /* 0x000fe20000410000 */
[----:B------:R-:W-:Y:S01]  /*70f0*/  FMUL.FTZ R27, R10, R27 ;  /* 0x0000001b0a1b7220 */ /* 0x000fe20000410000 */
        /* <DEDUP_REMOVED lines=8> */
[----:B------:R-:W-:Y:S02]  /*7180*/  MOV R160, R206 ;  /* 0x000000ce00a07202 */ /* 0x000fe40000000f00 */
[----:B------:R-:W-:Y:S01]  /*7190*/  MOV R161, R205 ;  /* 0x000000cd00a17202 */ /* 0x000fe20000000f00 */
        /* <DEDUP_REMOVED lines=113> */
.L_x_640:
        /* <DEDUP_REMOVED lines=9> */
[----:B------:R-:W3:Y:S04]  /*7940*/  LDL R163, [R1+0x4] ;  /* 0x0000040001a37983 */ /* 0x000ee80000100800 */
[----:B------:R-:W4:Y:S04]  /*7950*/  LDL R162, [R1+0x18] ;  /* 0x0000180001a27983 */ /* 0x000f280000100800 */
[----:B------:R-:W2:Y:S04]  /*7960*/  LDSM.16.MT88.4 R28, [R0+0xd000] ;  /* 0x00d00000001c783b */ /* 0x000ea80000004200 */
[----:B------:R-:W-:Y:S04]  /*7970*/  LDSM.16.M88.4 R32, [R177] ;  /* 0x00000000b120783b */ /* 0x000fe80000000200 */
[----:B------:R-:W2:Y:S04]  /*7980*/  LDSM.16.MT88.4 R132, [R0+0x9400] ;  /* 0x009400000084783b */ /* 0x000ea80000004200 */
[----:B------:R-:W2:Y:S04]  /*7990*/  LDSM.16.MT88.4 R136, [R0+0xb400] ;  /* 0x00b400000088783b */ /* 0x000ea80000004200 */
[----:B------:R-:W2:Y:S04]  /*79a0*/  LDSM.16.MT88.4 R140, [R0+0xd400] ;  /* 0x00d40000008c783b */ /* 0x000ea80000004200 */
[----:B------:R-:W-:Y:S01]  /*79b0*/  LDSM.16.M88.4 R144, [R179] ;  /* 0x00000000b390783b */ /* 0x000fe20000000200 */
[C---:B-1----:R-:W-:Y:S03]  /*79c0*/  HMMA.16816.F32.BF16 R4, R24.reuse, R8, RZ ;  /* 0x000000081804723c */ /* 0x042fe600000418ff */
[----:B------:R-:W1:Y:S04]  /*79d0*/  LDSM.16.MT88.4 R148, [R0+0x9800] ;  /* 0x009800000094783b */ /* 0x000e680000004200 */
[----:B------:R-:W1:Y:S01]  /*79e0*/  LDSM.16.MT88.4 R152, [R0+0xb800] ;  /* 0x00b800000098783b */ /* 0x000e620000004200 */
[C---:B------:R-:W-:Y:S03]  /*79f0*/  HMMA.16816.F32.BF16 R8, R24.reuse, R10, RZ ;  /* 0x0000000a1808723c */ /* 0x040fe600000418ff */
[----:B------:R-:W-:Y:S03]  /*7a00*/  LDSM.16.MT88.4 R156, [R0+0xbc00] ;  /* 0x00bc0000009c783b */ /* 0x000fe60000004200 */
[C---:B--2---:R-:W-:Y:S06]  /*7a10*/  HMMA.16816.F32.BF16 R12, R24.reuse, R16, RZ ;  /* 0x00000010180c723c */ /* 0x044fec00000418ff */
[C---:B------:R-:W-:Y:S06]  /*7a20*/  HMMA.16816.F32.BF16 R16, R24.reuse, R18, RZ ;  /* 0x000000121810723c */ /* 0x040fec00000418ff */
[C---:B------:R-:W-:Y:S06]  /*7a30*/  HMMA.16816.F32.BF16 R20, R24.reuse, R28, RZ ;  /* 0x0000001c1814723c */ /* 0x040fec00000418ff */
[----:B------:R-:W-:Y:S01]  /*7a40*/  HMMA.16816.F32.BF16 R24, R24, R30, RZ ;  /* 0x0000001e1818723c */ /* 0x000fe200000418ff */
[----:B------:R-:W2:Y:S05]  /*7a50*/  LDSM.16.MT88.4 R28, [R0+0xd800] ;  /* 0x00d80000001c783b */ /* 0x000eaa0000004200 */
        /* <DEDUP_REMOVED lines=20> */
[C---:B------:R-:W-:Y:S06]  /*7ba0*/  HMMA.16816.F32.BF16 R4, R132.reuse, R136, R4 ;  /* 0x000000888404723c */ /* 0x040fec0000041804 */
[C---:B------:R-:W-:Y:S01]  /*7bb0*/  HMMA.16816.F32.BF16 R8, R132.reuse, R138, R8 ;  /* 0x0000008a8408723c */ /* 0x040fe20000041808 */
[----:B------:R-:W2:Y:S05]  /*7bc0*/  LDSM.16.M88.4 R136, [R177+0x2000] ;  /* 0x00200000b188783b */ /* 0x000eaa0000000200 */
        /* <DEDUP_REMOVED lines=22> */
[----:B------:R-:W2:Y:S05]  /*7d30*/  LDSM.16.MT88.4 R156, [R0+0xcc00] ;  /* 0x00cc0000009c783b */ /* 0x000eaa0000004200 */
[C---:B------:R-:W-:Y:S06]  /*7d40*/  HMMA.16816.F32.BF16 R20, R136.reuse, R32, R20 ;  /* 0x000000208814723c */ /* 0x040fec0000041814 */
[----:B------:R-:W-:Y:S01]  /*7d50*/  HMMA.16816.F32.BF16 R24, R136, R34, R24 ;  /* 0x000000228818723c */ /* 0x000fe20000041818 */
[----:B------:R2:W4:Y:S04]  /*7d60*/  LDSM.16.MT88.4 R32, [R0+0xec00] ;  /* 0x00ec00000020783b */ /* 0x0005280000004200 */
        /* <DEDUP_REMOVED lines=8> */
[----:B------:R-:W-:Y:S01]  /*7df0*/  IMAD.MOV.U32 R28, RZ, RZ, R206 ;  /* 0x000000ffff1c7224 */ /* 0x000fe200078e00ce */
[C---:B------:R-:W-:Y:S01]  /*7e00*/  HMMA.16816.F32.BF16 R4, R140.reuse, R144, R4 ;  /* 0x000000908c04723c */ /* 0x040fe20000041804 */
[----:B------:R-:W-:Y:S04]  /*7e10*/  IMAD.U32 R132, RZ, RZ, UR18 ;  /* 0x00000012ff847e24 */ /* 0x000fe8000f8e00ff */
[----:B------:R-:W-:Y:S01]  /*7e20*/  IMAD.MOV.U32 R29, RZ, RZ, R205 ;  /* 0x000000ffff1d7224 */ /* 0x000fe200078e00cd */
[C---:B------:R-:W-:Y:S01]  /*7e30*/  HMMA.16816.F32.BF16 R8, R140.reuse, R146, R8 ;  /* 0x000000928c08723c */ /* 0x040fe20000041808 */
[----:B------:R-:W-:Y:S05]  /*7e40*/  LDSM.16.MT88.4 R144, [R3+0x1c00] ;  /* 0x001c00000390783b */ /* 0x000fea0000004200 */
[C---:B------:R-:W-:Y:S05]  /*7e50*/  HMMA.16816.F32.BF16 R12, R140.reuse, R156, R12 ;  /* 0x0000009c8c0c723c */ /* 0x040fea000004180c */
[----:B---3--:R-:W-:Y:S01]  /*7e60*/  @P0 IADD3 R30, P2, R163, UR14, RZ ;  /* 0x0000000ea31e0c10 */ /* 0x008fe2000ff5e0ff */
[C---:B------:R-:W-:Y:S01]  /*7e70*/  HMMA.16816.F32.BF16 R16, R140.reuse, R158, R16 ;  /* 0x0000009e8c10723c */ /* 0x040fe20000041810 */
[----:B------:R-:W-:Y:S04]  /*7e80*/  @UP0 UIADD3 UR14, UP2, UR14, -0x100, URZ ;  /* 0xffffff000e0e0890 */ /* 0x000fe8000ff5e03f */
[----:B----4-:R-:W-:Y:S01]  /*7e90*/  @P0 IADD3.X R31, R162, UR13, RZ, P2, !PT ;  /* 0x0000000da21f0c10 */ /* 0x010fe200097fe4ff */
        /* <DEDUP_REMOVED lines=13> */
[----:B------:R-:W-:Y:S02]  /*7f70*/  IMAD.U32 R0, RZ, RZ, UR19 ;  /* 0x00000013ff007e24 */ /* 0x000fe4000f8e00ff */
[-C--:B------:R-:W-:Y:S01]  /*7f80*/  LEA R34, P2, R34, R28.reuse, 0x2 ;  /* 0x0000001c22227211 */ /* 0x080fe200078410ff */
[----:B------:R3:W-:Y:S02]  /*7f90*/  REDG.E.ADD.F32.FTZ.RN.STRONG.GPU desc[UR8][R32.64], R5 ;  /* 0x00000005200079a6 */ /* 0x0007e4000c10f388 */
[-C--:B------:R-:W-:Y:S01]  /*7fa0*/  LEA.HI.X.SX32 R133, R0, R29.reuse, 0x2, P0 ;  /* 0x0000001d00857211 */ /* 0x080fe200000f16ff */
[----:B------:R-:W-:Y:S01]  /*7fb0*/  IMAD.U32 R0, RZ, RZ, UR35 ;  /* 0x00000023ff007e24 */ /* 0x000fe2000f8e00ff */
[----:B------:R-:W-:Y:S04]  /*7fc0*/  LDSM.16.MT88.4 R140, [R3+0x1800] ;  /* 0x00180000038c783b */ /* 0x000fe80000004200 */
[----:B------:R4:W-:Y:S04]  /*7fd0*/  REDG.E.ADD.F32.FTZ.RN.STRONG.GPU desc[UR8][R132.64], R6 ;  /* 0x00000006840079a6 */ /* 0x0009e8000c10f388 */
[----:B------:R-:W-:Y:S01]  /*7fe0*/  LDSM.16.MT88.4 R132, [R2+0x17800] ;  /* 0x017800000284783b */ /* 0x000fe20000004200 */
[----:B-1----:R-:W-:Y:S02]  /*7ff0*/  IMAD.U32 R30, RZ, RZ, UR36 ;  /* 0x00000024ff1e7e24 */ /* 0x002fe4000f8e00ff */
[----:B------:R-:W-:Y:S03]  /*8000*/  IMAD.U32 R31, RZ, RZ, UR37 ;  /* 0x00000025ff1f7e24 */ /* 0x000fe6000f8e00ff */
[-C--:B------:R-:W-:Y:S01]  /*8010*/  LEA R30, P1, R30, R28.reuse, 0x2 ;  /* 0x0000001c1e1e7211 */ /* 0x080fe200078210ff */
[----:B--2---:R-:W-:Y:S01]  /*8020*/  IMAD.U32 R4, RZ, RZ, UR35 ;  /* 0x00000023ff047e24 */ /* 0x004fe2000f8e00ff */
[-C--:B------:R-:W-:Y:S01]  /*8030*/  LEA.HI.X.SX32 R35, R31, R29.reuse, 0x2, P2 ;  /* 0x0000001d1f237211 */ /* 0x080fe200010f16ff */
[----:B---3--:R-:W-:Y:S03]  /*8040*/  IMAD.U32 R5, RZ, RZ, UR36 ;  /* 0x00000024ff057e24 */ /* 0x008fe6000f8e00ff */
[-C--:B------:R-:W-:Y:S01]  /*8050*/  LEA R4, P0, R4, R28.reuse, 0x2 ;  /* 0x0000001c04047211 */ /* 0x080fe200078010ff */
[----:B------:R1:W-:Y:S01]  /*8060*/  REDG.E.ADD.F32.FTZ.RN.STRONG.GPU desc[UR8][R34.64], R7 ;  /* 0x00000007220079a6 */ /* 0x0003e2000c10f388 */
[-C--:B------:R-:W-:Y:S02]  /*8070*/  LEA.HI.X.SX32 R31, R5, R29.reuse, 0x2, P1 ;  /* 0x0000001d051f7211 */ /* 0x080fe400008f16ff */
[-C--:B------:R-:W-:Y:S01]  /*8080*/  LEA.HI.X.SX32 R5, R0, R29.reuse, 0x2, P0 ;  /* 0x0000001d00057211 */ /* 0x080fe200000f16ff */
[----:B------:R-:W-:Y:S02]  /*8090*/  IMAD.U32 R0, RZ, RZ, UR34 ;  /* 0x00000022ff007e24 */ /* 0x000fe4000f8e00ff */
[----:B------:R2:W-:Y:S01]  /*80a0*/  REDG.E.ADD.F32.FTZ.RN.STRONG.GPU desc[UR8][R30.64], R8 ;  /* 0x000000081e0079a6 */ /* 0x0005e2000c10f388 */
[----:B----4-:R-:W-:Y:S03]  /*80b0*/  IMAD.U32 R6, RZ, RZ, UR25 ;  /* 0x00000019ff067e24 */ /* 0x010fe6000f8e00ff */
        /* <DEDUP_REMOVED lines=191> */
[----:B------:R1:W-:Y:S01]  /*8cb0*/  STS [R252], R25 ;  /* 0x00000019fc007388 */ /* 0x0003e20000000800 */
[----:B------:R-:W-:Y:S01]  /*8cc0*/  F2FP.BF16.F32.PACK_AB R17, R17, R100 ;  /* 0x000000641111723e */ /* 0x000fe200000010ff */
[----:B------:R-:W-:Y:S01]  /*8cd0*/  FMUL.FTZ R116, R116, UR5 ;  /* 0x0000000574747c20 */ /* 0x000fe20008410000 */
[----:B------:R-:W-:Y:S01]  /*8ce0*/  F2FP.BF16.F32.PACK_AB R16, R16, R102 ;  /* 0x000000661010723e */ /* 0x000fe200000010ff */
[----:B------:R1:W-:Y:S01]  /*8cf0*/  STS [R252+0x200], R24 ;  /* 0x00020018fc007388 */ /* 0x0003e20000000800 */
        /* <DEDUP_REMOVED lines=59> */
[----:B------:R-:W-:Y:S01]  /*90b0*/  PLOP3.LUT P0, PT, PT, PT, UP0, 0x80, 0x0 ;  /* 0x000000000000781c */ /* 0x000fe20003f0f008 */
[----:B--2---:R1:W-:Y:S04]  /*90c0*/  STS [R148], R21 ;  /* 0x0000001594007388 */ /* 0x0043e80000000800 */
        /* <DEDUP_REMOVED lines=59> */
.L_x_642:
        /* <DEDUP_REMOVED lines=20> */
.L_x_643:
[----:B------:R-:W-:Y:S01]  /*95c0*/  BAR.SYNC.DEFER_BLOCKING 0x0 ;  /* 0x0000000000007b1d */ /* 0x000fe20000010000 */
[----:B------:R-:W-:Y:S01]  /*95d0*/  USHF.R.S32.HI UR10, URZ, 0x1f, UR5 ;  /* 0x0000001f3f0a7899 */ /* 0x000fe20008011405 */
[--C-:B------:R-:W-:Y:S01]  /*95e0*/  SHF.R.S32.HI R7, RZ, 0x1f, R240.reuse ;  /* 0x0000001fff077819 */ /* 0x100fe200000114f0 */
[----:B------:R-:W-:Y:S01]  /*95f0*/  IMAD.U32 R3, RZ, RZ, UR6 ;  /* 0x00000006ff037e24 */ /* 0x000fe2000f8e00ff */
[----:B------:R-:W-:Y:S01]  /*9600*/  UIMAD UR11, UR40, -0x80, UR11 ;  /* 0xffffff80280b78a4 */ /* 0x000fe2000f8e020b */
[----:B------:R-:W-:Y:S01]  /*9610*/  IMAD.MOV.U32 R6, RZ, RZ, R240 ;  /* 0x000000ffff067224 */ /* 0x000fe200078e00f0 */
[----:B------:R-:W-:Y:S01]  /*9620*/  UIMAD UR15, UR10, UR6, URZ ;  /* 0x000000060a0f72a4 */ /* 0x000fe2000f8e023f */
[C---:B------:R-:W-:Y:S01]  /*9630*/  IADD3 R8, R250.reuse, 0x40, RZ ;  /* 0x00000040fa087810 */ /* 0x040fe20007ffe0ff */
        /* <DEDUP_REMOVED lines=31> */
[----:B------:R-:W-:Y:S01]  /*9830*/  IMAD R3, R250, UR7, R3 ;  /* 0x00000007fa037c24 */ /* 0x000fe2000f8e0203 */
        /* <DEDUP_REMOVED lines=10> */
.L_x_645:
[----:B------:R-:W-:Y:S05]  /*98e0*/  BSYNC B0 ;  /* 0x0000000000007941 */ /* 0x000fea0003800000 */
.L_x_644:
        /* <DEDUP_REMOVED lines=20> */
.L_x_647:
[----:B------:R-:W-:Y:S05]  /*9a30*/  BSYNC B0 ;  /* 0x0000000000007941 */ /* 0x000fea0003800000 */
.L_x_646:
        /* <DEDUP_REMOVED lines=35> */
.L_x_649:
[----:B------:R-:W-:Y:S05]  /*9c70*/  BSYNC B0 ;  /* 0x0000000000007941 */ /* 0x000fea0003800000 */
.L_x_648:
        /* <DEDUP_REMOVED lines=18> */
.L_x_625:
[----:B------:R-:W-:Y:S05]  /*9da0*/  BSYNC B1 ;  /* 0x0000000000017941 */ /* 0x000fea0003800000 */
.L_x_611:
        /* <DEDUP_REMOVED lines=8> */
.L_x_650:
[----:B------:R-:W-:Y:S05]  /*9e30*/  EXIT ;  /* 0x000000000000794d */ /* 0x000fea0003800000 */
.L_x_652:
        /* <DEDUP_REMOVED lines=12> */
.L_x_691:


//--------------------- .text._ZN5flash25flash_bwd_dot_do_o_kernelILb0E23Flash_bwd_kernel_traitsILi96ELi64ELi128ELi8ELi2ELi4ELi4ELb0ELb0EN7cutlass10bfloat16_tE19Flash_kernel_traitsILi96ELi64ELi128ELi8ES3_EEEEvNS_16Flash_bwd_paramsE --------------------------
	.section	.text._ZN5flash25flash_bwd_dot_do_o_kernelILb0E23Flash_bwd_kernel_traitsILi96ELi64ELi128ELi8ELi2ELi4ELi4ELb0ELb0EN7cutlass10bfloat16_tE19Flash_kernel_traitsILi96ELi64ELi128ELi8ES3_EEEEvNS_16Flash_bwd_paramsE,"ax",@progbits
	.align	128
        .global         _ZN5flash25flash_bwd_dot_do_o_kernelILb0E23Flash_bwd_kernel_traitsILi96ELi64ELi128ELi8ELi2ELi4ELi4ELb0ELb0EN7cutlass10bfloat16_tE19Flash_kernel_traitsILi96ELi64ELi128ELi8ES3_EEEEvNS_16Flash_bwd_paramsE
        .type           _ZN5flash25flash_bwd_dot_do_o_kernelILb0E23Flash_bwd_kernel_traitsILi96ELi64ELi128ELi8ELi2ELi4ELi4ELb0ELb0EN7cutlass10bfloat16_tE19Flash_kernel_traitsILi96ELi64ELi128ELi8ES3_EEEEvNS_16Flash_bwd_paramsE,@function
        .size           _ZN5flash25flash_bwd_dot_do_o_kernelILb0E23Flash_bwd_kernel_traitsILi96ELi64ELi128ELi8ELi2ELi4ELi4ELb0ELb0EN7cutlass10bfloat16_tE19Flash_kernel_traitsILi96ELi64ELi128ELi8ES3_EEEEvNS_16Flash_bwd_paramsE,(.L_x_692 - _ZN5flash25flash_bwd_dot_do_o_kernelILb0E23Flash_bwd_kernel_traitsILi96ELi64ELi128ELi8ELi2ELi4ELi4ELb0ELb0EN7cutlass10bfloat16_tE19Flash_kernel_traitsILi96ELi64ELi128ELi8ES3_EEEEvNS_16Flash_bwd_paramsE)
        .other          _ZN5flash25flash_bwd_dot_do_o_kernelILb0E23Flash_bwd_kernel_traitsILi96ELi64ELi128ELi8ELi2ELi4ELi4ELb0ELb0EN7cutlass10bfloat16_tE19Flash_kernel_traitsILi96ELi64ELi128ELi8ES3_EEEEvNS_16Flash_bwd_paramsE,@"STO_CUDA_ENTRY STV_DEFAULT"
_ZN5flash25flash_bwd_dot_do_o_kernelILb0E23Flash_bwd_kernel_traitsILi96ELi64ELi128ELi8ELi2ELi4ELi4ELb0ELb0EN7cutlass10bfloat16_tE19Flash_kernel_traitsILi96ELi64ELi128ELi8ES3_EEEEvNS_16Flash_bwd_paramsE:
.text._ZN5flash25flash_bwd_dot_do_o_kernelILb0E23Flash_bwd_kernel_traitsILi96ELi64ELi128ELi8ELi2ELi4ELi4ELb0ELb0EN7cutlass10bfloat16_tE19Flash_kernel_traitsILi96ELi64ELi128ELi8ES3_EEEEvNS_16Flash_bwd_paramsE:
        /* <DEDUP_REMOVED lines=54> */
.L_x_653:
[----:B------:R-:W0:Y:S08]  /*0360*/  LDC R5, c[0x0][0x270] ;  /* 0x00009c00ff057b82 */ /* 0x000e300000000800 */
[----:B------:R-:W1:Y:S01]  /*0370*/  LDC R37, c[0x0][0x2d4] ;  /* 0x0000b500ff257b82 */ /* 0x000e620000000800 */
[----:B0-----:R-:W-:-:S04]  /*0380*/  IMAD R2, R2, R5, UR5 ;  /* 0x0000000502027e24 */ /* 0x001fc8000f8e0205 */
[----:B-1----:R-:W-:-:S07]  /*0390*/  IMAD R37, R2, R37, RZ ;  /* 0x0000002502257224 */ /* 0x002fce00078e02ff */
.L_x_654:
        /* <DEDUP_REMOVED lines=50> */
.L_x_656:
[----:B------:R-:W-:Y:S05]  /*06c0*/  BSYNC B0 ;  /* 0x0000000000007941 */ /* 0x000fea0003800000 */
.L_x_655:
        /* <DEDUP_REMOVED lines=35> */
.L_x_658:
[----:B------:R-:W-:Y:S05]  /*0900*/  BSYNC B0 ;  /* 0x0000000000007941 */ /* 0x000fea0003800000 */
.L_x_657:
        /* <DEDUP_REMOVED lines=88> */
.L_x_659:
        /* <DEDUP_REMOVED lines=15> */
.L_x_692:


//--------------------- .text._ZN5flash25flash_bwd_dot_do_o_kernelILb1E23Flash_bwd_kernel_traitsILi96ELi64ELi128ELi8ELi2ELi4ELi4ELb0ELb0EN7cutlass10bfloat16_tE19Flash_kernel_traitsILi96ELi64ELi128ELi8ES3_EEEEvNS_16Flash_bwd_paramsE --------------------------
	.section	.text._ZN5flash25flash_bwd_dot_do_o_kernelILb1E23Flash_bwd_kernel_traitsILi96ELi64ELi128ELi8ELi2ELi4ELi4ELb0ELb0EN7cutlass10bfloat16_tE19Flash_kernel_traitsILi96ELi64ELi128ELi8ES3_EEEEvNS_16Flash_bwd_paramsE,"ax",@progbits
	.align	128
        .global         _ZN5flash25flash_bwd_dot_do_o_kernelILb1E23Flash_bwd_kernel_traitsILi96ELi64ELi128ELi8ELi2ELi4ELi4ELb0ELb0EN7cutlass10bfloat16_tE19Flash_kernel_traitsILi96ELi64ELi128ELi8ES3_EEEEvNS_16Flash_bwd_paramsE
        .type           _ZN5flash25flash_bwd_dot_do_o_kernelILb1E23Flash_bwd_kernel_traitsILi96ELi64ELi128ELi8ELi2ELi4ELi4ELb0ELb0EN7cutlass10bfloat16_tE19Flash_kernel_traitsILi96ELi64ELi128ELi8ES3_EEEEvNS_16Flash_bwd_paramsE,@function
        .size           _ZN5flash25flash_bwd_dot_do_o_kernelILb1E23Flash_bwd_kernel_traitsILi96ELi64ELi128ELi8ELi2ELi4ELi4ELb0ELb0EN7cutlass10bfloat16_tE19Flash_kernel_traitsILi96ELi64ELi128ELi8ES3_EEEEvNS_16Flash_bwd_paramsE,(.L_x_693 - _ZN5flash25flash_bwd_dot_do_o_kernelILb1E23Flash_bwd_kernel_traitsILi96ELi64ELi128ELi8ELi2ELi4ELi4ELb0ELb0EN7cutlass10bfloat16_tE19Flash_kernel_traitsILi96ELi64ELi128ELi8ES3_EEEEvNS_16Flash_bwd_paramsE)
        .other          _ZN5flash25flash_bwd_dot_do_o_kernelILb1E23Flash_bwd_kernel_traitsILi96ELi64ELi128ELi8ELi2ELi4ELi4ELb0ELb0EN7cutlass10bfloat16_tE19Flash_kernel_traitsILi96ELi64ELi128ELi8ES3_EEEEvNS_16Flash_bwd_paramsE,@"STO_CUDA_ENTRY STV_DEFAULT"
_ZN5flash25flash_bwd_dot_do_o_kernelILb1E23Flash_bwd_kernel_traitsILi96ELi64ELi128ELi8ELi2ELi4ELi4ELb0ELb0EN7cutlass10bfloat16_tE19Flash_kernel_traitsILi96ELi64ELi128ELi8ES3_EEEEvNS_16Flash_bwd_paramsE:
.text._ZN5flash25flash_bwd_dot_do_o_kernelILb1E23Flash_bwd_kernel_traitsILi96ELi64ELi128ELi8ELi2ELi4ELi4ELb0ELb0EN7cutlass10bfloat16_tE19Flash_kernel_traitsILi96ELi64ELi128ELi8ES3_EEEEvNS_16Flash_bwd_paramsE:
        /* <DEDUP_REMOVED lines=64> */
.L_x_660:
        /* <DEDUP_REMOVED lines=27> */
.L_x_661:
[----:B------:R-:W-:-:S04]  /*05b0*/  IMAD R10, R10, R32, R33 ;  /* 0x000000200a0a7224 */ /* 0x000fc800078e0221 */
[----:B------:R-:W-:-:S07]  /*05c0*/  IMAD R36, R10, R13, RZ ;  /* 0x0000000d0a247224 */ /* 0x000fce00078e02ff */
.L_x_662:
        /* <DEDUP_REMOVED lines=62> */
.L_x_664:
[----:B------:R-:W-:Y:S05]  /*09b0*/  BSYNC B0 ;  /* 0x0000000000007941 */ /* 0x000fea0003800000 */
.L_x_663:
        /* <DEDUP_REMOVED lines=35> */
.L_x_666:
[----:B------:R-:W-:Y:S05]  /*0bf0*/  BSYNC B0 ;  /* 0x0000000000007941 */ /* 0x000fea0003800000 */
.L_x_665:
        /* <DEDUP_REMOVED lines=95> */
.L_x_667:
        /* <DEDUP_REMOVED lines=9> */
.L_x_693:


//--------------------- .nv.shared._ZN5flash44flash_bwd_dq_dk_dv_loop_seqk_parallel_kernelI23Flash_bwd_kernel_traitsILi96ELi64ELi128ELi8ELi2ELi4ELi4ELb1ELb0EN7cutlass10bfloat16_tE19Flash_kernel_traitsILi96ELi64ELi128ELi8ES3_EELb0ELb1ELb0ELb0ELb0ELb0ELb0EEEvNS_16Flash_bwd_paramsE --------------------------
	.section	.nv.shared._ZN5flash44flash_bwd_dq_dk_dv_loop_seqk_parallel_kernelI23Flash_bwd_kernel_traitsILi96ELi64ELi128ELi8ELi2ELi4ELi4ELb1ELb0EN7cutlass10bfloat16_tE19Flash_kernel_traitsILi96ELi64ELi128ELi8ES3_EELb0ELb1ELb0ELb0ELb0ELb0ELb0EEEvNS_16Flash_bwd_paramsE,"aw",@nobits
	.sectionflags	@""
	.align	16
	.zero		1024


//--------------------- .nv.shared.reserved.0     --------------------------
	.section	.nv.shared.reserved.0,"aw",@nobits
	.weak		__nv_reservedSMEM_offset_0_alias
	.size		__nv_reservedSMEM_offset_0_alias, 0, 0
	.other		__nv_reservedSMEM_offset_0_alias,@"STO_CUDA_RESERVED_SHARED STV_DEFAULT"
__nv_reservedSMEM_offset_0_alias:
	.zero		0


//--------------------- .nv.global                --------------------------
	.section	.nv.global,"aw",@nobits
.nv.global:
	.type		_ZN72_INTERNAL_aa30c436_36_flash_bwd_hdim96_bf16_causal_sm80_cu_21e1f8cb_28404cute1_E,@object
	.size		_ZN72_INTERNAL_aa30c436_36_flash_bwd_hdim96_bf16_causal_sm80_cu_21e1f8cb_28404cute1_E,(_ZN72_INTERNAL_aa30c436_36_flash_bwd_hdim96_bf16_causal_sm80_cu_21e1f8cb_28404cuda3std3__45__cpo6cbeginE - _ZN72_INTERNAL_aa30c436_36_flash_bwd_hdim96_bf16_causal_sm80_cu_21e1f8cb_28404cute1_E)
_ZN72_INTERNAL_aa30c436_36_flash_bwd_hdim96_bf16_causal_sm80_cu_21e1f8cb_28404cute1_E:
	.zero		1
	.type		_ZN72_INTERNAL_aa30c436_36_flash_bwd_hdim96_bf16_causal_sm80_cu_21e1f8cb_28404cuda3std3__45__cpo6cbeginE,@object
	.size		_ZN72_INTERNAL_aa30c436_36_flash_bwd_hdim96_bf16_causal_sm80_cu_21e1f8cb_28404cuda3std3__45__cpo6cbeginE,(_ZN72_INTERNAL_aa30c436_36_flash_bwd_hdim96_bf16_causal_sm80_cu_21e1f8cb_28404cuda3std3__48in_placeE - _ZN72_INTERNAL_aa30c436_36_flash_bwd_hdim96_bf16_causal_sm80_cu_21e1f8cb_28404cuda3std3__45__cpo6cbeginE)
_ZN72_INTERNAL_aa30c436_36_flash_bwd_hdim96_bf16_causal_sm80_cu_21e1f8cb_28404cuda3std3__45__cpo6cbeginE:
	.zero		1
	.type		_ZN72_INTERNAL_aa30c436_36_flash_bwd_hdim96_bf16_causal_sm80_cu_21e1f8cb_28404cuda3std3__48in_placeE,@object
	.size		_ZN72_INTERNAL_aa30c436_36_flash_bwd_hdim96_bf16_causal_sm80_cu_21e1f8cb_28404cuda3std3__48in_placeE,(_ZN72_INTERNAL_aa30c436_36_flash_bwd_hdim96_bf16_causal_sm80_cu_21e1f8cb_28404cuda3std6ranges3__45__cpo9iter_moveE - _ZN72_INTERNAL_aa30c436_36_flash_bwd_hdim96_bf16_causal_sm80_cu_21e1f8cb_28404cuda3std3__48in_placeE)
_ZN72_INTERNAL_aa30c436_36_flash_bwd_hdim96_bf16_causal_sm80_cu_21e1f8cb_28404cuda3std3__48in_placeE:
	.zero		1
	.type		_ZN72_INTERNAL_aa30c436_36_flash_bwd_hdim96_bf16_causal_sm80_cu_21e1f8cb_28404cuda3std6ranges3__45__cpo9iter_moveE,@object
	.size		_ZN72_INTERNAL_aa30c436_36_flash_bwd_hdim96_bf16_causal_sm80_cu_21e1f8cb_28404cuda3std6ranges3__45__cpo9iter_moveE,(_ZN72_INTERNAL_aa30c436_36_flash_bwd_hdim96_bf16_causal_sm80_cu_21e1f8cb_28404cuda3std3__45__cpo5beginE - _ZN72_INTERNAL_aa30c436_36_flash_bwd_hdim96_bf16_causal_sm80_cu_21e1f8cb_28404cuda3std6ranges3__45__cpo9iter_moveE)
_ZN72_INTERNAL_aa30c436_36_flash_bwd_hdim96_bf16_causal_sm80_cu_21e1f8cb_28404cuda3std6ranges3__45__cpo9iter_moveE:
	.zero		1
	.type		_ZN72_INTERNAL_aa30c436_36_flash_bwd_hdim96_bf16_causal_sm80_cu_21e1f8cb_28404cuda3std3__45__cpo5beginE,@object
	.size		_ZN72_INTERNAL_aa30c436_36_flash_bwd_hdim96_bf16_causal_sm80_cu_21e1f8cb_28404cuda3std3__45__cpo5beginE,(_ZN72_INTERNAL_aa30c436_36_flash_bwd_hdim96_bf16_causal_sm80_cu_21e1f8cb_28404cuda3std3__474_GLOBAL__N__aa30c436_36_flash_bwd_hdim96_bf16_causal_sm80_cu_21e1f8cb_28406ignoreE - _ZN72_INTERNAL_aa30c436_36_flash_bwd_hdim96_bf16_causal_sm80_cu_21e1f8cb_28404cuda3std3__45__cpo5beginE)
_ZN72_INTERNAL_aa30c436_36_flash_bwd_hdim96_bf16_causal_sm80_cu_21e1f8cb_28404cuda3std3__45__cpo5beginE:
	.zero		1
	.type		_ZN72_INTERNAL_aa30c436_36_flash_bwd_hdim96_bf16_causal_sm80_cu_21e1f8cb_28404cuda3std3__474_GLOBAL__N__aa30c436_36_flash_bwd_hdim96_bf16_causal_sm80_cu_21e1f8cb_28406ignoreE,@object
	.size		_ZN72_INTERNAL_aa30c436_36_flash_bwd_hdim96_bf16_causal_sm80_cu_21e1f8cb_28404cuda3std3__474_GLOBAL__N__aa30c436_36_flash_bwd_hdim96_bf16_causal_sm80_cu_21e1f8cb_28406ignoreE,(_ZN72_INTERNAL_aa30c436_36_flash_bwd_hdim96_bf16_causal_sm80_cu_21e1f8cb_28404cute7productE - _ZN72_INTERNAL_aa30c436_36_flash_bwd_hdim96_bf16_causal_sm80_cu_21e1f8cb_28404cuda3std3__474_GLOBAL__N__aa30c436_36_flash_bwd_hdim96_bf16_causal_sm80_cu_21e1f8cb_28406ignoreE)
_ZN72_INTERNAL_aa30c436_36_flash_bwd_hdim96_bf16_causal_sm80_cu_21e1f8cb_28404cuda3std3__474_GLOBAL__N__aa30c436_36_flash_bwd_hdim96_bf16_causal_sm80_cu_21e1f8cb_28406ignoreE:
	.zero		1
	.type		_ZN72_INTERNAL_aa30c436_36_flash_bwd_hdim96_bf16_causal_sm80_cu_21e1f8cb_28404cute7productE,@object
	.size		_ZN72_INTERNAL_aa30c436_36_flash_bwd_hdim96_bf16_causal_sm80_cu_21e1f8cb_28404cute7productE,(_ZN72_INTERNAL_aa30c436_36_flash_bwd_hdim96_bf16_causal_sm80_cu_21e1f8cb_28404cuda3std3__45__cpo3endE - _ZN72_INTERNAL_aa30c436_36_flash_bwd_hdim96_bf16_causal_sm80_cu_21e1f8cb_28404cute7productE)
_ZN72_INTERNAL_aa30c436_36_flash_bwd_hdim96_bf16_causal_sm80_cu_21e1f8cb_28404cute7productE:
	.zero		1
	.type		_ZN72_INTERNAL_aa30c436_36_flash_bwd_hdim96_bf16_causal_sm80_cu_21e1f8cb_28404cuda3std3__45__cpo3endE,@object
	.size		_ZN72_INTERNAL_aa30c436_36_flash_bwd_hdim96_bf16_causal_sm80_cu_21e1f8cb_28404cuda3std3__45__cpo3endE,(_ZN72_INTERNAL_aa30c436_36_flash_bwd_hdim96_bf16_causal_sm80_cu_21e1f8cb_28404cuda3std3__419piecewise_constructE - _ZN72_INTERNAL_aa30c436_36_flash_bwd_hdim96_bf16_causal_sm80_cu_21e1f8cb_28404cuda3std3__45__cpo3endE)
_ZN72_INTERNAL_aa30c436_36_flash_bwd_hdim96_bf16_causal_sm80_cu_21e1f8cb_28404cuda3std3__45__cpo3endE:
	.zero		1
	.type		_ZN72_INTERNAL_aa30c436_36_flash_bwd_hdim96_bf16_causal_sm80_cu_21e1f8cb_28404cuda3std3__419piecewise_constructE,@object
	.size		_ZN72_INTERNAL_aa30c436_36_flash_bwd_hdim96_bf16_causal_sm80_cu_21e1f8cb_28404cuda3std3__419piecewise_constructE,(_ZN72_INTERNAL_aa30c436_36_flash_bwd_hdim96_bf16_causal_sm80_cu_21e1f8cb_28404cuda3std3__45__cpo4cendE - _ZN72_INTERNAL_aa30c436_36_flash_bwd_hdim96_bf16_causal_sm80_cu_21e1f8cb_28404cuda3std3__419piecewise_constructE)
_ZN72_INTERNAL_aa30c436_36_flash_bwd_hdim96_bf16_causal_sm80_cu_21e1f8cb_28404cuda3std3__419piecewise_constructE:
	.zero		1
	.type		_ZN72_INTERNAL_aa30c436_36_flash_bwd_hdim96_bf16_causal_sm80_cu_21e1f8cb_28404cuda3std3__45__cpo4cendE,@object
	.size		_ZN72_INTERNAL_aa30c436_36_flash_bwd_hdim96_bf16_causal_sm80_cu_21e1f8cb_28404cuda3std3__45__cpo4cendE,(_ZN72_INTERNAL_aa30c436_36_flash_bwd_hdim96_bf16_causal_sm80_cu_21e1f8cb_28404cuda3std6ranges3__45__cpo4swapE - _ZN72_INTERNAL_aa30c436_36_flash_bwd_hdim96_bf16_causal_sm80_cu_21e1f8cb_28404cuda3std3__45__cpo4cendE)
_ZN72_INTERNAL_aa30c436_36_flash_bwd_hdim96_bf16_causal_sm80_cu_21e1f8cb_28404cuda3std3__45__cpo4cendE:
	.zero		1
	.type		_ZN72_INTERNAL_aa30c436_36_flash_bwd_hdim96_bf16_causal_sm80_cu_21e1f8cb_28404cuda3std6ranges3__45__cpo4swapE,@object
	.size		_ZN72_INTERNAL_aa30c436_36_flash_bwd_hdim96_bf16_causal_sm80_cu_21e1f8cb_28404cuda3std6ranges3__45__cpo4swapE,(.L_7 - _ZN72_INTERNAL_aa30c436_36_flash_bwd_hdim96_bf16_causal_sm80_cu_21e1f8cb_28404cuda3std6ranges3__45__cpo4swapE)
_ZN72_INTERNAL_aa30c436_36_flash_bwd_hdim96_bf16_causal_sm80_cu_21e1f8cb_28404cuda3std6ranges3__45__cpo4swapE:
	.zero		1
.L_7:


//--------------------- .nv.shared._ZN5flash44flash_bwd_dq_dk_dv_loop_seqk_parallel_kernelI23Flash_bwd_kernel_traitsILi96ELi64ELi128ELi8ELi2ELi4ELi4ELb1ELb0EN7cutlass10bfloat16_tE19Flash_kernel_traitsILi96ELi64ELi128ELi8ES3_EELb0ELb1ELb0ELb0ELb1ELb1ELb0EEEvNS_16Flash_bwd_paramsE --------------------------
	.section	.nv.shared._ZN5flash44flash_bwd_dq_dk_dv_loop_seqk_parallel_kernelI23Flash_bwd_kernel_traitsILi96ELi64ELi128ELi8ELi2ELi4ELi4ELb1ELb0EN7cutlass10bfloat16_tE19Flash_kernel_traitsILi96ELi64ELi128ELi8ES3_EELb0ELb1ELb0ELb0ELb1ELb1ELb0EEEvNS_16Flash_bwd_paramsE,"aw",@nobits
	.sectionflags	@""
	.align	16
	.zero		1024


//--------------------- .nv.shared._ZN5flash44flash_bwd_dq_dk_dv_loop_seqk_parallel_kernelI23Flash_bwd_kernel_traitsILi96ELi64ELi128ELi8ELi2ELi4ELi4ELb1ELb0EN7cutlass10bfloat16_tE19Flash_kernel_traitsILi96ELi64ELi128ELi8ES3_EELb0ELb1ELb0ELb0ELb0ELb1ELb0EEEvNS_16Flash_bwd_paramsE --------------------------
	.section	.nv.shared._ZN5flash44flash_bwd_dq_dk_dv_loop_seqk_parallel_kernelI23Flash_bwd_kernel_traitsILi96ELi64ELi128ELi8ELi2ELi4ELi4ELb1ELb0EN7cutlass10bfloat16_tE19Flash_kernel_traitsILi96ELi64ELi128ELi8ES3_EELb0ELb1ELb0ELb0ELb0ELb1ELb0EEEvNS_16Flash_bwd_paramsE,"aw",@nobits
	.sectionflags	@""
	.align	16
	.zero		1024


//--------------------- .nv.shared._ZN5flash44flash_bwd_dq_dk_dv_loop_seqk_parallel_kernelI23Flash_bwd_kernel_traitsILi96ELi64ELi128ELi8ELi2ELi4ELi4ELb1ELb0EN7cutlass10bfloat16_tE19Flash_kernel_traitsILi96ELi64ELi128ELi8ES3_EELb0ELb1ELb0ELb1ELb0ELb0ELb0EEEvNS_16Flash_bwd_paramsE --------------------------
	.section	.nv.shared._ZN5flash44flash_bwd_dq_dk_dv_loop_seqk_parallel_kernelI23Flash_bwd_kernel_traitsILi96ELi64ELi128ELi8ELi2ELi4ELi4ELb1ELb0EN7cutlass10bfloat16_tE19Flash_kernel_traitsILi96ELi64ELi128ELi8ES3_EELb0ELb1ELb0ELb1ELb0ELb0ELb0EEEvNS_16Flash_bwd_paramsE,"aw",@nobits
	.sectionflags	@""
	.align	16
	.zero		1024


//--------------------- .nv.shared._ZN5flash27flash_bwd_convert_dq_kernelI23Flash_bwd_kernel_traitsILi96ELi64ELi128ELi8ELi2ELi4ELi4ELb1ELb0EN7cutlass10bfloat16_tE19Flash_kernel_traitsILi96ELi64ELi128ELi8ES3_EEEEvNS_16Flash_bwd_paramsEi --------------------------
	.section	.nv.shared._ZN5flash27flash_bwd_convert_dq_kernelI23Flash_bwd_kernel_traitsILi96ELi64ELi128ELi8ELi2ELi4ELi4ELb1ELb0EN7cutlass10bfloat16_tE19Flash_kernel_traitsILi96ELi64ELi128ELi8ES3_EEEEvNS_16Flash_bwd_paramsEi,"aw",@nobits
	.sectionflags	@""
	.align	16
	.zero		1024


//--------------------- .nv.shared._ZN5flash44flash_bwd_dq_dk_dv_loop_seqk_parallel_kernelI23Flash_bwd_kernel_traitsILi96ELi64ELi128ELi8ELi2ELi4ELi4ELb1ELb0EN7cutlass10bfloat16_tE19Flash_kernel_traitsILi96ELi64ELi128ELi8ES3_EELb1ELb1ELb0ELb0ELb0ELb0ELb0EEEvNS_16Flash_bwd_paramsE --------------------------
	.section	.nv.shared._ZN5flash44flash_bwd_dq_dk_dv_loop_seqk_parallel_kernelI23Flash_bwd_kernel_traitsILi96ELi64ELi128ELi8ELi2ELi4ELi4ELb1ELb0EN7cutlass10bfloat16_tE19Flash_kernel_traitsILi96ELi64ELi128ELi8ES3_EELb1ELb1ELb0ELb0ELb0ELb0ELb0EEEvNS_16Flash_bwd_paramsE,"aw",@nobits
	.sectionflags	@""
	.align	16
	.zero		1024


//--------------------- .nv.shared._ZN5flash44flash_bwd_dq_dk_dv_loop_seqk_parallel_kernelI23Flash_bwd_kernel_traitsILi96ELi64ELi128ELi8ELi2ELi4ELi4ELb1ELb0EN7cutlass10bfloat16_tE19Flash_kernel_traitsILi96ELi64ELi128ELi8ES3_EELb0ELb1ELb0ELb0ELb0ELb0ELb1EEEvNS_16Flash_bwd_paramsE --------------------------
	.section	.nv.shared._ZN5flash44flash_bwd_dq_dk_dv_loop_seqk_parallel_kernelI23Flash_bwd_kernel_traitsILi96ELi64ELi128ELi8ELi2ELi4ELi4ELb1ELb0EN7cutlass10bfloat16_tE19Flash_kernel_traitsILi96ELi64ELi128ELi8ES3_EELb0ELb1ELb0ELb0ELb0ELb0ELb1EEEvNS_16Flash_bwd_paramsE,"aw",@nobits
	.sectionflags	@""
	.align	16
	.zero		1024


//--------------------- .nv.shared._ZN5flash44flash_bwd_dq_dk_dv_loop_seqk_parallel_kernelI23Flash_bwd_kernel_traitsILi96ELi64ELi128ELi8ELi2ELi4ELi4ELb1ELb0EN7cutlass10bfloat16_tE19Flash_kernel_traitsILi96ELi64ELi128ELi8ES3_EELb1ELb1ELb0ELb0ELb1ELb1ELb0EEEvNS_16Flash_bwd_paramsE --------------------------
	.section	.nv.shared._ZN5flash44flash_bwd_dq_dk_dv_loop_seqk_parallel_kernelI23Flash_bwd_kernel_traitsILi96ELi64ELi128ELi8ELi2ELi4ELi4ELb1ELb0EN7cutlass10bfloat16_tE19Flash_kernel_traitsILi96ELi64ELi128ELi8ES3_EELb1ELb1ELb0ELb0ELb1ELb1ELb0EEEvNS_16Flash_bwd_paramsE,"aw",@nobits
	.sectionflags	@""
	.align	16
	.zero		1024


//--------------------- .nv.shared._ZN5flash44flash_bwd_dq_dk_dv_loop_seqk_parallel_kernelI23Flash_bwd_kernel_traitsILi96ELi64ELi128ELi8ELi2ELi4ELi4ELb1ELb0EN7cutlass10bfloat16_tE19Flash_kernel_traitsILi96ELi64ELi128ELi8ES3_EELb0ELb1ELb0ELb0ELb1ELb1ELb1EEEvNS_16Flash_bwd_paramsE --------------------------
	.section	.nv.shared._ZN5flash44flash_bwd_dq_dk_dv_loop_seqk_parallel_kernelI23Flash_bwd_kernel_traitsILi96ELi64ELi128ELi8ELi2ELi4ELi4ELb1ELb0EN7cutlass10bfloat16_tE19Flash_kernel_traitsILi96ELi64ELi128ELi8ES3_EELb0ELb1ELb0ELb0ELb1ELb1ELb1EEEvNS_16Flash_bwd_paramsE,"aw",@nobits
	.sectionflags	@""
	.align	16
	.zero		1024


//--------------------- .nv.shared._ZN5flash44flash_bwd_dq_dk_dv_loop_seqk_parallel_kernelI23Flash_bwd_kernel_traitsILi96ELi64ELi128ELi8ELi2ELi4ELi4ELb1ELb0EN7cutlass10bfloat16_tE19Flash_kernel_traitsILi96ELi64ELi128ELi8ES3_EELb1ELb1ELb0ELb0ELb0ELb1ELb0EEEvNS_16Flash_bwd_paramsE --------------------------
	.section	.nv.shared._ZN5flash44flash_bwd_dq_dk_dv_loop_seqk_parallel_kernelI23Flash_bwd_kernel_traitsILi96ELi64ELi128ELi8ELi2ELi4ELi4ELb1ELb0EN7cutlass10bfloat16_tE19Flash_kernel_traitsILi96ELi64ELi128ELi8ES3_EELb1ELb1ELb0ELb0ELb0ELb1ELb0EEEvNS_16Flash_bwd_paramsE,"aw",@nobits
	.sectionflags	@""
	.align	16
	.zero		1024


//--------------------- .nv.shared._ZN5flash44flash_bwd_dq_dk_dv_loop_seqk_parallel_kernelI23Flash_bwd_kernel_traitsILi96ELi64ELi128ELi8ELi2ELi4ELi4ELb1ELb0EN7cutlass10bfloat16_tE19Flash_kernel_traitsILi96ELi64ELi128ELi8ES3_EELb0ELb1ELb0ELb0ELb0ELb1ELb1EEEvNS_16Flash_bwd_paramsE --------------------------
	.section	.nv.shared._ZN5flash44flash_bwd_dq_dk_dv_loop_seqk_parallel_kernelI23Flash_bwd_kernel_traitsILi96ELi64ELi128ELi8ELi2ELi4ELi4ELb1ELb0EN7cutlass10bfloat16_tE19Flash_kernel_traitsILi96ELi64ELi128ELi8ES3_EELb0ELb1ELb0ELb0ELb0ELb1ELb1EEEvNS_16Flash_bwd_paramsE,"aw",@nobits
	.sectionflags	@""
	.align	16
	.zero		1024


//--------------------- .nv.shared._ZN5flash44flash_bwd_dq_dk_dv_loop_seqk_parallel_kernelI23Flash_bwd_kernel_traitsILi96ELi64ELi128ELi8ELi2ELi4ELi4ELb1ELb0EN7cutlass10bfloat16_tE19Flash_kernel_traitsILi96ELi64ELi128ELi8ES3_EELb1ELb1ELb0ELb1ELb0ELb0ELb0EEEvNS_16Flash_bwd_paramsE --------------------------
	.section	.nv.shared._ZN5flash44flash_bwd_dq_dk_dv_loop_seqk_parallel_kernelI23Flash_bwd_kernel_traitsILi96ELi64ELi128ELi8ELi2ELi4ELi4ELb1ELb0EN7cutlass10bfloat16_tE19Flash_kernel_traitsILi96ELi64ELi128ELi8ES3_EELb1ELb1ELb0ELb1ELb0ELb0ELb0EEEvNS_16Flash_bwd_paramsE,"aw",@nobits
	.sectionflags	@""
	.align	16
	.zero		1024


//--------------------- .nv.shared._ZN5flash44flash_bwd_dq_dk_dv_loop_seqk_parallel_kernelI23Flash_bwd_kernel_traitsILi96ELi64ELi128ELi8ELi2ELi4ELi4ELb1ELb0EN7cutlass10bfloat16_tE19Flash_kernel_traitsILi96ELi64ELi128ELi8ES3_EELb0ELb1ELb0ELb1ELb0ELb0ELb1EEEvNS_16Flash_bwd_paramsE --------------------------
	.section	.nv.shared._ZN5flash44flash_bwd_dq_dk_dv_loop_seqk_parallel_kernelI23Flash_bwd_kernel_traitsILi96ELi64ELi128ELi8ELi2ELi4ELi4ELb1ELb0EN7cutlass10bfloat16_tE19Flash_kernel_traitsILi96ELi64ELi128ELi8ES3_EELb0ELb1ELb0ELb1ELb0ELb0ELb1EEEvNS_16Flash_bwd_paramsE,"aw",@nobits
	.sectionflags	@""
	.align	16
	.zero		1024


//--------------------- .nv.shared._ZN5flash25flash_bwd_dot_do_o_kernelILb0E23Flash_bwd_kernel_traitsILi96ELi64ELi128ELi8ELi2ELi4ELi4ELb1ELb0EN7cutlass10bfloat16_tE19Flash_kernel_traitsILi96ELi64ELi128ELi8ES3_EEEEvNS_16Flash_bwd_paramsE --------------------------
	.section	.nv.shared._ZN5flash25flash_bwd_dot_do_o_kernelILb0E23Flash_bwd_kernel_traitsILi96ELi64ELi128ELi8ELi2ELi4ELi4ELb1ELb0EN7cutlass10bfloat16_tE19Flash_kernel_traitsILi96ELi64ELi128ELi8ES3_EEEEvNS_16Flash_bwd_paramsE,"aw",@nobits
	.sectionflags	@""
	.align	16
	.zero		1024


//--------------------- .nv.shared._ZN5flash25flash_bwd_dot_do_o_kernelILb1E23Flash_bwd_kernel_traitsILi96ELi64ELi128ELi8ELi2ELi4ELi4ELb1ELb0EN7cutlass10bfloat16_tE19Flash_kernel_traitsILi96ELi64ELi128ELi8ES3_EEEEvNS_16Flash_bwd_paramsE --------------------------
	.section	.nv.shared._ZN5flash25flash_bwd_dot_do_o_kernelILb1E23Flash_bwd_kernel_traitsILi96ELi64ELi128ELi8ELi2ELi4ELi4ELb1ELb0EN7cutlass10bfloat16_tE19Flash_kernel_traitsILi96ELi64ELi128ELi8ES3_EEEEvNS_16Flash_bwd_paramsE,"aw",@nobits
	.sectionflags	@""
	.align	16
	.zero		1024


//--------------------- .nv.shared._ZN5flash27flash_bwd_convert_dq_kernelI23Flash_bwd_kernel_traitsILi96ELi64ELi128ELi8ELi2ELi4ELi4ELb0ELb0EN7cutlass10bfloat16_tE19Flash_kernel_traitsILi96ELi64ELi128ELi8ES3_EEEEvNS_16Flash_bwd_paramsEi --------------------------
	.section	.nv.shared._ZN5flash27flash_bwd_convert_dq_kernelI23Flash_bwd_kernel_traitsILi96ELi64ELi128ELi8ELi2ELi4ELi4ELb0ELb0EN7cutlass10bfloat16_tE19Flash_kernel_traitsILi96ELi64ELi128ELi8ES3_EEEEvNS_16Flash_bwd_paramsEi,"aw",@nobits
	.sectionflags	@""
	.align	16
	.zero		1024


//--------------------- .nv.shared._ZN5flash44flash_bwd_dq_dk_dv_loop_seqk_parallel_kernelI23Flash_bwd_kernel_traitsILi96ELi64ELi128ELi8ELi2ELi4ELi4ELb0ELb0EN7cutlass10bfloat16_tE19Flash_kernel_traitsILi96ELi64ELi128ELi8ES3_EELb1ELb1ELb0ELb0ELb0ELb0ELb0EEEvNS_16Flash_bwd_paramsE --------------------------
	.section	.nv.shared._ZN5flash44flash_bwd_dq_dk_dv_loop_seqk_parallel_kernelI23Flash_bwd_kernel_traitsILi96ELi64ELi128ELi8ELi2ELi4ELi4ELb0ELb0EN7cutlass10bfloat16_tE19Flash_kernel_traitsILi96ELi64ELi128ELi8ES3_EELb1ELb1ELb0ELb0ELb0ELb0ELb0EEEvNS_16Flash_bwd_paramsE,"aw",@nobits
	.sectionflags	@""
	.align	16
	.zero		1024


//--------------------- .nv.shared._ZN5flash44flash_bwd_dq_dk_dv_loop_seqk_parallel_kernelI23Flash_bwd_kernel_traitsILi96ELi64ELi128ELi8ELi2ELi4ELi4ELb0ELb0EN7cutlass10bfloat16_tE19Flash_kernel_traitsILi96ELi64ELi128ELi8ES3_EELb0ELb1ELb0ELb0ELb0ELb0ELb1EEEvNS_16Flash_bwd_paramsE --------------------------
	.section	.nv.shared._ZN5flash44flash_bwd_dq_dk_dv_loop_seqk_parallel_kernelI23Flash_bwd_kernel_traitsILi96ELi64ELi128ELi8ELi2ELi4ELi4ELb0ELb0EN7cutlass10bfloat16_tE19Flash_kernel_traitsILi96ELi64ELi128ELi8ES3_EELb0ELb1ELb0ELb0ELb0ELb0ELb1EEEvNS_16Flash_bwd_paramsE,"aw",@nobits
	.sectionflags	@""
	.align	16
	.zero		1024


//--------------------- .nv.shared._ZN5flash44flash_bwd_dq_dk_dv_loop_seqk_parallel_kernelI23Flash_bwd_kernel_traitsILi96ELi64ELi128ELi8ELi2ELi4ELi4ELb0ELb0EN7cutlass10bfloat16_tE19Flash_kernel_traitsILi96ELi64ELi128ELi8ES3_EELb1ELb1ELb0ELb0ELb1ELb1ELb0EEEvNS_16Flash_bwd_paramsE --------------------------
	.section	.nv.shared._ZN5flash44flash_bwd_dq_dk_dv_loop_seqk_parallel_kernelI23Flash_bwd_kernel_traitsILi96ELi64ELi128ELi8ELi2ELi4ELi4ELb0ELb0EN7cutlass10bfloat16_tE19Flash_kernel_traitsILi96ELi64ELi128ELi8ES3_EELb1ELb1ELb0ELb0ELb1ELb1ELb0EEEvNS_16Flash_bwd_paramsE,"aw",@nobits
	.sectionflags	@""
	.align	16
	.zero		1024


//--------------------- .nv.shared._ZN5flash44flash_bwd_dq_dk_dv_loop_seqk_parallel_kernelI23Flash_bwd_kernel_traitsILi96ELi64ELi128ELi8ELi2ELi4ELi4ELb0ELb0EN7cutlass10bfloat16_tE19Flash_kernel_traitsILi96ELi64ELi128ELi8ES3_EELb0ELb1ELb0ELb0ELb1ELb1ELb1EEEvNS_16Flash_bwd_paramsE --------------------------
	.section	.nv.shared._ZN5flash44flash_bwd_dq_dk_dv_loop_seqk_parallel_kernelI23Flash_bwd_kernel_traitsILi96ELi64ELi128ELi8ELi2ELi4ELi4ELb0ELb0EN7cutlass10bfloat16_tE19Flash_kernel_traitsILi96ELi64ELi128ELi8ES3_EELb0ELb1ELb0ELb0ELb1ELb1ELb1EEEvNS_16Flash_bwd_paramsE,"aw",@nobits
	.sectionflags	@""
	.align	16
	.zero		1024


//--------------------- .nv.shared._ZN5flash44flash_bwd_dq_dk_dv_loop_seqk_parallel_kernelI23Flash_bwd_kernel_traitsILi96ELi64ELi128ELi8ELi2ELi4ELi4ELb0ELb0EN7cutlass10bfloat16_tE19Flash_kernel_traitsILi96ELi64ELi128ELi8ES3_EELb1ELb1ELb0ELb0ELb0ELb1ELb0EEEvNS_16Flash_bwd_paramsE --------------------------
	.section	.nv.shared._ZN5flash44flash_bwd_dq_dk_dv_loop_seqk_parallel_kernelI23Flash_bwd_kernel_traitsILi96ELi64ELi128ELi8ELi2ELi4ELi4ELb0ELb0EN7cutlass10bfloat16_tE19Flash_kernel_traitsILi96ELi64ELi128ELi8ES3_EELb1ELb1ELb0ELb0ELb0ELb1ELb0EEEvNS_16Flash_bwd_paramsE,"aw",@nobits
	.sectionflags	@""
	.align	16
	.zero		1024


//--------------------- .nv.shared._ZN5flash44flash_bwd_dq_dk_dv_loop_seqk_parallel_kernelI23Flash_bwd_kernel_traitsILi96ELi64ELi128ELi8ELi2ELi4ELi4ELb0ELb0EN7cutlass10bfloat16_tE19Flash_kernel_traitsILi96ELi64ELi128ELi8ES3_EELb0ELb1ELb0ELb0ELb0ELb1ELb1EEEvNS_16Flash_bwd_paramsE --------------------------
	.section	.nv.shared._ZN5flash44flash_bwd_dq_dk_dv_loop_seqk_parallel_kernelI23Flash_bwd_kernel_traitsILi96ELi64ELi128ELi8ELi2ELi4ELi4ELb0ELb0EN7cutlass10bfloat16_tE19Flash_kernel_traitsILi96ELi64ELi128ELi8ES3_EELb0ELb1ELb0ELb0ELb0ELb1ELb1EEEvNS_16Flash_bwd_paramsE,"aw",@nobits
	.sectionflags	@""
	.align	16
	.zero		1024


//--------------------- .nv.shared._ZN5flash44flash_bwd_dq_dk_dv_loop_seqk_parallel_kernelI23Flash_bwd_kernel_traitsILi96ELi64ELi128ELi8ELi2ELi4ELi4ELb0ELb0EN7cutlass10bfloat16_tE19Flash_kernel_traitsILi96ELi64ELi128ELi8ES3_EELb1ELb1ELb0ELb1ELb0ELb0ELb0EEEvNS_16Flash_bwd_paramsE --------------------------
	.section	.nv.shared._ZN5flash44flash_bwd_dq_dk_dv_loop_seqk_parallel_kernelI23Flash_bwd_kernel_traitsILi96ELi64ELi128ELi8ELi2ELi4ELi4ELb0ELb0EN7cutlass10bfloat16_tE19Flash_kernel_traitsILi96ELi64ELi128ELi8ES3_EELb1ELb1ELb0ELb1ELb0ELb0ELb0EEEvNS_16Flash_bwd_paramsE,"aw",@nobits
	.sectionflags	@""
	.align	16
	.zero		1024


//--------------------- .nv.shared._ZN5flash44flash_bwd_dq_dk_dv_loop_seqk_parallel_kernelI23Flash_bwd_kernel_traitsILi96ELi64ELi128ELi8ELi2ELi4ELi4ELb0ELb0EN7cutlass10bfloat16_tE19Flash_kernel_traitsILi96ELi64ELi128ELi8ES3_EELb0ELb1ELb0ELb1ELb0ELb0ELb1EEEvNS_16Flash_bwd_paramsE --------------------------
	.section	.nv.shared._ZN5flash44flash_bwd_dq_dk_dv_loop_seqk_parallel_kernelI23Flash_bwd_kernel_traitsILi96ELi64ELi128ELi8ELi2ELi4ELi4ELb0ELb0EN7cutlass10bfloat16_tE19Flash_kernel_traitsILi96ELi64ELi128ELi8ES3_EELb0ELb1ELb0ELb1ELb0ELb0ELb1EEEvNS_16Flash_bwd_paramsE,"aw",@nobits
	.sectionflags	@""
	.align	16
	.zero		1024


//--------------------- .nv.shared._ZN5flash25flash_bwd_dot_do_o_kernelILb0E23Flash_bwd_kernel_traitsILi96ELi64ELi128ELi8ELi2ELi4ELi4ELb0ELb0EN7cutlass10bfloat16_tE19Flash_kernel_traitsILi96ELi64ELi128ELi8ES3_EEEEvNS_16Flash_bwd_paramsE --------------------------
	.section	.nv.shared._ZN5flash25flash_bwd_dot_do_o_kernelILb0E23Flash_bwd_kernel_traitsILi96ELi64ELi128ELi8ELi2ELi4ELi4ELb0ELb0EN7cutlass10bfloat16_tE19Flash_kernel_traitsILi96ELi64ELi128ELi8ES3_EEEEvNS_16Flash_bwd_paramsE,"aw",@nobits
	.sectionflags	@""
	.align	16
	.zero		1024


//--------------------- .nv.shared._ZN5flash25flash_bwd_dot_do_o_kernelILb1E23Flash_bwd_kernel_traitsILi96ELi64ELi128ELi8ELi2ELi4ELi4ELb0ELb0EN7cutlass10bfloat16_tE19Flash_kernel_traitsILi96ELi64ELi128ELi8ES3_EEEEvNS_16Flash_bwd_paramsE --------------------------
	.section	.nv.shared._ZN5flash25flash_bwd_dot_do_o_kernelILb1E23Flash_bwd_kernel_traitsILi96ELi64ELi128ELi8ELi2ELi4ELi4ELb0ELb0EN7cutlass10bfloat16_tE19Flash_kernel_traitsILi96ELi64ELi128ELi8ES3_EEEEvNS_16Flash_bwd_paramsE,"aw",@nobits
	.sectionflags	@""
	.align	16
	.zero		1024


//--------------------- .nv.constant0._ZN5flash44flash_bwd_dq_dk_dv_loop_seqk_parallel_kernelI23Flash_bwd_kernel_traitsILi96ELi64ELi128ELi8ELi2ELi4ELi4ELb1ELb0EN7cutlass10bfloat16_tE19Flash_kernel_traitsILi96ELi64ELi128ELi8ES3_EELb0ELb1ELb0ELb0ELb0ELb0ELb0EEEvNS_16Flash_bwd_paramsE --------------------------
	.section	.nv.constant0._ZN5flash44flash_bwd_dq_dk_dv_loop_seqk_parallel_kernelI23Flash_bwd_kernel_traitsILi96ELi64ELi128ELi8ELi2ELi4ELi4ELb1ELb0EN7cutlass10bfloat16_tE19Flash_kernel_traitsILi96ELi64ELi128ELi8ES3_EELb0ELb1ELb0ELb0ELb0ELb0ELb0EEEvNS_16Flash_bwd_paramsE,"a",@progbits
	.sectionflags	@""
	.align	4
.nv.constant0._ZN5flash44flash_bwd_dq_dk_dv_loop_seqk_parallel_kernelI23Flash_bwd_kernel_traitsILi96ELi64ELi128ELi8ELi2ELi4ELi4ELb1ELb0EN7cutlass10bfloat16_tE19Flash_kernel_traitsILi96ELi64ELi128ELi8ES3_EELb0ELb1ELb0ELb0ELb0ELb0ELb0EEEvNS_16Flash_bwd_paramsE:
	.zero		1168


//--------------------- .nv.constant0._ZN5flash44flash_bwd_dq_dk_dv_loop_seqk_parallel_kernelI23Flash_bwd_kernel_traitsILi96ELi64ELi128ELi8ELi2ELi4ELi4ELb1ELb0EN7cutlass10bfloat16_tE19Flash_kernel_traitsILi96ELi64ELi128ELi8ES3_EELb0ELb1ELb0ELb0ELb1ELb1ELb0EEEvNS_16Flash_bwd_paramsE --------------------------
	.section	.nv.constant0._ZN5flash44flash_bwd_dq_dk_dv_loop_seqk_parallel_kernelI23Flash_bwd_kernel_traitsILi96ELi64ELi128ELi8ELi2ELi4ELi4ELb1ELb0EN7cutlass10bfloat16_tE19Flash_kernel_traitsILi96ELi64ELi128ELi8ES3_EELb0ELb1ELb0ELb0ELb1ELb1ELb0EEEvNS_16Flash_bwd_paramsE,"a",@progbits
	.sectionflags	@""
	.align	4
.nv.constant0._ZN5flash44flash_bwd_dq_dk_dv_loop_seqk_parallel_kernelI23Flash_bwd_kernel_traitsILi96ELi64ELi128ELi8ELi2ELi4ELi4ELb1ELb0EN7cutlass10bfloat16_tE19Flash_kernel_traitsILi96ELi64ELi128ELi8ES3_EELb0ELb1ELb0ELb0ELb1ELb1ELb0EEEvNS_16Flash_bwd_paramsE:
	.zero		1168


//--------------------- .nv.constant0._ZN5flash44flash_bwd_dq_dk_dv_loop_seqk_parallel_kernelI23Flash_bwd_kernel_traitsILi96ELi64ELi128ELi8ELi2ELi4ELi4ELb1ELb0EN7cutlass10bfloat16_tE19Flash_kernel_traitsILi96ELi64ELi128ELi8ES3_EELb0ELb1ELb0ELb0ELb0ELb1ELb0EEEvNS_16Flash_bwd_paramsE --------------------------
	.section	.nv.constant0._ZN5flash44flash_bwd_dq_dk_dv_loop_seqk_parallel_kernelI23Flash_bwd_kernel_traitsILi96ELi64ELi128ELi8ELi2ELi4ELi4ELb1ELb0EN7cutlass10bfloat16_tE19Flash_kernel_traitsILi96ELi64ELi128ELi8ES3_EELb0ELb1ELb0ELb0ELb0ELb1ELb0EEEvNS_16Flash_bwd_paramsE,"a",@progbits
	.sectionflags	@""
	.align	4
.nv.constant0._ZN5flash44flash_bwd_dq_dk_dv_loop_seqk_parallel_kernelI23Flash_bwd_kernel_traitsILi96ELi64ELi128ELi8ELi2ELi4ELi4ELb1ELb0EN7cutlass10bfloat16_tE19Flash_kernel_traitsILi96ELi64ELi128ELi8ES3_EELb0ELb1ELb0ELb0ELb0ELb1ELb0EEEvNS_16Flash_bwd_paramsE:
	.zero		1168


//--------------------- .nv.constant0._ZN5flash44flash_bwd_dq_dk_dv_loop_seqk_parallel_kernelI23Flash_bwd_kernel_traitsILi96ELi64ELi128ELi8ELi2ELi4ELi4ELb1ELb0EN7cutlass10bfloat16_tE19Flash_kernel_traitsILi96ELi64ELi128ELi8ES3_EELb0ELb1ELb0ELb1ELb0ELb0ELb0EEEvNS_16Flash_bwd_paramsE --------------------------
	.section	.nv.constant0._ZN5flash44flash_bwd_dq_dk_dv_loop_seqk_parallel_kernelI23Flash_bwd_kernel_traitsILi96ELi64ELi128ELi8ELi2ELi4ELi4ELb1ELb0EN7cutlass10bfloat16_tE19Flash_kernel_traitsILi96ELi64ELi128ELi8ES3_EELb0ELb1ELb0ELb1ELb0ELb0ELb0EEEvNS_16Flash_bwd_paramsE,"a",@progbits
	.sectionflags	@""
	.align	4
.nv.constant0._ZN5flash44flash_bwd_dq_dk_dv_loop_seqk_parallel_kernelI23Flash_bwd_kernel_traitsILi96ELi64ELi128ELi8ELi2ELi4ELi4ELb1ELb0EN7cutlass10bfloat16_tE19Flash_kernel_traitsILi96ELi64ELi128ELi8ES3_EELb0ELb1ELb0ELb1ELb0ELb0ELb0EEEvNS_16Flash_bwd_paramsE:
	.zero		1168


//--------------------- .nv.constant0._ZN5flash27flash_bwd_convert_dq_kernelI23Flash_bwd_kernel_traitsILi96ELi64ELi128ELi8ELi2ELi4ELi4ELb1ELb0EN7cutlass10bfloat16_tE19Flash_kernel_traitsILi96ELi64ELi128ELi8ES3_EEEEvNS_16Flash_bwd_paramsEi --------------------------
	.section	.nv.constant0._ZN5flash27flash_bwd_convert_dq_kernelI23Flash_bwd_kernel_traitsILi96ELi64ELi128ELi8ELi2ELi4ELi4ELb1ELb0EN7cutlass10bfloat16_tE19Flash_kernel_traitsILi96ELi64ELi128ELi8ES3_EEEEvNS_16Flash_bwd_paramsEi,"a",@progbits
	.sectionflags	@""
	.align	4
.nv.constant0._ZN5flash27flash_bwd_convert_dq_kernelI23Flash_bwd_kernel_traitsILi96ELi64ELi128ELi8ELi2ELi4ELi4ELb1ELb0EN7cutlass10bfloat16_tE19Flash_kernel_traitsILi96ELi64ELi128ELi8ES3_EEEEvNS_16Flash_bwd_paramsEi:
	.zero		1172


//--------------------- .nv.constant0._ZN5flash44flash_bwd_dq_dk_dv_loop_seqk_parallel_kernelI23Flash_bwd_kernel_traitsILi96ELi64ELi128ELi8ELi2ELi4ELi4ELb1ELb0EN7cutlass10bfloat16_tE19Flash_kernel_traitsILi96ELi64ELi128ELi8ES3_EELb1ELb1ELb0ELb0ELb0ELb0ELb0EEEvNS_16Flash_bwd_paramsE --------------------------
	.section	.nv.constant0._ZN5flash44flash_bwd_dq_dk_dv_loop_seqk_parallel_kernelI23Flash_bwd_kernel_traitsILi96ELi64ELi128ELi8ELi2ELi4ELi4ELb1ELb0EN7cutlass10bfloat16_tE19Flash_kernel_traitsILi96ELi64ELi128ELi8ES3_EELb1ELb1ELb0ELb0ELb0ELb0ELb0EEEvNS_16Flash_bwd_paramsE,"a",@progbits
	.sectionflags	@""
	.align	4
.nv.constant0._ZN5flash44flash_bwd_dq_dk_dv_loop_seqk_parallel_kernelI23Flash_bwd_kernel_traitsILi96ELi64ELi128ELi8ELi2ELi4ELi4ELb1ELb0EN7cutlass10bfloat16_tE19Flash_kernel_traitsILi96ELi64ELi128ELi8ES3_EELb1ELb1ELb0ELb0ELb0ELb0ELb0EEEvNS_16Flash_bwd_paramsE:
	.zero		1168


//--------------------- .nv.constant0._ZN5flash44flash_bwd_dq_dk_dv_loop_seqk_parallel_kernelI23Flash_bwd_kernel_traitsILi96ELi64ELi128ELi8ELi2ELi4ELi4ELb1ELb0EN7cutlass10bfloat16_tE19Flash_kernel_traitsILi96ELi64ELi128ELi8ES3_EELb0ELb1ELb0ELb0ELb0ELb0ELb1EEEvNS_16Flash_bwd_paramsE --------------------------
	.section	.nv.constant0._ZN5flash44flash_bwd_dq_dk_dv_loop_seqk_parallel_kernelI23Flash_bwd_kernel_traitsILi96ELi64ELi128ELi8ELi2ELi4ELi4ELb1ELb0EN7cutlass10bfloat16_tE19Flash_kernel_traitsILi96ELi64ELi128ELi8ES3_EELb0ELb1ELb0ELb0ELb0ELb0ELb1EEEvNS_16Flash_bwd_paramsE,"a",@progbits
	.sectionflags	@""
	.align	4
.nv.constant0._ZN5flash44flash_bwd_dq_dk_dv_loop_seqk_parallel_kernelI23Flash_bwd_kernel_traitsILi96ELi64ELi128ELi8ELi2ELi4ELi4ELb1ELb0EN7cutlass10bfloat16_tE19Flash_kernel_traitsILi96ELi64ELi128ELi8ES3_EELb0ELb1ELb0ELb0ELb0ELb0ELb1EEEvNS_16Flash_bwd_paramsE:
	.zero		1168


//--------------------- .nv.constant0._ZN5flash44flash_bwd_dq_dk_dv_loop_seqk_parallel_kernelI23Flash_bwd_kernel_traitsILi96ELi64ELi128ELi8ELi2ELi4ELi4ELb1ELb0EN7cutlass10bfloat16_tE19Flash_kernel_traitsILi96ELi64ELi128ELi8ES3_EELb1ELb1ELb0ELb0ELb1ELb1ELb0EEEvNS_16Flash_bwd_paramsE --------------------------
	.section	.nv.constant0._ZN5flash44flash_bwd_dq_dk_dv_loop_seqk_parallel_kernelI23Flash_bwd_kernel_traitsILi96ELi64ELi128ELi8ELi2ELi4ELi4ELb1ELb0EN7cutlass10bfloat16_tE19Flash_kernel_traitsILi96ELi64ELi128ELi8ES3_EELb1ELb1ELb0ELb0ELb1ELb1ELb0EEEvNS_16Flash_bwd_paramsE,"a",@progbits
	.sectionflags	@""
	.align	4
.nv.constant0._ZN5flash44flash_bwd_dq_dk_dv_loop_seqk_parallel_kernelI23Flash_bwd_kernel_traitsILi96ELi64ELi128ELi8ELi2ELi4ELi4ELb1ELb0EN7cutlass10bfloat16_tE19Flash_kernel_traitsILi96ELi64ELi128ELi8ES3_EELb1ELb1ELb0ELb0ELb1ELb1ELb0EEEvNS_16Flash_bwd_paramsE:
	.zero		1168


//--------------------- .nv.constant0._ZN5flash44flash_bwd_dq_dk_dv_loop_seqk_parallel_kernelI23Flash_bwd_kernel_traitsILi96ELi64ELi128ELi8ELi2ELi4ELi4ELb1ELb0EN7cutlass10bfloat16_tE19Flash_kernel_traitsILi96ELi64ELi128ELi8ES3_EELb0ELb1ELb0ELb0ELb1ELb1ELb1EEEvNS_16Flash_bwd_paramsE --------------------------
	.section	.nv.constant0._ZN5flash44flash_bwd_dq_dk_dv_loop_seqk_parallel_kernelI23Flash_bwd_kernel_traitsILi96ELi64ELi128ELi8ELi2ELi4ELi4ELb1ELb0EN7cutlass10bfloat16_tE19Flash_kernel_traitsILi96ELi64ELi128ELi8ES3_EELb0ELb1ELb0ELb0ELb1ELb1ELb1EEEvNS_16Flash_bwd_paramsE,"a",@progbits
	.sectionflags	@""
	.align	4
.nv.constant0._ZN5flash44flash_bwd_dq_dk_dv_loop_seqk_parallel_kernelI23Flash_bwd_kernel_traitsILi96ELi64ELi128ELi8ELi2ELi4ELi4ELb1ELb0EN7cutlass10bfloat16_tE19Flash_kernel_traitsILi96ELi64ELi128ELi8ES3_EELb0ELb1ELb0ELb0ELb1ELb1ELb1EEEvNS_16Flash_bwd_paramsE:
	.zero		1168


//--------------------- .nv.constant0._ZN5flash44flash_bwd_dq_dk_dv_loop_seqk_parallel_kernelI23Flash_bwd_kernel_traitsILi96ELi64ELi128ELi8ELi2ELi4ELi4ELb1ELb0EN7cutlass10bfloat16_tE19Flash_kernel_traitsILi96ELi64ELi128ELi8ES3_EELb1ELb1ELb0ELb0ELb0ELb1ELb0EEEvNS_16Flash_bwd_paramsE --------------------------
	.section	.nv.constant0._ZN5flash44flash_bwd_dq_dk_dv_loop_seqk_parallel_kernelI23Flash_bwd_kernel_traitsILi96ELi64ELi128ELi8ELi2ELi4ELi4ELb1ELb0EN7cutlass10bfloat16_tE19Flash_kernel_traitsILi96ELi64ELi128ELi8ES3_EELb1ELb1ELb0ELb0ELb0ELb1ELb0EEEvNS_16Flash_bwd_paramsE,"a",@progbits
	.sectionflags	@""
	.align	4
.nv.constant0._ZN5flash44flash_bwd_dq_dk_dv_loop_seqk_parallel_kernelI23Flash_bwd_kernel_traitsILi96ELi64ELi128ELi8ELi2ELi4ELi4ELb1ELb0EN7cutlass10bfloat16_tE19Flash_kernel_traitsILi96ELi64ELi128ELi8ES3_EELb1ELb1ELb0ELb0ELb0ELb1ELb0EEEvNS_16Flash_bwd_paramsE:
	.zero		1168


//--------------------- .nv.constant0._ZN5flash44flash_bwd_dq_dk_dv_loop_seqk_parallel_kernelI23Flash_bwd_kernel_traitsILi96ELi64ELi128ELi8ELi2ELi4ELi4ELb1ELb0EN7cutlass10bfloat16_tE19Flash_kernel_traitsILi96ELi64ELi128ELi8ES3_EELb0ELb1ELb0ELb0ELb0ELb1ELb1EEEvNS_16Flash_bwd_paramsE --------------------------
	.section	.nv.constant0._ZN5flash44flash_bwd_dq_dk_dv_loop_seqk_parallel_kernelI23Flash_bwd_kernel_traitsILi96ELi64ELi128ELi8ELi2ELi4ELi4ELb1ELb0EN7cutlass10bfloat16_tE19Flash_kernel_traitsILi96ELi64ELi128ELi8ES3_EELb0ELb1ELb0ELb0ELb0ELb1ELb1EEEvNS_16Flash_bwd_paramsE,"a",@progbits
	.sectionflags	@""
	.align	4
.nv.constant0._ZN5flash44flash_bwd_dq_dk_dv_loop_seqk_parallel_kernelI23Flash_bwd_kernel_traitsILi96ELi64ELi128ELi8ELi2ELi4ELi4ELb1ELb0EN7cutlass10bfloat16_tE19Flash_kernel_traitsILi96ELi64ELi128ELi8ES3_EELb0ELb1ELb0ELb0ELb0ELb1ELb1EEEvNS_16Flash_bwd_paramsE:
	.zero		1168


//--------------------- .nv.constant0._ZN5flash44flash_bwd_dq_dk_dv_loop_seqk_parallel_kernelI23Flash_bwd_kernel_traitsILi96ELi64ELi128ELi8ELi2ELi4ELi4ELb1ELb0EN7cutlass10bfloat16_tE19Flash_kernel_traitsILi96ELi64ELi128ELi8ES3_EELb1ELb1ELb0ELb1ELb0ELb0ELb0EEEvNS_16Flash_bwd_paramsE --------------------------
	.section	.nv.constant0._ZN5flash44flash_bwd_dq_dk_dv_loop_seqk_parallel_kernelI23Flash_bwd_kernel_traitsILi96ELi64ELi128ELi8ELi2ELi4ELi4ELb1ELb0EN7cutlass10bfloat16_tE19Flash_kernel_traitsILi96ELi64ELi128ELi8ES3_EELb1ELb1ELb0ELb1ELb0ELb0ELb0EEEvNS_16Flash_bwd_paramsE,"a",@progbits
	.sectionflags	@""
	.align	4
.nv.constant0._ZN5flash44flash_bwd_dq_dk_dv_loop_seqk_parallel_kernelI23Flash_bwd_kernel_traitsILi96ELi64ELi128ELi8ELi2ELi4ELi4ELb1ELb0EN7cutlass10bfloat16_tE19Flash_kernel_traitsILi96ELi64ELi128ELi8ES3_EELb1ELb1ELb0ELb1ELb0ELb0ELb0EEEvNS_16Flash_bwd_paramsE:
	.zero		1168


//--------------------- .nv.constant0._ZN5flash44flash_bwd_dq_dk_dv_loop_seqk_parallel_kernelI23Flash_bwd_kernel_traitsILi96ELi64ELi128ELi8ELi2ELi4ELi4ELb1ELb0EN7cutlass10bfloat16_tE19Flash_kernel_traitsILi96ELi64ELi128ELi8ES3_EELb0ELb1ELb0ELb1ELb0ELb0ELb1EEEvNS_16Flash_bwd_paramsE --------------------------
	.section	.nv.constant0._ZN5flash44flash_bwd_dq_dk_dv_loop_seqk_parallel_kernelI23Flash_bwd_kernel_traitsILi96ELi64ELi128ELi8ELi2ELi4ELi4ELb1ELb0EN7cutlass10bfloat16_tE19Flash_kernel_traitsILi96ELi64ELi128ELi8ES3_EELb0ELb1ELb0ELb1ELb0ELb0ELb1EEEvNS_16Flash_bwd_paramsE,"a",@progbits
	.sectionflags	@""
	.align	4
.nv.constant0._ZN5flash44flash_bwd_dq_dk_dv_loop_seqk_parallel_kernelI23Flash_bwd_kernel_traitsILi96ELi64ELi128ELi8ELi2ELi4ELi4ELb1ELb0EN7cutlass10bfloat16_tE19Flash_kernel_traitsILi96ELi64ELi128ELi8ES3_EELb0ELb1ELb0ELb1ELb0ELb0ELb1EEEvNS_16Flash_bwd_paramsE:
	.zero		1168


//--------------------- .nv.constant0._ZN5flash25flash_bwd_dot_do_o_kernelILb0E23Flash_bwd_kernel_traitsILi96ELi64ELi128ELi8ELi2ELi4ELi4ELb1ELb0EN7cutlass10bfloat16_tE19Flash_kernel_traitsILi96ELi64ELi128ELi8ES3_EEEEvNS_16Flash_bwd_paramsE --------------------------
	.section	.nv.constant0._ZN5flash25flash_bwd_dot_do_o_kernelILb0E23Flash_bwd_kernel_traitsILi96ELi64ELi128ELi8ELi2ELi4ELi4ELb1ELb0EN7cutlass10bfloat16_tE19Flash_kernel_traitsILi96ELi64ELi128ELi8ES3_EEEEvNS_16Flash_bwd_paramsE,"a",@progbits
	.sectionflags	@""
	.align	4
.nv.constant0._ZN5flash25flash_bwd_dot_do_o_kernelILb0E23Flash_bwd_kernel_traitsILi96ELi64ELi128ELi8ELi2ELi4ELi4ELb1ELb0EN7cutlass10bfloat16_tE19Flash_kernel_traitsILi96ELi64ELi128ELi8ES3_EEEEvNS_16Flash_bwd_paramsE:
	.zero		1168


//--------------------- .nv.constant0._ZN5flash25flash_bwd_dot_do_o_kernelILb1E23Flash_bwd_kernel_traitsILi96ELi64ELi128ELi8ELi2ELi4ELi4ELb1ELb0EN7cutlass10bfloat16_tE19Flash_kernel_traitsILi96ELi64ELi128ELi8ES3_EEEEvNS_16Flash_bwd_paramsE --------------------------
	.section	.nv.constant0._ZN5flash25flash_bwd_dot_do_o_kernelILb1E23Flash_bwd_kernel_traitsILi96ELi64ELi128ELi8ELi2ELi4ELi4ELb1ELb0EN7cutlass10bfloat16_tE19Flash_kernel_traitsILi96ELi64ELi128ELi8ES3_EEEEvNS_16Flash_bwd_paramsE,"a",@progbits
	.sectionflags	@""
	.align	4
.nv.constant0._ZN5flash25flash_bwd_dot_do_o_kernelILb1E23Flash_bwd_kernel_traitsILi96ELi64ELi128ELi8ELi2ELi4ELi4ELb1ELb0EN7cutlass10bfloat16_tE19Flash_kernel_traitsILi96ELi64ELi128ELi8ES3_EEEEvNS_16Flash_bwd_paramsE:
	.zero		1168


//--------------------- .nv.constant0._ZN5flash27flash_bwd_convert_dq_kernelI23Flash_bwd_kernel_traitsILi96ELi64ELi128ELi8ELi2ELi4ELi4ELb0ELb0EN7cutlass10bfloat16_tE19Flash_kernel_traitsILi96ELi64ELi128ELi8ES3_EEEEvNS_16Flash_bwd_paramsEi --------------------------
	.section	.nv.constant0._ZN5flash27flash_bwd_convert_dq_kernelI23Flash_bwd_kernel_traitsILi96ELi64ELi128ELi8ELi2ELi4ELi4ELb0ELb0EN7cutlass10bfloat16_tE19Flash_kernel_traitsILi96ELi64ELi128ELi8ES3_EEEEvNS_16Flash_bwd_paramsEi,"a",@progbits
	.sectionflags	@""
	.align	4
.nv.constant0._ZN5flash27flash_bwd_convert_dq_kernelI23Flash_bwd_kernel_traitsILi96ELi64ELi128ELi8ELi2ELi4ELi4ELb0ELb0EN7cutlass10bfloat16_tE19Flash_kernel_traitsILi96ELi64ELi128ELi8ES3_EEEEvNS_16Flash_bwd_paramsEi:
	.zero		1172


//--------------------- .nv.constant0._ZN5flash44flash_bwd_dq_dk_dv_loop_seqk_parallel_kernelI23Flash_bwd_kernel_traitsILi96ELi64ELi128ELi8ELi2ELi4ELi4ELb0ELb0EN7cutlass10bfloat16_tE19Flash_kernel_traitsILi96ELi64ELi128ELi8ES3_EELb1ELb1ELb0ELb0ELb0ELb0ELb0EEEvNS_16Flash_bwd_paramsE --------------------------
	.section	.nv.constant0._ZN5flash44flash_bwd_dq_dk_dv_loop_seqk_parallel_kernelI23Flash_bwd_kernel_traitsILi96ELi64ELi128ELi8ELi2ELi4ELi4ELb0ELb0EN7cutlass10bfloat16_tE19Flash_kernel_traitsILi96ELi64ELi128ELi8ES3_EELb1ELb1ELb0ELb0ELb0ELb0ELb0EEEvNS_16Flash_bwd_paramsE,"a",@progbits
	.sectionflags	@""
	.align	4
.nv.constant0._ZN5flash44flash_bwd_dq_dk_dv_loop_seqk_parallel_kernelI23Flash_bwd_kernel_traitsILi96ELi64ELi128ELi8ELi2ELi4ELi4ELb0ELb0EN7cutlass10bfloat16_tE19Flash_kernel_traitsILi96ELi64ELi128ELi8ES3_EELb1ELb1ELb0ELb0ELb0ELb0ELb0EEEvNS_16Flash_bwd_paramsE:
	.zero		1168


//--------------------- .nv.constant0._ZN5flash44flash_bwd_dq_dk_dv_loop_seqk_parallel_kernelI23Flash_bwd_kernel_traitsILi96ELi64ELi128ELi8ELi2ELi4ELi4ELb0ELb0EN7cutlass10bfloat16_tE19Flash_kernel_traitsILi96ELi64ELi128ELi8ES3_EELb0ELb1ELb0ELb0ELb0ELb0ELb1EEEvNS_16Flash_bwd_paramsE --------------------------
	.section	.nv.constant0._ZN5flash44flash_bwd_dq_dk_dv_loop_seqk_parallel_kernelI23Flash_bwd_kernel_traitsILi96ELi64ELi128ELi8ELi2ELi4ELi4ELb0ELb0EN7cutlass10bfloat16_tE19Flash_kernel_traitsILi96ELi64ELi128ELi8ES3_EELb0ELb1ELb0ELb0ELb0ELb0ELb1EEEvNS_16Flash_bwd_paramsE,"a",@progbits
	.sectionflags	@""
	.align	4
.nv.constant0._ZN5flash44flash_bwd_dq_dk_dv_loop_seqk_parallel_kernelI23Flash_bwd_kernel_traitsILi96ELi64ELi128ELi8ELi2ELi4ELi4ELb0ELb0EN7cutlass10bfloat16_tE19Flash_kernel_traitsILi96ELi64ELi128ELi8ES3_EELb0ELb1ELb0ELb0ELb0ELb0ELb1EEEvNS_16Flash_bwd_paramsE:
	.zero		1168


//--------------------- .nv.constant0._ZN5flash44flash_bwd_dq_dk_dv_loop_seqk_parallel_kernelI23Flash_bwd_kernel_traitsILi96ELi64ELi128ELi8ELi2ELi4ELi4ELb0ELb0EN7cutlass10bfloat16_tE19Flash_kernel_traitsILi96ELi64ELi128ELi8ES3_EELb1ELb1ELb0ELb0ELb1ELb1ELb0EEEvNS_16Flash_bwd_paramsE --------------------------
	.section	.nv.constant0._ZN5flash44flash_bwd_dq_dk_dv_loop_seqk_parallel_kernelI23Flash_bwd_kernel_traitsILi96ELi64ELi128ELi8ELi2ELi4ELi4ELb0ELb0EN7cutlass10bfloat16_tE19Flash_kernel_traitsILi96ELi64ELi128ELi8ES3_EELb1ELb1ELb0ELb0ELb1ELb1ELb0EEEvNS_16Flash_bwd_paramsE,"a",@progbits
	.sectionflags	@""
	.align	4
.nv.constant0._ZN5flash44flash_bwd_dq_dk_dv_loop_seqk_parallel_kernelI23Flash_bwd_kernel_traitsILi96ELi64ELi128ELi8ELi2ELi4ELi4ELb0ELb0EN7cutlass10bfloat16_tE19Flash_kernel_traitsILi96ELi64ELi128ELi8ES3_EELb1ELb1ELb0ELb0ELb1ELb1ELb0EEEvNS_16Flash_bwd_paramsE:
	.zero		1168


//--------------------- .nv.constant0._ZN5flash44flash_bwd_dq_dk_dv_loop_seqk_parallel_kernelI23Flash_bwd_kernel_traitsILi96ELi64ELi128ELi8ELi2ELi4ELi4ELb0ELb0EN7cutlass10bfloat16_tE19Flash_kernel_traitsILi96ELi64ELi128ELi8ES3_EELb0ELb1ELb0ELb0ELb1ELb1ELb1EEEvNS_16Flash_bwd_paramsE --------------------------
	.section	.nv.constant0._ZN5flash44flash_bwd_dq_dk_dv_loop_seqk_parallel_kernelI23Flash_bwd_kernel_traitsILi96ELi64ELi128ELi8ELi2ELi4ELi4ELb0ELb0EN7cutlass10bfloat16_tE19Flash_kernel_traitsILi96ELi64ELi128ELi8ES3_EELb0ELb1ELb0ELb0ELb1ELb1ELb1EEEvNS_16Flash_bwd_paramsE,"a",@progbits
	.sectionflags	@""
	.align	4
.nv.constant0._ZN5flash44flash_bwd_dq_dk_dv_loop_seqk_parallel_kernelI23Flash_bwd_kernel_traitsILi96ELi64ELi128ELi8ELi2ELi4ELi4ELb0ELb0EN7cutlass10bfloat16_tE19Flash_kernel_traitsILi96ELi64ELi128ELi8ES3_EELb0ELb1ELb0ELb0ELb1ELb1ELb1EEEvNS_16Flash_bwd_paramsE:
	.zero		1168


//--------------------- .nv.constant0._ZN5flash44flash_bwd_dq_dk_dv_loop_seqk_parallel_kernelI23Flash_bwd_kernel_traitsILi96ELi64ELi128ELi8ELi2ELi4ELi4ELb0ELb0EN7cutlass10bfloat16_tE19Flash_kernel_traitsILi96ELi64ELi128ELi8ES3_EELb1ELb1ELb0ELb0ELb0ELb1ELb0EEEvNS_16Flash_bwd_paramsE --------------------------
	.section	.nv.constant0._ZN5flash44flash_bwd_dq_dk_dv_loop_seqk_parallel_kernelI23Flash_bwd_kernel_traitsILi96ELi64ELi128ELi8ELi2ELi4ELi4ELb0ELb0EN7cutlass10bfloat16_tE19Flash_kernel_traitsILi96ELi64ELi128ELi8ES3_EELb1ELb1ELb0ELb0ELb0ELb1ELb0EEEvNS_16Flash_bwd_paramsE,"a",@progbits
	.sectionflags	@""
	.align	4
.nv.constant0._ZN5flash44flash_bwd_dq_dk_dv_loop_seqk_parallel_kernelI23Flash_bwd_kernel_traitsILi96ELi64ELi128ELi8ELi2ELi4ELi4ELb0ELb0EN7cutlass10bfloat16_tE19Flash_kernel_traitsILi96ELi64ELi128ELi8ES3_EELb1ELb1ELb0ELb0ELb0ELb1ELb0EEEvNS_16Flash_bwd_paramsE:
	.zero		1168


//--------------------- .nv.constant0._ZN5flash44flash_bwd_dq_dk_dv_loop_seqk_parallel_kernelI23Flash_bwd_kernel_traitsILi96ELi64ELi128ELi8ELi2ELi4ELi4ELb0ELb0EN7cutlass10bfloat16_tE19Flash_kernel_traitsILi96ELi64ELi128ELi8ES3_EELb0ELb1ELb0ELb0ELb0ELb1ELb1EEEvNS_16Flash_bwd_paramsE --------------------------
	.section	.nv.constant0._ZN5flash44flash_bwd_dq_dk_dv_loop_seqk_parallel_kernelI23Flash_bwd_kernel_traitsILi96ELi64ELi128ELi8ELi2ELi4ELi4ELb0ELb0EN7cutlass10bfloat16_tE19Flash_kernel_traitsILi96ELi64ELi128ELi8ES3_EELb0ELb1ELb0ELb0ELb0ELb1ELb1EEEvNS_16Flash_bwd_paramsE,"a",@progbits
	.sectionflags	@""
	.align	4
.nv.constant0._ZN5flash44flash_bwd_dq_dk_dv_loop_seqk_parallel_kernelI23Flash_bwd_kernel_traitsILi96ELi64ELi128ELi8ELi2ELi4ELi4ELb0ELb0EN7cutlass10bfloat16_tE19Flash_kernel_traitsILi96ELi64ELi128ELi8ES3_EELb0ELb1ELb0ELb0ELb0ELb1ELb1EEEvNS_16Flash_bwd_paramsE:
	.zero		1168


//--------------------- .nv.constant0._ZN5flash44flash_bwd_dq_dk_dv_loop_seqk_parallel_kernelI23Flash_bwd_kernel_traitsILi96ELi64ELi128ELi8ELi2ELi4ELi4ELb0ELb0EN7cutlass10bfloat16_tE19Flash_kernel_traitsILi96ELi64ELi128ELi8ES3_EELb1ELb1ELb0ELb1ELb0ELb0ELb0EEEvNS_16Flash_bwd_paramsE --------------------------
	.section	.nv.constant0._ZN5flash44flash_bwd_dq_dk_dv_loop_seqk_parallel_kernelI23Flash_bwd_kernel_traitsILi96ELi64ELi128ELi8ELi2ELi4ELi4ELb0ELb0EN7cutlass10bfloat16_tE19Flash_kernel_traitsILi96ELi64ELi128ELi8ES3_EELb1ELb1ELb0ELb1ELb0ELb0ELb0EEEvNS_16Flash_bwd_paramsE,"a",@progbits
	.sectionflags	@""
	.align	4
.nv.constant0._ZN5flash44flash_bwd_dq_dk_dv_loop_seqk_parallel_kernelI23Flash_bwd_kernel_traitsILi96ELi64ELi128ELi8ELi2ELi4ELi4ELb0ELb0EN7cutlass10bfloat16_tE19Flash_kernel_traitsILi96ELi64ELi128ELi8ES3_EELb1ELb1ELb0ELb1ELb0ELb0ELb0EEEvNS_16Flash_bwd_paramsE:
	.zero		1168


//--------------------- .nv.constant0._ZN5flash44flash_bwd_dq_dk_dv_loop_seqk_parallel_kernelI23Flash_bwd_kernel_traitsILi96ELi64ELi128ELi8ELi2ELi4ELi4ELb0ELb0EN7cutlass10bfloat16_tE19Flash_kernel_traitsILi96ELi64ELi128ELi8ES3_EELb0ELb1ELb0ELb1ELb0ELb0ELb1EEEvNS_16Flash_bwd_paramsE --------------------------
	.section	.nv.constant0._ZN5flash44flash_bwd_dq_dk_dv_loop_seqk_parallel_kernelI23Flash_bwd_kernel_traitsILi96ELi64ELi128ELi8ELi2ELi4ELi4ELb0ELb0EN7cutlass10bfloat16_tE19Flash_kernel_traitsILi96ELi64ELi128ELi8ES3_EELb0ELb1ELb0ELb1ELb0ELb0ELb1EEEvNS_16Flash_bwd_paramsE,"a",@progbits
	.sectionflags	@""
	.align	4
.nv.constant0._ZN5flash44flash_bwd_dq_dk_dv_loop_seqk_parallel_kernelI23Flash_bwd_kernel_traitsILi96ELi64ELi128ELi8ELi2ELi4ELi4ELb0ELb0EN7cutlass10bfloat16_tE19Flash_kernel_traitsILi96ELi64ELi128ELi8ES3_EELb0ELb1ELb0ELb1ELb0ELb0ELb1EEEvNS_16Flash_bwd_paramsE:
	.zero		1168


//--------------------- .nv.constant0._ZN5flash25flash_bwd_dot_do_o_kernelILb0E23Flash_bwd_kernel_traitsILi96ELi64ELi128ELi8ELi2ELi4ELi4ELb0ELb0EN7cutlass10bfloat16_tE19Flash_kernel_traitsILi96ELi64ELi128ELi8ES3_EEEEvNS_16Flash_bwd_paramsE --------------------------
	.section	.nv.constant0._ZN5flash25flash_bwd_dot_do_o_kernelILb0E23Flash_bwd_kernel_traitsILi96ELi64ELi128ELi8ELi2ELi4ELi4ELb0ELb0EN7cutlass10bfloat16_tE19Flash_kernel_traitsILi96ELi64ELi128ELi8ES3_EEEEvNS_16Flash_bwd_paramsE,"a",@progbits
	.sectionflags	@""
	.align	4
.nv.constant0._ZN5flash25flash_bwd_dot_do_o_kernelILb0E23Flash_bwd_kernel_traitsILi96ELi64ELi128ELi8ELi2ELi4ELi4ELb0ELb0EN7cutlass10bfloat16_tE19Flash_kernel_traitsILi96ELi64ELi128ELi8ES3_EEEEvNS_16Flash_bwd_paramsE:
	.zero		1168


//--------------------- .nv.constant0._ZN5flash25flash_bwd_dot_do_o_kernelILb1E23Flash_bwd_kernel_traitsILi96ELi64ELi128ELi8ELi2ELi4ELi4ELb0ELb0EN7cutlass10bfloat16_tE19Flash_kernel_traitsILi96ELi64ELi128ELi8ES3_EEEEvNS_16Flash_bwd_paramsE --------------------------
	.section	.nv.constant0._ZN5flash25flash_bwd_dot_do_o_kernelILb1E23Flash_bwd_kernel_traitsILi96ELi64ELi128ELi8ELi2ELi4ELi4ELb0ELb0EN7cutlass10bfloat16_tE19Flash_kernel_traitsILi96ELi64ELi128ELi8ES3_EEEEvNS_16Flash_bwd_paramsE,"a",@progbits
	.sectionflags	@""
	.align	4
.nv.constant0._ZN5flash25flash_bwd_dot_do_o_kernelILb1E23Flash_bwd_kernel_traitsILi96ELi64ELi128ELi8ELi2ELi4ELi4ELb0ELb0EN7cutlass10bfloat16_tE19Flash_kernel_traitsILi96ELi64ELi128ELi8ES3_EEEEvNS_16Flash_bwd_paramsE:
	.zero		1168


//--------------------- SYMBOLS --------------------------

	.type		.nv.reservedSmem.offset0,@object
	.size		.nv.reservedSmem.offset0,0x4
